	.target	sm_90a

	.elftype	@"ET_EXEC"


//--------------------- .note.nv.tkinfo           --------------------------
	.section	.note.nv.tkinfo,"",@"SHT_NOTE"
	.sectionflags	@"SHF_NOTE_NV_TKINFO"
	.tkinfo
        /*0018*/ 	.word	0x00000002
        /*0030*/ 	.string	""
        /*0030*/ 	.string	"ptxas"
        /*0030*/ 	.string	"Cuda compilation tools, release 13.0, V13.0.88"
        /*0030*/ 	.string	"Build cuda_13.0.r13.0/compiler.36424714_0"
        /*0030*/ 	.string	"-arch sm_90a -m 64 "



//--------------------- .note.nv.cuinfo           --------------------------
	.section	.note.nv.cuinfo,"",@"SHT_NOTE"
	.sectionflags	@"SHF_NOTE_NV_CUINFO"
        /*0018*/ 	.short	0x0002
        /*001a*/ 	.short	0x005a
        /*001c*/ 	.short	0x0082
	.zero		2


//--------------------- .nv.info                  --------------------------
	.section	.nv.info,"",@"SHT_CUDA_INFO"
	.align	4


	//----- nvinfo : EIATTR_REGCOUNT
	.align		4
        /*0000*/ 	.byte	0x04, 0x2f
        /*0002*/ 	.short	(.L_18 - .L_17)
	.align		4
.L_17:
        /*0004*/ 	.word	index@(_ZN7cutlass13device_kernelINS_4gemm6kernel13GemmUniversalIN4cute5tupleIJiiiiEEENS1_10collective13CollectiveMmaINS1_34MainloopSm90TmaGmmaWarpSpecializedILi4ENS5_IJNS4_1CILi2EEENSA_ILi1EEESC_EEENS1_35KernelTmaWarpSpecializedCooperativeEEENS5_IJNSA_ILi128EEENSA_ILi256EEENSA_ILi64EEEEEENS_6half_tENS5_IJlSC_lEEESK_SL_NS4_8TiledMMAINS4_8MMA_AtomIJNS4_4SM904GMMA26MMA_64x256x16_F32F16F16_SSILNSP_5MajorE0ELSR_0ELNSP_7ScaleInE1ELSS_1EEEEEENS4_6LayoutISD_NS5_IJSC_NSA_ILi0EEESW_EEEEENS5_IJNS4_10UnderscoreESZ_SZ_EEEEENS4_13SM90_TMA_LOADENS4_14ComposedLayoutINS4_7SwizzleILi3ELi4ELi3EEENS4_18smem_ptr_flag_bitsILi16EEENSV_INS5_IJNSA_ILi8EEESI_EEENS5_IJSI_SC_EEEEEEEvNS4_8identityENS4_23SM90_TMA_LOAD_MULTICASTES1C_vS1D_EENS_8epilogue10collective18CollectiveEpilogueINS1G_22Sm90TmaWarpSpecializedILi4ELi2ELi16ELb1ELb0EEEJSJ_NS5_IJSG_NSA_ILi32EEEEEESK_SL_SK_SL_NS1G_6fusion15FusionCallbacksIS1K_NS1N_13LinCombEltActINS1G_6thread7SigmoidESK_fSK_fLNS_15FloatRoundStyleE2EEESJ_S1M_JEEES12_NS13_INS14_ILi2ELi4ELi3EEES17_NSV_INS5_IJS18_S1L_EEENS5_IJS1L_SC_EEEEEEENS4_17SM75_U32x4_LDSM_NENS4_14SM90_TMA_STOREES1Z_NS4_17SM90_U32x4_STSM_NENS4_9Copy_AtomIJS22_SK_EEEvEEEvvEEEEvNT_6ParamsE)
        /*0008*/ 	.word	0x000000a8


	//----- nvinfo : EIATTR_FRAME_SIZE
	.align		4
.L_18:
        /*000c*/ 	.byte	0x04, 0x11
        /*000e*/ 	.short	(.L_20 - .L_19)
	.align		4
.L_19:
        /*0010*/ 	.word	index@($__internal_0_$__cuda_sm20_rcp_rn_f32_slowpath)
        /*0014*/ 	.word	0x00000000


	//----- nvinfo : EIATTR_FRAME_SIZE
	.align		4
.L_20:
        /*0018*/ 	.byte	0x04, 0x11
        /*001a*/ 	.short	(.L_22 - .L_21)
	.align		4
.L_21:
        /*001c*/ 	.word	index@(_ZN7cutlass13device_kernelINS_4gemm6kernel13GemmUniversalIN4cute5tupleIJiiiiEEENS1_10collective13CollectiveMmaINS1_34MainloopSm90TmaGmmaWarpSpecializedILi4ENS5_IJNS4_1CILi2EEENSA_ILi1EEESC_EEENS1_35KernelTmaWarpSpecializedCooperativeEEENS5_IJNSA_ILi128EEENSA_ILi256EEENSA_ILi64EEEEEENS_6half_tENS5_IJlSC_lEEESK_SL_NS4_8TiledMMAINS4_8MMA_AtomIJNS4_4SM904GMMA26MMA_64x256x16_F32F16F16_SSILNSP_5MajorE0ELSR_0ELNSP_7ScaleInE1ELSS_1EEEEEENS4_6LayoutISD_NS5_IJSC_NSA_ILi0EEESW_EEEEENS5_IJNS4_10UnderscoreESZ_SZ_EEEEENS4_13SM90_TMA_LOADENS4_14ComposedLayoutINS4_7SwizzleILi3ELi4ELi3EEENS4_18smem_ptr_flag_bitsILi16EEENSV_INS5_IJNSA_ILi8EEESI_EEENS5_IJSI_SC_EEEEEEEvNS4_8identityENS4_23SM90_TMA_LOAD_MULTICASTES1C_vS1D_EENS_8epilogue10collective18CollectiveEpilogueINS1G_22Sm90TmaWarpSpecializedILi4ELi2ELi16ELb1ELb0EEEJSJ_NS5_IJSG_NSA_ILi32EEEEEESK_SL_SK_SL_NS1G_6fusion15FusionCallbacksIS1K_NS1N_13LinCombEltActINS1G_6thread7SigmoidESK_fSK_fLNS_15FloatRoundStyleE2EEESJ_S1M_JEEES12_NS13_INS14_ILi2ELi4ELi3EEES17_NSV_INS5_IJS18_S1L_EEENS5_IJS1L_SC_EEEEEEENS4_17SM75_U32x4_LDSM_NENS4_14SM90_TMA_STOREES1Z_NS4_17SM90_U32x4_STSM_NENS4_9Copy_AtomIJS22_SK_EEEvEEEvvEEEEvNT_6ParamsE)
        /*0020*/ 	.word	0x00000000


	//----- nvinfo : EIATTR_MIN_STACK_SIZE
	.align		4
.L_22:
        /*0024*/ 	.byte	0x04, 0x12
        /*0026*/ 	.short	(.L_24 - .L_23)
	.align		4
.L_23:
        /*0028*/ 	.word	index@(_ZN7cutlass13device_kernelINS_4gemm6kernel13GemmUniversalIN4cute5tupleIJiiiiEEENS1_10collective13CollectiveMmaINS1_34MainloopSm90TmaGmmaWarpSpecializedILi4ENS5_IJNS4_1CILi2EEENSA_ILi1EEESC_EEENS1_35KernelTmaWarpSpecializedCooperativeEEENS5_IJNSA_ILi128EEENSA_ILi256EEENSA_ILi64EEEEEENS_6half_tENS5_IJlSC_lEEESK_SL_NS4_8TiledMMAINS4_8MMA_AtomIJNS4_4SM904GMMA26MMA_64x256x16_F32F16F16_SSILNSP_5MajorE0ELSR_0ELNSP_7ScaleInE1ELSS_1EEEEEENS4_6LayoutISD_NS5_IJSC_NSA_ILi0EEESW_EEEEENS5_IJNS4_10UnderscoreESZ_SZ_EEEEENS4_13SM90_TMA_LOADENS4_14ComposedLayoutINS4_7SwizzleILi3ELi4ELi3EEENS4_18smem_ptr_flag_bitsILi16EEENSV_INS5_IJNSA_ILi8EEESI_EEENS5_IJSI_SC_EEEEEEEvNS4_8identityENS4_23SM90_TMA_LOAD_MULTICASTES1C_vS1D_EENS_8epilogue10collective18CollectiveEpilogueINS1G_22Sm90TmaWarpSpecializedILi4ELi2ELi16ELb1ELb0EEEJSJ_NS5_IJSG_NSA_ILi32EEEEEESK_SL_SK_SL_NS1G_6fusion15FusionCallbacksIS1K_NS1N_13LinCombEltActINS1G_6thread7SigmoidESK_fSK_fLNS_15FloatRoundStyleE2EEESJ_S1M_JEEES12_NS13_INS14_ILi2ELi4ELi3EEES17_NSV_INS5_IJS18_S1L_EEENS5_IJS1L_SC_EEEEEEENS4_17SM75_U32x4_LDSM_NENS4_14SM90_TMA_STOREES1Z_NS4_17SM90_U32x4_STSM_NENS4_9Copy_AtomIJS22_SK_EEEvEEEvvEEEEvNT_6ParamsE)
        /*002c*/ 	.word	0x00000000
.L_24:


//--------------------- .nv.compat                --------------------------
	.section	.nv.compat,"",@"SHT_CUDA_COMPAT_INFO"
	.align	4
        /*0000*/ 	.byte	0x02, 0x09, 0x01, 0x00, 0x02, 0x02, 0x04, 0x00, 0x02, 0x05, 0x05, 0x00, 0x03, 0x07, 0x01, 0x01
        /*0010*/ 	.byte	0x02, 0x03, 0x01, 0x00, 0x02, 0x06, 0x01, 0x00, 0x04, 0x0b, 0x08, 0x00, 0x00, 0x00, 0x00, 0x00
        /*0020*/ 	.byte	0x00, 0x00, 0x00, 0x00


//--------------------- .nv.info._ZN7cutlass13device_kernelINS_4gemm6kernel13GemmUniversalIN4cute5tupleIJiiiiEEENS1_10collective13CollectiveMmaINS1_34MainloopSm90TmaGmmaWarpSpecializedILi4ENS5_IJNS4_1CILi2EEENSA_ILi1EEESC_EEENS1_35KernelTmaWarpSpecializedCooperativeEEENS5_IJNSA_ILi128EEENSA_ILi256EEENSA_ILi64EEEEEENS_6half_tENS5_IJlSC_lEEESK_SL_NS4_8TiledMMAINS4_8MMA_AtomIJNS4_4SM904GMMA26MMA_64x256x16_F32F16F16_SSILNSP_5MajorE0ELSR_0ELNSP_7ScaleInE1ELSS_1EEEEEENS4_6LayoutISD_NS5_IJSC_NSA_ILi0EEESW_EEEEENS5_IJNS4_10UnderscoreESZ_SZ_EEEEENS4_13SM90_TMA_LOADENS4_14ComposedLayoutINS4_7SwizzleILi3ELi4ELi3EEENS4_18smem_ptr_flag_bitsILi16EEENSV_INS5_IJNSA_ILi8EEESI_EEENS5_IJSI_SC_EEEEEEEvNS4_8identityENS4_23SM90_TMA_LOAD_MULTICASTES1C_vS1D_EENS_8epilogue10collective18CollectiveEpilogueINS1G_22Sm90TmaWarpSpecializedILi4ELi2ELi16ELb1ELb0EEEJSJ_NS5_IJSG_NSA_ILi32EEEEEESK_SL_SK_SL_NS1G_6fusion15FusionCallbacksIS1K_NS1N_13LinCombEltActINS1G_6thread7SigmoidESK_fSK_fLNS_15FloatRoundStyleE2EEESJ_S1M_JEEES12_NS13_INS14_ILi2ELi4ELi3EEES17_NSV_INS5_IJS18_S1L_EEENS5_IJS1L_SC_EEEEEEENS4_17SM75_U32x4_LDSM_NENS4_14SM90_TMA_STOREES1Z_NS4_17SM90_U32x4_STSM_NENS4_9Copy_AtomIJS22_SK_EEEvEEEvvEEEEvNT_6ParamsE --------------------------
	.section	.nv.info._ZN7cutlass13device_kernelINS_4gemm6kernel13GemmUniversalIN4cute5tupleIJiiiiEEENS1_10collective13CollectiveMmaINS1_34MainloopSm90TmaGmmaWarpSpecializedILi4ENS5_IJNS4_1CILi2EEENSA_ILi1EEESC_EEENS1_35KernelTmaWarpSpecializedCooperativeEEENS5_IJNSA_ILi128EEENSA_ILi256EEENSA_ILi64EEEEEENS_6half_tENS5_IJlSC_lEEESK_SL_NS4_8TiledMMAINS4_8MMA_AtomIJNS4_4SM904GMMA26MMA_64x256x16_F32F16F16_SSILNSP_5MajorE0ELSR_0ELNSP_7ScaleInE1ELSS_1EEEEEENS4_6LayoutISD_NS5_IJSC_NSA_ILi0EEESW_EEEEENS5_IJNS4_10UnderscoreESZ_SZ_EEEEENS4_13SM90_TMA_LOADENS4_14ComposedLayoutINS4_7SwizzleILi3ELi4ELi3EEENS4_18smem_ptr_flag_bitsILi16EEENSV_INS5_IJNSA_ILi8EEESI_EEENS5_IJSI_SC_EEEEEEEvNS4_8identityENS4_23SM90_TMA_LOAD_MULTICASTES1C_vS1D_EENS_8epilogue10collective18CollectiveEpilogueINS1G_22Sm90TmaWarpSpecializedILi4ELi2ELi16ELb1ELb0EEEJSJ_NS5_IJSG_NSA_ILi32EEEEEESK_SL_SK_SL_NS1G_6fusion15FusionCallbacksIS1K_NS1N_13LinCombEltActINS1G_6thread7SigmoidESK_fSK_fLNS_15FloatRoundStyleE2EEESJ_S1M_JEEES12_NS13_INS14_ILi2ELi4ELi3EEES17_NSV_INS5_IJS18_S1L_EEENS5_IJS1L_SC_EEEEEEENS4_17SM75_U32x4_LDSM_NENS4_14SM90_TMA_STOREES1Z_NS4_17SM90_U32x4_STSM_NENS4_9Copy_AtomIJS22_SK_EEEvEEEvvEEEEvNT_6ParamsE,"",@"SHT_CUDA_INFO"
	.sectionflags	@""
	.align	4


	//----- nvinfo : EIATTR_CUDA_API_VERSION
	.align		4
        /*0000*/ 	.byte	0x04, 0x37
        /*0002*/ 	.short	(.L_26 - .L_25)
.L_25:
        /*0004*/ 	.word	0x00000082


	//----- nvinfo : EIATTR_KPARAM_INFO
	.align		4
.L_26:
        /*0008*/ 	.byte	0x04, 0x17
        /*000a*/ 	.short	(.L_28 - .L_27)
.L_27:
        /*000c*/ 	.word	0x00000000
        /*0010*/ 	.short	0x0000
        /*0012*/ 	.short	0x0070
        /*0014*/ 	.byte	0x00, 0xf0, 0x01, 0x1c


	//----- nvinfo : EIATTR_SPARSE_MMA_MASK
	.align		4
.L_28:
        /*0018*/ 	.byte	0x03, 0x50
        /*001a*/ 	.short	0x0000


	//----- nvinfo : EIATTR_MAXREG_COUNT
	.align		4
        /*001c*/ 	.byte	0x03, 0x1b
        /*001e*/ 	.short	0x00a8


	//----- nvinfo : EIATTR_NUM_BARRIERS
	.align		4
        /*0020*/ 	.byte	0x02, 0x4c
        /*0022*/ 	.byte	0x02
	.zero		1


	//----- nvinfo : EIATTR_EXTERNS
	.align		4
        /*0024*/ 	.byte	0x04, 0x0f
        /*0026*/ 	.short	(.L_30 - .L_29)


	//   ....[0]....
	.align		4
.L_29:
        /*0028*/ 	.word	index@(__assertfail)


	//----- nvinfo : EIATTR_MERCURY_ISA_VERSION
	.align		4
.L_30:
        /*002c*/ 	.byte	0x03, 0x5f
        /*002e*/ 	.short	0x0101


	//----- nvinfo : EIATTR_INT_WARP_WIDE_INSTR_OFFSETS
	.align		4
        /*0030*/ 	.byte	0x04, 0x31
        /*0032*/ 	.short	(.L_32 - .L_31)


	//   ....[0]....
.L_31:
        /*0034*/ 	.word	0x000009c0


	//   ....[1]....
        /*0038*/ 	.word	0x00000a90


	//   ....[2]....
        /*003c*/ 	.word	0x00000b40


	//   ....[3]....
        /*0040*/ 	.word	0x000021a0


	//----- nvinfo : EIATTR_COOP_GROUP_MASK_REGIDS
	.align		4
.L_32:
        /*0044*/ 	.byte	0x04, 0x29
        /*0046*/ 	.short	(.L_34 - .L_33)


	//   ....[0]....
.L_33:
        /*0048*/ 	.word	0xffffffff


	//   ....[1]....
        /*004c*/ 	.word	0xffffffff


	//   ....[2]....
        /*0050*/ 	.word	0xffffffff


	//   ....[3]....
        /*0054*/ 	.word	0xffffffff


	//   ....[4]....
        /*0058*/ 	.word	0xffffffff


	//   ....[5]....
        /*005c*/ 	.word	0xffffffff


	//   ....[6]....
        /*0060*/ 	.word	0xffffffff


	//----- nvinfo : EIATTR_COOP_GROUP_INSTR_OFFSETS
	.align		4
.L_34:
        /*0064*/ 	.byte	0x04, 0x28
        /*0066*/ 	.short	(.L_36 - .L_35)


	//   ....[0]....
.L_35:
        /*0068*/ 	.word	0x00000070


	//   ....[1]....
        /*006c*/ 	.word	0x00000080


	//   ....[2]....
        /*0070*/ 	.word	0x00000440


	//   ....[3]....
        /*0074*/ 	.word	0x000005d0


	//   ....[4]....
        /*0078*/ 	.word	0x000007f0


	//   ....[5]....
        /*007c*/ 	.word	0x00000c80


	//   ....[6]....
        /*0080*/ 	.word	0x00001740


	//----- nvinfo : EIATTR_REG_RECONFIG
	.align		4
.L_36:
        /*0084*/ 	.byte	0x01, 0x54
	.zero		2


	//----- nvinfo : EIATTR_SYSCALL_OFFSETS
	.align		4
        /*0088*/ 	.byte	0x04, 0x46
        /*008a*/ 	.short	(.L_38 - .L_37)


	//   ....[0]....
.L_37:
        /*008c*/ 	.word	0x00001900


	//   ....[1]....
        /*0090*/ 	.word	0x000023d0


	//   ....[2]....
        /*0094*/ 	.word	0x000024c0


	//----- nvinfo : EIATTR_MBARRIER_INSTR_OFFSETS
	.align		4
.L_38:
        /*0098*/ 	.byte	0x04, 0x39
        /*009a*/ 	.short	(.L_40 - .L_39)


	//   ....[0]....
.L_39:
        /*009c*/ 	.word	0x00000540
        /*00a0*/ 	.word	0x000000ff
        /*00a4*/ 	.word	0x00000000
        /*00a8*/ 	.short	0x0100
        /*00aa*/ 	.byte	0x08
	.zero		1


	//   ....[1]....
        /*00ac*/ 	.word	0x00000550
        /*00b0*/ 	.word	0x000000ff
        /*00b4*/ 	.word	0x00000020
        /*00b8*/ 	.short	0x0100
        /*00ba*/ 	.byte	0x08
	.zero		1


	//   ....[2]....
        /*00bc*/ 	.word	0x00000560
        /*00c0*/ 	.word	0x000000ff
        /*00c4*/ 	.word	0x00000008
        /*00c8*/ 	.short	0x0100
        /*00ca*/ 	.byte	0x08
	.zero		1


	//   ....[3]....
        /*00cc*/ 	.word	0x00000570
        /*00d0*/ 	.word	0x000000ff
        /*00d4*/ 	.word	0x00000028
        /*00d8*/ 	.short	0x0100
        /*00da*/ 	.byte	0x08
	.zero		1


	//   ....[4]....
        /*00dc*/ 	.word	0x00000580
        /*00e0*/ 	.word	0x000000ff
        /*00e4*/ 	.word	0x00000010
        /*00e8*/ 	.short	0x0100
        /*00ea*/ 	.byte	0x08
	.zero		1


	//   ....[5]....
        /*00ec*/ 	.word	0x00000590
        /*00f0*/ 	.word	0x000000ff
        /*00f4*/ 	.word	0x00000030
        /*00f8*/ 	.short	0x0100
        /*00fa*/ 	.byte	0x08
	.zero		1


	//   ....[6]....
        /*00fc*/ 	.word	0x000005a0
        /*0100*/ 	.word	0x000000ff
        /*0104*/ 	.word	0x00000018
        /*0108*/ 	.short	0x0100
        /*010a*/ 	.byte	0x08
	.zero		1


	//   ....[7]....
        /*010c*/ 	.word	0x000005b0
        /*0110*/ 	.word	0x000000ff
        /*0114*/ 	.word	0x00000038
        /*0118*/ 	.short	0x0100
        /*011a*/ 	.byte	0x08
	.zero		1


	//   ....[8]....
        /*011c*/ 	.word	0x00000710
        /*0120*/ 	.word	0x000000ff
        /*0124*/ 	.word	0x00000040
        /*0128*/ 	.short	0x0100
        /*012a*/ 	.byte	0x08
	.zero		1


	//   ....[9]....
        /*012c*/ 	.word	0x00000720
        /*0130*/ 	.word	0x000000ff
        /*0134*/ 	.word	0x00000060
        /*0138*/ 	.short	0x0100
        /*013a*/ 	.byte	0x08
	.zero		1


	//   ....[10]....
        /*013c*/ 	.word	0x00000730
        /*0140*/ 	.word	0x000000ff
        /*0144*/ 	.word	0x00000048
        /*0148*/ 	.short	0x0100
        /*014a*/ 	.byte	0x08
	.zero		1


	//   ....[11]....
        /*014c*/ 	.word	0x00000740
        /*0150*/ 	.word	0x000000ff
        /*0154*/ 	.word	0x00000068
        /*0158*/ 	.short	0x0100
        /*015a*/ 	.byte	0x08
	.zero		1


	//   ....[12]....
        /*015c*/ 	.word	0x00000750
        /*0160*/ 	.word	0x000000ff
        /*0164*/ 	.word	0x00000050
        /*0168*/ 	.short	0x0100
        /*016a*/ 	.byte	0x08
	.zero		1


	//   ....[13]....
        /*016c*/ 	.word	0x00000760
        /*0170*/ 	.word	0x000000ff
        /*0174*/ 	.word	0x00000070
        /*0178*/ 	.short	0x0100
        /*017a*/ 	.byte	0x08
	.zero		1


	//   ....[14]....
        /*017c*/ 	.word	0x00000770
        /*0180*/ 	.word	0x000000ff
        /*0184*/ 	.word	0x00000058
        /*0188*/ 	.short	0x0100
        /*018a*/ 	.byte	0x08
	.zero		1


	//   ....[15]....
        /*018c*/ 	.word	0x00000780
        /*0190*/ 	.word	0x000000ff
        /*0194*/ 	.word	0x00000078
        /*0198*/ 	.short	0x0100
        /*019a*/ 	.byte	0x08
	.zero		1


	//   ....[16]....
        /*019c*/ 	.word	0x00000bb0
        /*01a0*/ 	.word	0x000000ff
        /*01a4*/ 	.word	0x00000080
        /*01a8*/ 	.short	0x0100
        /*01aa*/ 	.byte	0x06
	.zero		1


	//   ....[17]....
        /*01ac*/ 	.word	0x00000c30
        /*01b0*/ 	.word	0x000000ff
        /*01b4*/ 	.word	0x00000088
        /*01b8*/ 	.short	0x0100
        /*01ba*/ 	.byte	0x06
	.zero		1


	//   ....[18]....
        /*01bc*/ 	.word	0x00001980
        /*01c0*/ 	.word	0x00000003
        /*01c4*/ 	.word	0x00000000
        /*01c8*/ 	.short	0x010a
        /*01ca*/ 	.byte	0x3f
	.zero		1


	//   ....[19]....
        /*01cc*/ 	.word	0x000019c0
        /*01d0*/ 	.word	0x00000003
        /*01d4*/ 	.word	0x00000000
        /*01d8*/ 	.short	0x010a
        /*01da*/ 	.byte	0x3f
	.zero		1


	//   ....[20]....
        /*01dc*/ 	.word	0x00001d60
        /*01e0*/ 	.word	0x000000ff
        /*01e4*/ 	.word	0x00000000
        /*01e8*/ 	.short	0x010a
        /*01ea*/ 	.byte	0x04
	.zero		1


	//   ....[21]....
        /*01ec*/ 	.word	0x00001da0
        /*01f0*/ 	.word	0x000000ff
        /*01f4*/ 	.word	0x00000000
        /*01f8*/ 	.short	0x010a
        /*01fa*/ 	.byte	0x04
	.zero		1


	//   ....[22]....
        /*01fc*/ 	.word	0x00002030
        /*0200*/ 	.word	0x00000004
        /*0204*/ 	.word	0x00000000
        /*0208*/ 	.short	0x0101
        /*020a*/ 	.byte	0x3f
	.zero		1


	//   ....[23]....
        /*020c*/ 	.word	0x00002220
        /*0210*/ 	.word	0x00000000
        /*0214*/ 	.word	0x00000000
        /*0218*/ 	.short	0x0101
        /*021a*/ 	.byte	0x3f
	.zero		1


	//   ....[24]....
        /*021c*/ 	.word	0x00002950
        /*0220*/ 	.word	0x000000ff
        /*0224*/ 	.word	0x00000040
        /*0228*/ 	.short	0x010a
        /*022a*/ 	.byte	0x2d
	.zero		1


	//   ....[25]....
        /*022c*/ 	.word	0x00004870
        /*0230*/ 	.word	0x000000ff
        /*0234*/ 	.word	0x00000000
        /*0238*/ 	.short	0x0101
        /*023a*/ 	.byte	0x04
	.zero		1


	//   ....[26]....
        /*023c*/ 	.word	0x00004950
        /*0240*/ 	.word	0x0000000e
        /*0244*/ 	.word	0x00000040
        /*0248*/ 	.short	0x010a
        /*024a*/ 	.byte	0x3f
	.zero		1


	//   ....[27]....
        /*024c*/ 	.word	0x00006670
        /*0250*/ 	.word	0x000000ff
        /*0254*/ 	.word	0x00000000
        /*0258*/ 	.short	0x0101
        /*025a*/ 	.byte	0x04
	.zero		1


	//   ....[28]....
        /*025c*/ 	.word	0x00006760
        /*0260*/ 	.word	0x00000000
        /*0264*/ 	.word	0x00000040
        /*0268*/ 	.short	0x010a
        /*026a*/ 	.byte	0x3f
	.zero		1


	//   ....[29]....
        /*026c*/ 	.word	0x000084b0
        /*0270*/ 	.word	0x000000ff
        /*0274*/ 	.word	0x00000000
        /*0278*/ 	.short	0x0101
        /*027a*/ 	.byte	0x04
	.zero		1


	//   ....[30]....
        /*027c*/ 	.word	0x00008590
        /*0280*/ 	.word	0x00000003
        /*0284*/ 	.word	0x00000040
        /*0288*/ 	.short	0x010a
        /*028a*/ 	.byte	0x3f
	.zero		1


	//   ....[31]....
        /*028c*/ 	.word	0x0000a2f0
        /*0290*/ 	.word	0x000000ff
        /*0294*/ 	.word	0x00000000
        /*0298*/ 	.short	0x0101
        /*029a*/ 	.byte	0x04
	.zero		1


	//   ....[32]....
        /*029c*/ 	.word	0x0000a3d0
        /*02a0*/ 	.word	0x00000000
        /*02a4*/ 	.word	0x00000040
        /*02a8*/ 	.short	0x010a
        /*02aa*/ 	.byte	0x3f
	.zero		1


	//   ....[33]....
        /*02ac*/ 	.word	0x0000c100
        /*02b0*/ 	.word	0x000000ff
        /*02b4*/ 	.word	0x00000000
        /*02b8*/ 	.short	0x0101
        /*02ba*/ 	.byte	0x04
	.zero		1


	//   ....[34]....
        /*02bc*/ 	.word	0x0000c1e0
        /*02c0*/ 	.word	0x00000000
        /*02c4*/ 	.word	0x00000040
        /*02c8*/ 	.short	0x010a
        /*02ca*/ 	.byte	0x3f
	.zero		1


	//   ....[35]....
        /*02cc*/ 	.word	0x0000df10
        /*02d0*/ 	.word	0x000000ff
        /*02d4*/ 	.word	0x00000000
        /*02d8*/ 	.short	0x0101
        /*02da*/ 	.byte	0x04
	.zero		1


	//   ....[36]....
        /*02dc*/ 	.word	0x0000dff0
        /*02e0*/ 	.word	0x00000000
        /*02e4*/ 	.word	0x00000040
        /*02e8*/ 	.short	0x010a
        /*02ea*/ 	.byte	0x3f
	.zero		1


	//   ....[37]....
        /*02ec*/ 	.word	0x0000fd20
        /*02f0*/ 	.word	0x000000ff
        /*02f4*/ 	.word	0x00000000
        /*02f8*/ 	.short	0x0101
        /*02fa*/ 	.byte	0x04
	.zero		1


	//   ....[38]....
        /*02fc*/ 	.word	0x0000fe00
        /*0300*/ 	.word	0x00000003
        /*0304*/ 	.word	0x00000040
        /*0308*/ 	.short	0x010a
        /*030a*/ 	.byte	0x3f
	.zero		1


	//   ....[39]....
        /*030c*/ 	.word	0x00011ae0
        /*0310*/ 	.word	0x000000ff
        /*0314*/ 	.word	0x00000000
        /*0318*/ 	.short	0x0101
        /*031a*/ 	.byte	0x04
	.zero		1


	//   ....[40]....
        /*031c*/ 	.word	0x000124d0
        /*0320*/ 	.word	0x000000ff
        /*0324*/ 	.word	0x00000000
        /*0328*/ 	.short	0x0101
        /*032a*/ 	.byte	0x04
	.zero		1


	//   ....[41]....
        /*032c*/ 	.word	0x00012af0
        /*0330*/ 	.word	0x000000ff
        /*0334*/ 	.word	0x00000088
        /*0338*/ 	.short	0x010a
        /*033a*/ 	.byte	0x04
	.zero		1


	//   ....[42]....
        /*033c*/ 	.word	0x00012ef0
        /*0340*/ 	.word	0x000000ff
        /*0344*/ 	.word	0x00000060
        /*0348*/ 	.short	0x010a
        /*034a*/ 	.byte	0x0d
	.zero		1


	//   ....[43]....
        /*034c*/ 	.word	0x00012fe0
        /*0350*/ 	.word	0x000000ff
        /*0354*/ 	.word	0x00000040
        /*0358*/ 	.short	0x010b
        /*035a*/ 	.byte	0x0d
	.zero		1


	//   ....[44]....
        /*035c*/ 	.word	0x00013040
        /*0360*/ 	.word	0x000000ff
        /*0364*/ 	.word	0x00000000
        /*0368*/ 	.short	0x0101
        /*036a*/ 	.byte	0x10
	.zero		1


	//   ....[45]....
        /*036c*/ 	.word	0x00013070
        /*0370*/ 	.word	0x000000ff
        /*0374*/ 	.word	0x00000068
        /*0378*/ 	.short	0x010a
        /*037a*/ 	.byte	0x0d
	.zero		1


	//   ....[46]....
        /*037c*/ 	.word	0x00013180
        /*0380*/ 	.word	0x000000ff
        /*0384*/ 	.word	0x00000048
        /*0388*/ 	.short	0x010b
        /*038a*/ 	.byte	0x0d
	.zero		1


	//   ....[47]....
        /*038c*/ 	.word	0x000131e0
        /*0390*/ 	.word	0x000000ff
        /*0394*/ 	.word	0x00000000
        /*0398*/ 	.short	0x0101
        /*039a*/ 	.byte	0x12
	.zero		1


	//   ....[48]....
        /*039c*/ 	.word	0x00013210
        /*03a0*/ 	.word	0x000000ff
        /*03a4*/ 	.word	0x00000070
        /*03a8*/ 	.short	0x010a
        /*03aa*/ 	.byte	0x0d
	.zero		1


	//   ....[49]....
        /*03ac*/ 	.word	0x00013320
        /*03b0*/ 	.word	0x000000ff
        /*03b4*/ 	.word	0x00000050
        /*03b8*/ 	.short	0x010b
        /*03ba*/ 	.byte	0x0d
	.zero		1


	//   ....[50]....
        /*03bc*/ 	.word	0x00013380
        /*03c0*/ 	.word	0x000000ff
        /*03c4*/ 	.word	0x00000000
        /*03c8*/ 	.short	0x0101
        /*03ca*/ 	.byte	0x15
	.zero		1


	//   ....[51]....
        /*03cc*/ 	.word	0x000133b0
        /*03d0*/ 	.word	0x000000ff
        /*03d4*/ 	.word	0x00000078
        /*03d8*/ 	.short	0x010a
        /*03da*/ 	.byte	0x0d
	.zero		1


	//   ....[52]....
        /*03dc*/ 	.word	0x000134c0
        /*03e0*/ 	.word	0x000000ff
        /*03e4*/ 	.word	0x00000058
        /*03e8*/ 	.short	0x010b
        /*03ea*/ 	.byte	0x0d
	.zero		1


	//   ....[53]....
        /*03ec*/ 	.word	0x00013520
        /*03f0*/ 	.word	0x000000ff
        /*03f4*/ 	.word	0x00000000
        /*03f8*/ 	.short	0x0101
        /*03fa*/ 	.byte	0x1d
	.zero		1


	//   ....[54]....
        /*03fc*/ 	.word	0x00013560
        /*0400*/ 	.word	0x000000ff
        /*0404*/ 	.word	0x00000060
        /*0408*/ 	.short	0x010a
        /*040a*/ 	.byte	0x0d
	.zero		1


	//   ....[55]....
        /*040c*/ 	.word	0x00013660
        /*0410*/ 	.word	0x000000ff
        /*0414*/ 	.word	0x00000040
        /*0418*/ 	.short	0x010b
        /*041a*/ 	.byte	0x0d
	.zero		1


	//   ....[56]....
        /*041c*/ 	.word	0x000136a0
        /*0420*/ 	.word	0x000000ff
        /*0424*/ 	.word	0x00000000
        /*0428*/ 	.short	0x0101
        /*042a*/ 	.byte	0x10
	.zero		1


	//   ....[57]....
        /*042c*/ 	.word	0x000136d0
        /*0430*/ 	.word	0x000000ff
        /*0434*/ 	.word	0x00000068
        /*0438*/ 	.short	0x010a
        /*043a*/ 	.byte	0x0d
	.zero		1


	//   ....[58]....
        /*043c*/ 	.word	0x000137d0
        /*0440*/ 	.word	0x000000ff
        /*0444*/ 	.word	0x00000048
        /*0448*/ 	.short	0x010b
        /*044a*/ 	.byte	0x0d
	.zero		1


	//   ....[59]....
        /*044c*/ 	.word	0x00013810
        /*0450*/ 	.word	0x000000ff
        /*0454*/ 	.word	0x00000000
        /*0458*/ 	.short	0x0101
        /*045a*/ 	.byte	0x12
	.zero		1


	//   ....[60]....
        /*045c*/ 	.word	0x00013840
        /*0460*/ 	.word	0x000000ff
        /*0464*/ 	.word	0x00000070
        /*0468*/ 	.short	0x010a
        /*046a*/ 	.byte	0x0d
	.zero		1


	//   ....[61]....
        /*046c*/ 	.word	0x00013940
        /*0470*/ 	.word	0x000000ff
        /*0474*/ 	.word	0x00000050
        /*0478*/ 	.short	0x010b
        /*047a*/ 	.byte	0x0d
	.zero		1


	//   ....[62]....
        /*047c*/ 	.word	0x00013980
        /*0480*/ 	.word	0x000000ff
        /*0484*/ 	.word	0x00000000
        /*0488*/ 	.short	0x0101
        /*048a*/ 	.byte	0x15
	.zero		1


	//   ....[63]....
        /*048c*/ 	.word	0x000139b0
        /*0490*/ 	.word	0x000000ff
        /*0494*/ 	.word	0x00000078
        /*0498*/ 	.short	0x010a
        /*049a*/ 	.byte	0x0d
	.zero		1


	//   ....[64]....
        /*049c*/ 	.word	0x00013ab0
        /*04a0*/ 	.word	0x000000ff
        /*04a4*/ 	.word	0x00000058
        /*04a8*/ 	.short	0x010b
        /*04aa*/ 	.byte	0x0d
	.zero		1


	//   ....[65]....
        /*04ac*/ 	.word	0x00013b00
        /*04b0*/ 	.word	0x000000ff
        /*04b4*/ 	.word	0x00000000
        /*04b8*/ 	.short	0x0101
        /*04ba*/ 	.byte	0x1d
	.zero		1


	//   ....[66]....
        /*04bc*/ 	.word	0x000141c0
        /*04c0*/ 	.word	0x00000000
        /*04c4*/ 	.word	0x00000060
        /*04c8*/ 	.short	0x010a
        /*04ca*/ 	.byte	0x3f
	.zero		1


	//   ....[67]....
        /*04cc*/ 	.word	0x00014200
        /*04d0*/ 	.word	0x00000000
        /*04d4*/ 	.word	0x00000068
        /*04d8*/ 	.short	0x010a
        /*04da*/ 	.byte	0x3f
	.zero		1


	//   ....[68]....
        /*04dc*/ 	.word	0x00014240
        /*04e0*/ 	.word	0x00000000
        /*04e4*/ 	.word	0x00000070
        /*04e8*/ 	.short	0x010a
        /*04ea*/ 	.byte	0x3f
	.zero		1


	//   ....[69]....
        /*04ec*/ 	.word	0x000142a0
        /*04f0*/ 	.word	0x00000000
        /*04f4*/ 	.word	0x00000078
        /*04f8*/ 	.short	0x010a
        /*04fa*/ 	.byte	0x3f
	.zero		1


	//   ....[70]....
        /*04fc*/ 	.word	0x000145e0
        /*0500*/ 	.word	0x0000000f
        /*0504*/ 	.word	0x00000020
        /*0508*/ 	.short	0x010a
        /*050a*/ 	.byte	0x3f
	.zero		1


	//   ....[71]....
        /*050c*/ 	.word	0x00014990
        /*0510*/ 	.word	0x00000004
        /*0514*/ 	.word	0x00000088
        /*0518*/ 	.short	0x0101
        /*051a*/ 	.byte	0x3f
	.zero		1


	//   ....[72]....
        /*051c*/ 	.word	0x000150c0
        /*0520*/ 	.word	0x00000005
        /*0524*/ 	.word	0x00000000
        /*0528*/ 	.short	0x010a
        /*052a*/ 	.byte	0x3f
	.zero		1


	//   ....[73]....
        /*052c*/ 	.word	0x00015140
        /*0530*/ 	.word	0x00000007
        /*0534*/ 	.word	0x00000000
        /*0538*/ 	.short	0x010a
        /*053a*/ 	.byte	0x3f
	.zero		1


	//   ....[74]....
        /*053c*/ 	.word	0x000151d0
        /*0540*/ 	.word	0x00000006
        /*0544*/ 	.word	0x00000000
        /*0548*/ 	.short	0x010a
        /*054a*/ 	.byte	0x3f
	.zero		1


	//   ....[75]....
        /*054c*/ 	.word	0x00015260
        /*0550*/ 	.word	0x00000003
        /*0554*/ 	.word	0x00000000
        /*0558*/ 	.short	0x010a
        /*055a*/ 	.byte	0x3f
	.zero		1


	//   ....[76]....
        /*055c*/ 	.word	0x000152c0
        /*0560*/ 	.word	0x00000003
        /*0564*/ 	.word	0x00000000
        /*0568*/ 	.short	0x010a
        /*056a*/ 	.byte	0x3f
	.zero		1


	//   ....[77]....
        /*056c*/ 	.word	0x00015320
        /*0570*/ 	.word	0x00000005
        /*0574*/ 	.word	0x00000000
        /*0578*/ 	.short	0x010a
        /*057a*/ 	.byte	0x3f
	.zero		1


	//   ....[78]....
        /*057c*/ 	.word	0x00015380
        /*0580*/ 	.word	0x00000003
        /*0584*/ 	.word	0x00000040
        /*0588*/ 	.short	0x010a
        /*058a*/ 	.byte	0x3f
	.zero		1


	//   ....[79]....
        /*058c*/ 	.word	0x000153d0
        /*0590*/ 	.word	0x0000000e
        /*0594*/ 	.word	0x00000040
        /*0598*/ 	.short	0x010a
        /*059a*/ 	.byte	0x3f
	.zero		1


	//   ....[80]....
        /*059c*/ 	.word	0x00015420
        /*05a0*/ 	.word	0x00000000
        /*05a4*/ 	.word	0x00000040
        /*05a8*/ 	.short	0x010a
        /*05aa*/ 	.byte	0x3f
	.zero		1


	//   ....[81]....
        /*05ac*/ 	.word	0x00015470
        /*05b0*/ 	.word	0x00000003
        /*05b4*/ 	.word	0x00000040
        /*05b8*/ 	.short	0x010a
        /*05ba*/ 	.byte	0x3f
	.zero		1


	//   ....[82]....
        /*05bc*/ 	.word	0x000154c0
        /*05c0*/ 	.word	0x00000000
        /*05c4*/ 	.word	0x00000040
        /*05c8*/ 	.short	0x010a
        /*05ca*/ 	.byte	0x3f
	.zero		1


	//   ....[83]....
        /*05cc*/ 	.word	0x00015510
        /*05d0*/ 	.word	0x00000000
        /*05d4*/ 	.word	0x00000040
        /*05d8*/ 	.short	0x010a
        /*05da*/ 	.byte	0x3f
	.zero		1


	//   ....[84]....
        /*05dc*/ 	.word	0x00015560
        /*05e0*/ 	.word	0x00000000
        /*05e4*/ 	.word	0x00000040
        /*05e8*/ 	.short	0x010a
        /*05ea*/ 	.byte	0x3f
	.zero		1


	//   ....[85]....
        /*05ec*/ 	.word	0x000155b0
        /*05f0*/ 	.word	0x00000003
        /*05f4*/ 	.word	0x00000040
        /*05f8*/ 	.short	0x010a
        /*05fa*/ 	.byte	0x3f
	.zero		1


	//   ....[86]....
        /*05fc*/ 	.word	0x00015610
        /*0600*/ 	.word	0x00000007
        /*0604*/ 	.word	0x00000088
        /*0608*/ 	.short	0x010a
        /*060a*/ 	.byte	0x3f
	.zero		1


	//   ....[87]....
        /*060c*/ 	.word	0x00015670
        /*0610*/ 	.word	0x00000004
        /*0614*/ 	.word	0x00000060
        /*0618*/ 	.short	0x010a
        /*061a*/ 	.byte	0x3f
	.zero		1


	//   ....[88]....
        /*061c*/ 	.word	0x000156d0
        /*0620*/ 	.word	0x00000004
        /*0624*/ 	.word	0x00000068
        /*0628*/ 	.short	0x010a
        /*062a*/ 	.byte	0x3f
	.zero		1


	//   ....[89]....
        /*062c*/ 	.word	0x00015730
        /*0630*/ 	.word	0x00000004
        /*0634*/ 	.word	0x00000070
        /*0638*/ 	.short	0x010a
        /*063a*/ 	.byte	0x3f
	.zero		1


	//   ....[90]....
        /*063c*/ 	.word	0x00015790
        /*0640*/ 	.word	0x00000004
        /*0644*/ 	.word	0x00000078
        /*0648*/ 	.short	0x010a
        /*064a*/ 	.byte	0x3f
	.zero		1


	//   ....[91]....
        /*064c*/ 	.word	0x000157f0
        /*0650*/ 	.word	0x00000004
        /*0654*/ 	.word	0x00000060
        /*0658*/ 	.short	0x010a
        /*065a*/ 	.byte	0x3f
	.zero		1


	//   ....[92]....
        /*065c*/ 	.word	0x00015850
        /*0660*/ 	.word	0x00000004
        /*0664*/ 	.word	0x00000068
        /*0668*/ 	.short	0x010a
        /*066a*/ 	.byte	0x3f
	.zero		1


	//   ....[93]....
        /*066c*/ 	.word	0x000158b0
        /*0670*/ 	.word	0x00000004
        /*0674*/ 	.word	0x00000070
        /*0678*/ 	.short	0x010a
        /*067a*/ 	.byte	0x3f
	.zero		1


	//   ....[94]....
        /*067c*/ 	.word	0x00015910
        /*0680*/ 	.word	0x00000004
        /*0684*/ 	.word	0x00000078
        /*0688*/ 	.short	0x010a
        /*068a*/ 	.byte	0x3f
	.zero		1


	//   ....[95]....
        /*068c*/ 	.word	0x00015960
        /*0690*/ 	.word	0x00000000
        /*0694*/ 	.word	0x00000060
        /*0698*/ 	.short	0x010a
        /*069a*/ 	.byte	0x3f
	.zero		1


	//   ....[96]....
        /*069c*/ 	.word	0x000159b0
        /*06a0*/ 	.word	0x00000000
        /*06a4*/ 	.word	0x00000068
        /*06a8*/ 	.short	0x010a
        /*06aa*/ 	.byte	0x3f
	.zero		1


	//   ....[97]....
        /*06ac*/ 	.word	0x00015a00
        /*06b0*/ 	.word	0x00000000
        /*06b4*/ 	.word	0x00000070
        /*06b8*/ 	.short	0x010a
        /*06ba*/ 	.byte	0x3f
	.zero		1


	//   ....[98]....
        /*06bc*/ 	.word	0x00015ad0
        /*06c0*/ 	.word	0x0000000f
        /*06c4*/ 	.word	0x00000020
        /*06c8*/ 	.short	0x010a
        /*06ca*/ 	.byte	0x3f
	.zero		1


	//   ....[99]....
        /*06cc*/ 	.word	0x00015ba0
        /*06d0*/ 	.word	0x00000005
        /*06d4*/ 	.word	0x00000000
        /*06d8*/ 	.short	0x010a
        /*06da*/ 	.byte	0x3f
	.zero		1


	//   ....[100]....
        /*06dc*/ 	.word	0x00015bf0
        /*06e0*/ 	.word	0x00000007
        /*06e4*/ 	.word	0x00000000
        /*06e8*/ 	.short	0x010a
        /*06ea*/ 	.byte	0x3f
	.zero		1


	//   ....[101]....
        /*06ec*/ 	.word	0x00015c40
        /*06f0*/ 	.word	0x00000006
        /*06f4*/ 	.word	0x00000000
        /*06f8*/ 	.short	0x010a
        /*06fa*/ 	.byte	0x3f
	.zero		1


	//----- nvinfo : EIATTR_NUM_MBARRIERS
	.align		4
.L_40:
        /*06fc*/ 	.byte	0x03, 0x38
        /*06fe*/ 	.short	0x0012


	//----- nvinfo : EIATTR_EXIT_INSTR_OFFSETS
	.align		4
        /*0700*/ 	.byte	0x04, 0x1c
        /*0702*/ 	.short	(.L_42 - .L_41)


	//   ....[0]....
.L_41:
        /*0704*/ 	.word	0x000152b0


	//----- nvinfo : EIATTR_MAX_THREADS
	.align		4
.L_42:
        /*0708*/ 	.byte	0x04, 0x05
        /*070a*/ 	.short	(.L_44 - .L_43)
.L_43:
        /*070c*/ 	.word	0x00000180
        /*0710*/ 	.word	0x00000001
        /*0714*/ 	.word	0x00000001


	//----- nvinfo : EIATTR_CRS_STACK_SIZE
	.align		4
.L_44:
        /*0718*/ 	.byte	0x04, 0x1e
        /*071a*/ 	.short	(.L_46 - .L_45)
.L_45:
        /*071c*/ 	.word	0x00000000


	//----- nvinfo : EIATTR_CBANK_PARAM_SIZE
	.align		4
.L_46:
        /*0720*/ 	.byte	0x03, 0x19
        /*0722*/ 	.short	0x0770


	//----- nvinfo : EIATTR_PARAM_CBANK
	.align		4
        /*0724*/ 	.byte	0x04, 0x0a
        /*0726*/ 	.short	(.L_48 - .L_47)
	.align		4
.L_47:
        /*0728*/ 	.word	index@(.nv.constant0._ZN7cutlass13device_kernelINS_4gemm6kernel13GemmUniversalIN4cute5tupleIJiiiiEEENS1_10collective13CollectiveMmaINS1_34MainloopSm90TmaGmmaWarpSpecializedILi4ENS5_IJNS4_1CILi2EEENSA_ILi1EEESC_EEENS1_35KernelTmaWarpSpecializedCooperativeEEENS5_IJNSA_ILi128EEENSA_ILi256EEENSA_ILi64EEEEEENS_6half_tENS5_IJlSC_lEEESK_SL_NS4_8TiledMMAINS4_8MMA_AtomIJNS4_4SM904GMMA26MMA_64x256x16_F32F16F16_SSILNSP_5MajorE0ELSR_0ELNSP_7ScaleInE1ELSS_1EEEEEENS4_6LayoutISD_NS5_IJSC_NSA_ILi0EEESW_EEEEENS5_IJNS4_10UnderscoreESZ_SZ_EEEEENS4_13SM90_TMA_LOADENS4_14ComposedLayoutINS4_7SwizzleILi3ELi4ELi3EEENS4_18smem_ptr_flag_bitsILi16EEENSV_INS5_IJNSA_ILi8EEESI_EEENS5_IJSI_SC_EEEEEEEvNS4_8identityENS4_23SM90_TMA_LOAD_MULTICASTES1C_vS1D_EENS_8epilogue10collective18CollectiveEpilogueINS1G_22Sm90TmaWarpSpecializedILi4ELi2ELi16ELb1ELb0EEEJSJ_NS5_IJSG_NSA_ILi32EEEEEESK_SL_SK_SL_NS1G_6fusion15FusionCallbacksIS1K_NS1N_13LinCombEltActINS1G_6thread7SigmoidESK_fSK_fLNS_15FloatRoundStyleE2EEESJ_S1M_JEEES12_NS13_INS14_ILi2ELi4ELi3EEES17_NSV_INS5_IJS18_S1L_EEENS5_IJS1L_SC_EEEEEEENS4_17SM75_U32x4_LDSM_NENS4_14SM90_TMA_STOREES1Z_NS4_17SM90_U32x4_STSM_NENS4_9Copy_AtomIJS22_SK_EEEvEEEvvEEEEvNT_6ParamsE)
        /*072c*/ 	.short	0x0210
        /*072e*/ 	.short	0x0770


	//----- nvinfo : EIATTR_SW_WAR
	.align		4
.L_48:
        /*0730*/ 	.byte	0x04, 0x36
        /*0732*/ 	.short	(.L_50 - .L_49)
.L_49:
        /*0734*/ 	.word	0x00000008
.L_50:


//--------------------- .nv.callgraph             --------------------------
	.section	.nv.callgraph,"",@"SHT_CUDA_CALLGRAPH"
	.align	4
	.sectionentsize	8
	.align		4
        /*0000*/ 	.word	0x00000000
	.align		4
        /*0004*/ 	.word	0xffffffff
	.align		4
        /*0008*/ 	.word	index@(_ZN7cutlass13device_kernelINS_4gemm6kernel13GemmUniversalIN4cute5tupleIJiiiiEEENS1_10collective13CollectiveMmaINS1_34MainloopSm90TmaGmmaWarpSpecializedILi4ENS5_IJNS4_1CILi2EEENSA_ILi1EEESC_EEENS1_35KernelTmaWarpSpecializedCooperativeEEENS5_IJNSA_ILi128EEENSA_ILi256EEENSA_ILi64EEEEEENS_6half_tENS5_IJlSC_lEEESK_SL_NS4_8TiledMMAINS4_8MMA_AtomIJNS4_4SM904GMMA26MMA_64x256x16_F32F16F16_SSILNSP_5MajorE0ELSR_0ELNSP_7ScaleInE1ELSS_1EEEEEENS4_6LayoutISD_NS5_IJSC_NSA_ILi0EEESW_EEEEENS5_IJNS4_10UnderscoreESZ_SZ_EEEEENS4_13SM90_TMA_LOADENS4_14ComposedLayoutINS4_7SwizzleILi3ELi4ELi3EEENS4_18smem_ptr_flag_bitsILi16EEENSV_INS5_IJNSA_ILi8EEESI_EEENS5_IJSI_SC_EEEEEEEvNS4_8identityENS4_23SM90_TMA_LOAD_MULTICASTES1C_vS1D_EENS_8epilogue10collective18CollectiveEpilogueINS1G_22Sm90TmaWarpSpecializedILi4ELi2ELi16ELb1ELb0EEEJSJ_NS5_IJSG_NSA_ILi32EEEEEESK_SL_SK_SL_NS1G_6fusion15FusionCallbacksIS1K_NS1N_13LinCombEltActINS1G_6thread7SigmoidESK_fSK_fLNS_15FloatRoundStyleE2EEESJ_S1M_JEEES12_NS13_INS14_ILi2ELi4ELi3EEES17_NSV_INS5_IJS18_S1L_EEENS5_IJS1L_SC_EEEEEEENS4_17SM75_U32x4_LDSM_NENS4_14SM90_TMA_STOREES1Z_NS4_17SM90_U32x4_STSM_NENS4_9Copy_AtomIJS22_SK_EEEvEEEvvEEEEvNT_6ParamsE)
	.align		4
        /*000c*/ 	.word	index@(__assertfail)
	.align		4
        /*0010*/ 	.word	0x00000000
	.align		4
        /*0014*/ 	.word	0xfffffffe
	.align		4
        /*0018*/ 	.word	0x00000000
	.align		4
        /*001c*/ 	.word	0xfffffffd
	.align		4
        /*0020*/ 	.word	0x00000000
	.align		4
        /*0024*/ 	.word	0xfffffffc


//--------------------- .nv.constant4             --------------------------
	.section	.nv.constant4,"a",@progbits
	.align	8
	.align		8
.nv.constant4:
        /*0000*/ 	.dword	__assertfail
	.align		8
        /*0008*/ 	.dword	__unnamed_1
	.align		8
        /*0010*/ 	.dword	__unnamed_2
	.align		8
        /*0018*/ 	.dword	_ZN39_INTERNAL_2e6cee08_4_k_cu_fabfd889_36734cuda3std3__45__cpo5beginE
	.align		8
        /*0020*/ 	.dword	_ZN39_INTERNAL_2e6cee08_4_k_cu_fabfd889_36734cuda3std3__45__cpo3endE
	.align		8
        /*0028*/ 	.dword	_ZN39_INTERNAL_2e6cee08_4_k_cu_fabfd889_36734cuda3std3__45__cpo6cbeginE
	.align		8
        /*0030*/ 	.dword	_ZN39_INTERNAL_2e6cee08_4_k_cu_fabfd889_36734cuda3std3__45__cpo4cendE
	.align		8
        /*0038*/ 	.dword	_ZN39_INTERNAL_2e6cee08_4_k_cu_fabfd889_36734cuda3std3__441_GLOBAL__N__2e6cee08_4_k_cu_fabfd889_36736ignoreE
	.align		8
        /*0040*/ 	.dword	_ZN39_INTERNAL_2e6cee08_4_k_cu_fabfd889_36734cuda3std3__419piecewise_constructE
	.align		8
        /*0048*/ 	.dword	_ZN39_INTERNAL_2e6cee08_4_k_cu_fabfd889_36734cuda3std3__48in_placeE
	.align		8
        /*0050*/ 	.dword	_ZN39_INTERNAL_2e6cee08_4_k_cu_fabfd889_36734cuda3std6ranges3__45__cpo4swapE
	.align		8
        /*0058*/ 	.dword	_ZN39_INTERNAL_2e6cee08_4_k_cu_fabfd889_36734cuda3std6ranges3__45__cpo9iter_moveE
	.align		8
        /*0060*/ 	.dword	_ZN39_INTERNAL_2e6cee08_4_k_cu_fabfd889_36734cute7productE
	.align		8
        /*0068*/ 	.dword	_ZN39_INTERNAL_2e6cee08_4_k_cu_fabfd889_36734cute1_E
	.align		8
        /*0070*/ 	.dword	$str$22
	.align		8
        /*0078*/ 	.dword	$str$23
	.align		8
        /*0080*/ 	.dword	$str$26
	.align		8
        /*0088*/ 	.dword	$str$27


//--------------------- .text._ZN7cutlass13device_kernelINS_4gemm6kernel13GemmUniversalIN4cute5tupleIJiiiiEEENS1_10collective13CollectiveMmaINS1_34MainloopSm90TmaGmmaWarpSpecializedILi4ENS5_IJNS4_1CILi2EEENSA_ILi1EEESC_EEENS1_35KernelTmaWarpSpecializedCooperativeEEENS5_IJNSA_ILi128EEENSA_ILi256EEENSA_ILi64EEEEEENS_6half_tENS5_IJlSC_lEEESK_SL_NS4_8TiledMMAINS4_8MMA_AtomIJNS4_4SM904GMMA26MMA_64x256x16_F32F16F16_SSILNSP_5MajorE0ELSR_0ELNSP_7ScaleInE1ELSS_1EEEEEENS4_6LayoutISD_NS5_IJSC_NSA_ILi0EEESW_EEEEENS5_IJNS4_10UnderscoreESZ_SZ_EEEEENS4_13SM90_TMA_LOADENS4_14ComposedLayoutINS4_7SwizzleILi3ELi4ELi3EEENS4_18smem_ptr_flag_bitsILi16EEENSV_INS5_IJNSA_ILi8EEESI_EEENS5_IJSI_SC_EEEEEEEvNS4_8identityENS4_23SM90_TMA_LOAD_MULTICASTES1C_vS1D_EENS_8epilogue10collective18CollectiveEpilogueINS1G_22Sm90TmaWarpSpecializedILi4ELi2ELi16ELb1ELb0EEEJSJ_NS5_IJSG_NSA_ILi32EEEEEESK_SL_SK_SL_NS1G_6fusion15FusionCallbacksIS1K_NS1N_13LinCombEltActINS1G_6thread7SigmoidESK_fSK_fLNS_15FloatRoundStyleE2EEESJ_S1M_JEEES12_NS13_INS14_ILi2ELi4ELi3EEES17_NSV_INS5_IJS18_S1L_EEENS5_IJS1L_SC_EEEEEEENS4_17SM75_U32x4_LDSM_NENS4_14SM90_TMA_STOREES1Z_NS4_17SM90_U32x4_STSM_NENS4_9Copy_AtomIJS22_SK_EEEvEEEvvEEEEvNT_6ParamsE --------------------------
	.section	.text._ZN7cutlass13device_kernelINS_4gemm6kernel13GemmUniversalIN4cute5tupleIJiiiiEEENS1_10collective13CollectiveMmaINS1_34MainloopSm90TmaGmmaWarpSpecializedILi4ENS5_IJNS4_1CILi2EEENSA_ILi1EEESC_EEENS1_35KernelTmaWarpSpecializedCooperativeEEENS5_IJNSA_ILi128EEENSA_ILi256EEENSA_ILi64EEEEEENS_6half_tENS5_IJlSC_lEEESK_SL_NS4_8TiledMMAINS4_8MMA_AtomIJNS4_4SM904GMMA26MMA_64x256x16_F32F16F16_SSILNSP_5MajorE0ELSR_0ELNSP_7ScaleInE1ELSS_1EEEEEENS4_6LayoutISD_NS5_IJSC_NSA_ILi0EEESW_EEEEENS5_IJNS4_10UnderscoreESZ_SZ_EEEEENS4_13SM90_TMA_LOADENS4_14ComposedLayoutINS4_7SwizzleILi3ELi4ELi3EEENS4_18smem_ptr_flag_bitsILi16EEENSV_INS5_IJNSA_ILi8EEESI_EEENS5_IJSI_SC_EEEEEEEvNS4_8identityENS4_23SM90_TMA_LOAD_MULTICASTES1C_vS1D_EENS_8epilogue10collective18CollectiveEpilogueINS1G_22Sm90TmaWarpSpecializedILi4ELi2ELi16ELb1ELb0EEEJSJ_NS5_IJSG_NSA_ILi32EEEEEESK_SL_SK_SL_NS1G_6fusion15FusionCallbacksIS1K_NS1N_13LinCombEltActINS1G_6thread7SigmoidESK_fSK_fLNS_15FloatRoundStyleE2EEESJ_S1M_JEEES12_NS13_INS14_ILi2ELi4ELi3EEES17_NSV_INS5_IJS18_S1L_EEENS5_IJS1L_SC_EEEEEEENS4_17SM75_U32x4_LDSM_NENS4_14SM90_TMA_STOREES1Z_NS4_17SM90_U32x4_STSM_NENS4_9Copy_AtomIJS22_SK_EEEvEEEvvEEEEvNT_6ParamsE,"ax",@progbits
	.align	128
.text._ZN7cutlass13device_kernelINS_4gemm6kernel13GemmUniversalIN4cute5tupleIJiiiiEEENS1_10collective13CollectiveMmaINS1_34MainloopSm90TmaGmmaWarpSpecializedILi4ENS5_IJNS4_1CILi2EEENSA_ILi1EEESC_EEENS1_35KernelTmaWarpSpecializedCooperativeEEENS5_IJNSA_ILi128EEENSA_ILi256EEENSA_ILi64EEEEEENS_6half_tENS5_IJlSC_lEEESK_SL_NS4_8TiledMMAINS4_8MMA_AtomIJNS4_4SM904GMMA26MMA_64x256x16_F32F16F16_SSILNSP_5MajorE0ELSR_0ELNSP_7ScaleInE1ELSS_1EEEEEENS4_6LayoutISD_NS5_IJSC_NSA_ILi0EEESW_EEEEENS5_IJNS4_10UnderscoreESZ_SZ_EEEEENS4_13SM90_TMA_LOADENS4_14ComposedLayoutINS4_7SwizzleILi3ELi4ELi3EEENS4_18smem_ptr_flag_bitsILi16EEENSV_INS5_IJNSA_ILi8EEESI_EEENS5_IJSI_SC_EEEEEEEvNS4_8identityENS4_23SM90_TMA_LOAD_MULTICASTES1C_vS1D_EENS_8epilogue10collective18CollectiveEpilogueINS1G_22Sm90TmaWarpSpecializedILi4ELi2ELi16ELb1ELb0EEEJSJ_NS5_IJSG_NSA_ILi32EEEEEESK_SL_SK_SL_NS1G_6fusion15FusionCallbacksIS1K_NS1N_13LinCombEltActINS1G_6thread7SigmoidESK_fSK_fLNS_15FloatRoundStyleE2EEESJ_S1M_JEEES12_NS13_INS14_ILi2ELi4ELi3EEES17_NSV_INS5_IJS18_S1L_EEENS5_IJS1L_SC_EEEEEEENS4_17SM75_U32x4_LDSM_NENS4_14SM90_TMA_STOREES1Z_NS4_17SM90_U32x4_STSM_NENS4_9Copy_AtomIJS22_SK_EEEvEEEvvEEEEvNT_6ParamsE:
        .type           _ZN7cutlass13device_kernelINS_4gemm6kernel13GemmUniversalIN4cute5tupleIJiiiiEEENS1_10collective13CollectiveMmaINS1_34MainloopSm90TmaGmmaWarpSpecializedILi4ENS5_IJNS4_1CILi2EEENSA_ILi1EEESC_EEENS1_35KernelTmaWarpSpecializedCooperativeEEENS5_IJNSA_ILi128EEENSA_ILi256EEENSA_ILi64EEEEEENS_6half_tENS5_IJlSC_lEEESK_SL_NS4_8TiledMMAINS4_8MMA_AtomIJNS4_4SM904GMMA26MMA_64x256x16_F32F16F16_SSILNSP_5MajorE0ELSR_0ELNSP_7ScaleInE1ELSS_1EEEEEENS4_6LayoutISD_NS5_IJSC_NSA_ILi0EEESW_EEEEENS5_IJNS4_10UnderscoreESZ_SZ_EEEEENS4_13SM90_TMA_LOADENS4_14ComposedLayoutINS4_7SwizzleILi3ELi4ELi3EEENS4_18smem_ptr_flag_bitsILi16EEENSV_INS5_IJNSA_ILi8EEESI_EEENS5_IJSI_SC_EEEEEEEvNS4_8identityENS4_23SM90_TMA_LOAD_MULTICASTES1C_vS1D_EENS_8epilogue10collective18CollectiveEpilogueINS1G_22Sm90TmaWarpSpecializedILi4ELi2ELi16ELb1ELb0EEEJSJ_NS5_IJSG_NSA_ILi32EEEEEESK_SL_SK_SL_NS1G_6fusion15FusionCallbacksIS1K_NS1N_13LinCombEltActINS1G_6thread7SigmoidESK_fSK_fLNS_15FloatRoundStyleE2EEESJ_S1M_JEEES12_NS13_INS14_ILi2ELi4ELi3EEES17_NSV_INS5_IJS18_S1L_EEENS5_IJS1L_SC_EEEEEEENS4_17SM75_U32x4_LDSM_NENS4_14SM90_TMA_STOREES1Z_NS4_17SM90_U32x4_STSM_NENS4_9Copy_AtomIJS22_SK_EEEvEEEvvEEEEvNT_6ParamsE,@function
        .size           _ZN7cutlass13device_kernelINS_4gemm6kernel13GemmUniversalIN4cute5tupleIJiiiiEEENS1_10collective13CollectiveMmaINS1_34MainloopSm90TmaGmmaWarpSpecializedILi4ENS5_IJNS4_1CILi2EEENSA_ILi1EEESC_EEENS1_35KernelTmaWarpSpecializedCooperativeEEENS5_IJNSA_ILi128EEENSA_ILi256EEENSA_ILi64EEEEEENS_6half_tENS5_IJlSC_lEEESK_SL_NS4_8TiledMMAINS4_8MMA_AtomIJNS4_4SM904GMMA26MMA_64x256x16_F32F16F16_SSILNSP_5MajorE0ELSR_0ELNSP_7ScaleInE1ELSS_1EEEEEENS4_6LayoutISD_NS5_IJSC_NSA_ILi0EEESW_EEEEENS5_IJNS4_10UnderscoreESZ_SZ_EEEEENS4_13SM90_TMA_LOADENS4_14ComposedLayoutINS4_7SwizzleILi3ELi4ELi3EEENS4_18smem_ptr_flag_bitsILi16EEENSV_INS5_IJNSA_ILi8EEESI_EEENS5_IJSI_SC_EEEEEEEvNS4_8identityENS4_23SM90_TMA_LOAD_MULTICASTES1C_vS1D_EENS_8epilogue10collective18CollectiveEpilogueINS1G_22Sm90TmaWarpSpecializedILi4ELi2ELi16ELb1ELb0EEEJSJ_NS5_IJSG_NSA_ILi32EEEEEESK_SL_SK_SL_NS1G_6fusion15FusionCallbacksIS1K_NS1N_13LinCombEltActINS1G_6thread7SigmoidESK_fSK_fLNS_15FloatRoundStyleE2EEESJ_S1M_JEEES12_NS13_INS14_ILi2ELi4ELi3EEES17_NSV_INS5_IJS18_S1L_EEENS5_IJS1L_SC_EEEEEEENS4_17SM75_U32x4_LDSM_NENS4_14SM90_TMA_STOREES1Z_NS4_17SM90_U32x4_STSM_NENS4_9Copy_AtomIJS22_SK_EEEvEEEvvEEEEvNT_6ParamsE,(.L_x_641 - _ZN7cutlass13device_kernelINS_4gemm6kernel13GemmUniversalIN4cute5tupleIJiiiiEEENS1_10collective13CollectiveMmaINS1_34MainloopSm90TmaGmmaWarpSpecializedILi4ENS5_IJNS4_1CILi2EEENSA_ILi1EEESC_EEENS1_35KernelTmaWarpSpecializedCooperativeEEENS5_IJNSA_ILi128EEENSA_ILi256EEENSA_ILi64EEEEEENS_6half_tENS5_IJlSC_lEEESK_SL_NS4_8TiledMMAINS4_8MMA_AtomIJNS4_4SM904GMMA26MMA_64x256x16_F32F16F16_SSILNSP_5MajorE0ELSR_0ELNSP_7ScaleInE1ELSS_1EEEEEENS4_6LayoutISD_NS5_IJSC_NSA_ILi0EEESW_EEEEENS5_IJNS4_10UnderscoreESZ_SZ_EEEEENS4_13SM90_TMA_LOADENS4_14ComposedLayoutINS4_7SwizzleILi3ELi4ELi3EEENS4_18smem_ptr_flag_bitsILi16EEENSV_INS5_IJNSA_ILi8EEESI_EEENS5_IJSI_SC_EEEEEEEvNS4_8identityENS4_23SM90_TMA_LOAD_MULTICASTES1C_vS1D_EENS_8epilogue10collective18CollectiveEpilogueINS1G_22Sm90TmaWarpSpecializedILi4ELi2ELi16ELb1ELb0EEEJSJ_NS5_IJSG_NSA_ILi32EEEEEESK_SL_SK_SL_NS1G_6fusion15FusionCallbacksIS1K_NS1N_13LinCombEltActINS1G_6thread7SigmoidESK_fSK_fLNS_15FloatRoundStyleE2EEESJ_S1M_JEEES12_NS13_INS14_ILi2ELi4ELi3EEES17_NSV_INS5_IJS18_S1L_EEENS5_IJS1L_SC_EEEEEEENS4_17SM75_U32x4_LDSM_NENS4_14SM90_TMA_STOREES1Z_NS4_17SM90_U32x4_STSM_NENS4_9Copy_AtomIJS22_SK_EEEvEEEvvEEEEvNT_6ParamsE)
        .other          _ZN7cutlass13device_kernelINS_4gemm6kernel13GemmUniversalIN4cute5tupleIJiiiiEEENS1_10collective13CollectiveMmaINS1_34MainloopSm90TmaGmmaWarpSpecializedILi4ENS5_IJNS4_1CILi2EEENSA_ILi1EEESC_EEENS1_35KernelTmaWarpSpecializedCooperativeEEENS5_IJNSA_ILi128EEENSA_ILi256EEENSA_ILi64EEEEEENS_6half_tENS5_IJlSC_lEEESK_SL_NS4_8TiledMMAINS4_8MMA_AtomIJNS4_4SM904GMMA26MMA_64x256x16_F32F16F16_SSILNSP_5MajorE0ELSR_0ELNSP_7ScaleInE1ELSS_1EEEEEENS4_6LayoutISD_NS5_IJSC_NSA_ILi0EEESW_EEEEENS5_IJNS4_10UnderscoreESZ_SZ_EEEEENS4_13SM90_TMA_LOADENS4_14ComposedLayoutINS4_7SwizzleILi3ELi4ELi3EEENS4_18smem_ptr_flag_bitsILi16EEENSV_INS5_IJNSA_ILi8EEESI_EEENS5_IJSI_SC_EEEEEEEvNS4_8identityENS4_23SM90_TMA_LOAD_MULTICASTES1C_vS1D_EENS_8epilogue10collective18CollectiveEpilogueINS1G_22Sm90TmaWarpSpecializedILi4ELi2ELi16ELb1ELb0EEEJSJ_NS5_IJSG_NSA_ILi32EEEEEESK_SL_SK_SL_NS1G_6fusion15FusionCallbacksIS1K_NS1N_13LinCombEltActINS1G_6thread7SigmoidESK_fSK_fLNS_15FloatRoundStyleE2EEESJ_S1M_JEEES12_NS13_INS14_ILi2ELi4ELi3EEES17_NSV_INS5_IJS18_S1L_EEENS5_IJS1L_SC_EEEEEEENS4_17SM75_U32x4_LDSM_NENS4_14SM90_TMA_STOREES1Z_NS4_17SM90_U32x4_STSM_NENS4_9Copy_AtomIJS22_SK_EEEvEEEvvEEEEvNT_6ParamsE,@"STO_CUDA_ENTRY STV_DEFAULT"
_ZN7cutlass13device_kernelINS_4gemm6kernel13GemmUniversalIN4cute5tupleIJiiiiEEENS1_10collective13CollectiveMmaINS1_34MainloopSm90TmaGmmaWarpSpecializedILi4ENS5_IJNS4_1CILi2EEENSA_ILi1EEESC_EEENS1_35KernelTmaWarpSpecializedCooperativeEEENS5_IJNSA_ILi128EEENSA_ILi256EEENSA_ILi64EEEEEENS_6half_tENS5_IJlSC_lEEESK_SL_NS4_8TiledMMAINS4_8MMA_AtomIJNS4_4SM904GMMA26MMA_64x256x16_F32F16F16_SSILNSP_5MajorE0ELSR_0ELNSP_7ScaleInE1ELSS_1EEEEEENS4_6LayoutISD_NS5_IJSC_NSA_ILi0EEESW_EEEEENS5_IJNS4_10UnderscoreESZ_SZ_EEEEENS4_13SM90_TMA_LOADENS4_14ComposedLayoutINS4_7SwizzleILi3ELi4ELi3EEENS4_18smem_ptr_flag_bitsILi16EEENSV_INS5_IJNSA_ILi8EEESI_EEENS5_IJSI_SC_EEEEEEEvNS4_8identityENS4_23SM90_TMA_LOAD_MULTICASTES1C_vS1D_EENS_8epilogue10collective18CollectiveEpilogueINS1G_22Sm90TmaWarpSpecializedILi4ELi2ELi16ELb1ELb0EEEJSJ_NS5_IJSG_NSA_ILi32EEEEEESK_SL_SK_SL_NS1G_6fusion15FusionCallbacksIS1K_NS1N_13LinCombEltActINS1G_6thread7SigmoidESK_fSK_fLNS_15FloatRoundStyleE2EEESJ_S1M_JEEES12_NS13_INS14_ILi2ELi4ELi3EEES17_NSV_INS5_IJS18_S1L_EEENS5_IJS1L_SC_EEEEEEENS4_17SM75_U32x4_LDSM_NENS4_14SM90_TMA_STOREES1Z_NS4_17SM90_U32x4_STSM_NENS4_9Copy_AtomIJS22_SK_EEEvEEEvvEEEEvNT_6ParamsE:
[----:B------:R-:W1:Y:S01]  /*0000*/  LDC R1, c[0x0][0x28] ;  /* 0x00000a00ff017b82 */ /* 0x000e620000000800 */
[----:B------:R-:W2:Y:S07]  /*0010*/  S2R R18, SR_TID.X ;  /* 0x0000000000127919 */ /* 0x000eae0000002100 */
[----:B------:R-:W3:Y:S01]  /*0020*/  LDC.64 R4, c[0x0][0x588] ;  /* 0x00016200ff047b82 */ /* 0x000ee20000000a00 */
[----:B------:R-:W-:Y:S01]  /*0030*/  ELECT P0, URZ, PT ;  /* 0x00000000003f782f */ /* 0x000fe20003800000 */
[----:B------:R-:W-:Y:S01]  /*0040*/  BSSY B0, `(.L_x_0) ;  /* 0x0000016000007945 */ /* 0x000fe20003800000 */
[----:B--2---:R-:W-:-:S02]  /*0050*/  SHF.R.U32.HI R8, RZ, 0x5, R18 ;  /* 0x00000005ff087819 */ /* 0x004fc40000011612 */
[----:B------:R-:W-:-:S03]  /*0060*/  SHF.R.U32.HI R2, RZ, 0x7, R18 ;  /* 0x00000007ff027819 */ /* 0x000fc60000011612 */
[----:B------:R-:W2:Y:S04]  /*0070*/  SHFL.IDX PT, R0, R8, RZ, 0x1f ;  /* 0x00001fff08007589 */ /* 0x000ea800000e0000 */
[----:B------:R4:W1:Y:S01]  /*0080*/  SHFL.IDX PT, R7, R2, RZ, 0x1f ;  /* 0x00001fff02077589 */ /* 0x00086200000e0000 */
[----:B--2---:R-:W-:Y:S02]  /*0090*/  ISETP.NE.OR P0, PT, R0, RZ, !P0 ;  /* 0x000000ff0000720c */ /* 0x004fe40004705670 */
[----:B------:R-:W-:-:S11]  /*00a0*/  SHF.R.S32.HI R3, RZ, 0x1f, R0 ;  /* 0x0000001fff037819 */ /* 0x000fd60000011400 */
[----:B-1-34-:R-:W-:Y:S05]  /*00b0*/  @P0 BRA `(.L_x_1) ;  /* 0x0000000000380947 */ /* 0x01afea0003800000 */
[----:B------:R-:W-:Y:S02]  /*00c0*/  ULDC.64 UR4, c[0x0][0x198] ;  /* 0x0000660000047ab9 */ /* 0x000fe40000000a00 */
[----:B------:R-:W-:Y:S02]  /*00d0*/  UIADD3 UR6, UP0, UR4, 0xf0, URZ ;  /* 0x000000f004067890 */ /* 0x000fe4000ff1e03f */
[----:B------:R-:W-:Y:S02]  /*00e0*/  UIADD3 UR8, UP1, UR4, 0x1f0, URZ ;  /* 0x000001f004087890 */ /* 0x000fe4000ff3e03f */
[----:B------:R-:W-:Y:S02]  /*00f0*/  UIADD3 UR10, UP2, UR4, 0x3f0, URZ ;  /* 0x000003f0040a7890 */ /* 0x000fe4000ff5e03f */
[----:B------:R-:W-:Y:S02]  /*0100*/  UIADD3 UR4, UP3, UR4, 0x4f0, URZ ;  /* 0x000004f004047890 */ /* 0x000fe4000ff7e03f */
[----:B------:R-:W-:-:S02]  /*0110*/  UIADD3.X UR7, URZ, UR5, URZ, UP0, !UPT ;  /* 0x000000053f077290 */ /* 0x000fc400087fe43f */
[----:B------:R-:W-:Y:S02]  /*0120*/  UIADD3.X UR9, URZ, UR5, URZ, UP1, !UPT ;  /* 0x000000053f097290 */ /* 0x000fe40008ffe43f */
[----:B------:R-:W-:Y:S02]  /*0130*/  UIADD3.X UR11, URZ, UR5, URZ, UP2, !UPT ;  /* 0x000000053f0b7290 */ /* 0x000fe400097fe43f */
[----:B------:R-:W-:-:S03]  /*0140*/  UIADD3.X UR5, URZ, UR5, URZ, UP3, !UPT ;  /* 0x000000053f057290 */ /* 0x000fc60009ffe43f */
[----:B------:R1:W-:Y:S02]  /*0150*/  UTMACCTL.PF [UR6] ;  /* 0x00000000060079b9 */ /* 0x0003e40008040000 */
[----:B------:R1:W-:Y:S02]  /*0160*/  UTMACCTL.PF [UR8] ;  /* 0x00000000080079b9 */ /* 0x0003e40008040000 */
[----:B------:R1:W-:Y:S02]  /*0170*/  UTMACCTL.PF [UR10] ;  /* 0x000000000a0079b9 */ /* 0x0003e40008040000 */
[----:B------:R1:W-:Y:S02]  /*0180*/  UTMACCTL.PF [UR4] ;  /* 0x00000000040079b9 */ /* 0x0003e40008040000 */
[----:B-1----:R-:W-:Y:S01]  /*0190*/  NOP ;  /* 0x0000000000007918 */ /* 0x002fe20000000000 */
.L_x_1:
[----:B------:R-:W-:Y:S05]  /*01a0*/  BSYNC B0 ;  /* 0x0000000000007941 */ /* 0x000fea0003800000 */
.L_x_0:
[----:B------:R-:W-:Y:S01]  /*01b0*/  ULDC.64 UR4, c[0x0][0x590] ;  /* 0x0001640000047ab9 */ /* 0x000fe20000000a00 */
[----:B------:R-:W-:Y:S01]  /*01c0*/  LEA.HI R3, R3, R0, RZ, 0x2 ;  /* 0x0000000003037211 */ /* 0x000fe200078f10ff */
[----:B------:R-:W-:Y:S01]  /*01d0*/  ULDC.64 UR48, c[0x0][0x208] ;  /* 0x0000820000307ab9 */ /* 0x000fe20000000a00 */
[----:B------:R-:W-:Y:S02]  /*01e0*/  ISETP.NE.U32.AND P2, PT, RZ, UR4, PT ;  /* 0x00000004ff007c0c */ /* 0x000fe4000bf45070 */
[----:B------:R-:W-:Y:S02]  /*01f0*/  LOP3.LUT R3, R3, 0xfffffffc, RZ, 0xc0, !PT ;  /* 0xfffffffc03037812 */ /* 0x000fe400078ec0ff */
[----:B------:R-:W-:Y:S02]  /*0200*/  ISETP.NE.AND.EX P3, PT, RZ, UR5, PT, P2 ;  /* 0x00000005ff007c0c */ /* 0x000fe4000bf65320 */
[----:B------:R-:W-:Y:S02]  /*0210*/  IADD3 R0, R0, -R3, RZ ;  /* 0x8000000300007210 */ /* 0x000fe40007ffe0ff */
[----:B------:R-:W-:-:S02]  /*0220*/  PRMT R6, RZ, 0x7610, R6 ;  /* 0x00007610ff067816 */ /* 0x000fc40000000006 */
[----:B------:R-:W-:Y:S02]  /*0230*/  MOV R2, R4 ;  /* 0x0000000400027202 */ /* 0x000fe40000000f00 */
[----:B------:R-:W-:-:S05]  /*0240*/  MOV R3, R5 ;  /* 0x0000000500037202 */ /* 0x000fca0000000f00 */
[----:B------:R-:W-:Y:S05]  /*0250*/  @P3 BRA `(.L_x_2) ;  /* 0x0000000000303947 */ /* 0x000fea0003800000 */
[----:B------:R-:W-:Y:S02]  /*0260*/  ULDC.64 UR6, c[0x0][0x588] ;  /* 0x0001620000067ab9 */ /* 0x000fe40000000a00 */
[----:B------:R-:W-:-:S04]  /*0270*/  ISETP.NE.U32.AND P0, PT, RZ, UR6, PT ;  /* 0x00000006ff007c0c */ /* 0x000fc8000bf05070 */
[----:B------:R-:W-:-:S13]  /*0280*/  ISETP.NE.AND.EX P0, PT, RZ, UR7, PT, P0 ;  /* 0x00000007ff007c0c */ /* 0x000fda000bf05300 */
[----:B------:R-:W-:Y:S05]  /*0290*/  @!P0 BRA `(.L_x_3) ;  /* 0x0000000000108947 */ /* 0x000fea0003800000 */
[----:B------:R-:W2:Y:S02]  /*02a0*/  LDG.E R6, desc[UR48][R2.64] ;  /* 0x0000003002067981 */ /* 0x000ea4000c1e1900 */
[----:B--2---:R-:W-:Y:S02]  /*02b0*/  FSETP.NEU.AND P1, PT, R6, RZ, PT ;  /* 0x000000ff0600720b */ /* 0x004fe40003f2d000 */
[----:B------:R-:W-:Y:S01]  /*02c0*/  MOV R6, 0x1 ;  /* 0x0000000100067802 */ /* 0x000fe20000000f00 */
[----:B------:R-:W-:Y:S10]  /*02d0*/  BRA `(.L_x_2) ;  /* 0x0000000000107947 */ /* 0x000ff40003800000 */
.L_x_3:
[----:B------:R-:W-:Y:S01]  /*02e0*/  ULDC UR6, c[0x0][0x580] ;  /* 0x0001600000067ab9 */ /* 0x000fe20000000800 */
[----:B------:R-:W-:Y:S02]  /*02f0*/  MOV R6, 0x1 ;  /* 0x0000000100067802 */ /* 0x000fe40000000f00 */
[----:B------:R-:W-:Y:S02]  /*0300*/  CS2R R2, SRZ ;  /* 0x0000000000027805 */ /* 0x000fe4000001ff00 */
[----:B------:R-:W-:-:S13]  /*0310*/  FSETP.NEU.AND P1, PT, RZ, UR6, PT ;  /* 0x00000006ff007c0b */ /* 0x000fda000bf2d000 */
.L_x_2:
[----:B------:R-:W-:Y:S02]  /*0320*/  ISETP.NE.U32.AND P4, PT, R2, RZ, PT ;  /* 0x000000ff0200720c */ /* 0x000fe40003f85070 */
[----:B------:R-:W-:Y:S02]  /*0330*/  ISETP.NE.AND.EX P5, PT, RZ, UR5, PT, P2 ;  /* 0x00000005ff007c0c */ /* 0x000fe4000bfa5320 */
[----:B------:R-:W-:Y:S02]  /*0340*/  ISETP.NE.AND.EX P2, PT, R3, RZ, PT, P4 ;  /* 0x000000ff0300720c */ /* 0x000fe40003f45340 */
[----:B------:R-:W-:-:S11]  /*0350*/  PLOP3.LUT P0, PT, PT, PT, PT, 0x8, 0x0 ;  /* 0x000000000000781c */ /* 0x000fd60003f0e170 */
[----:B------:R-:W-:Y:S05]  /*0360*/  @P2 BRA P5, `(.L_x_4) ;  /* 0x0000000000342947 */ /* 0x000fea0002800000 */
[----:B------:R-:W-:-:S04]  /*0370*/  ISETP.NE.U32.AND P0, PT, RZ, UR4, PT ;  /* 0x00000004ff007c0c */ /* 0x000fc8000bf05070 */
[----:B------:R-:W-:-:S13]  /*0380*/  ISETP.NE.AND.EX P0, PT, RZ, UR5, PT, P0 ;  /* 0x00000005ff007c0c */ /* 0x000fda000bf05300 */
[----:B------:R-:W-:Y:S05]  /*0390*/  @!P0 BRA `(.L_x_5) ;  /* 0x0000000000248947 */ /* 0x000fea0003800000 */
[----:B------:R-:W-:Y:S02]  /*03a0*/  PRMT R6, R6, 0x9910, RZ ;  /* 0x0000991006067816 */ /* 0x000fe400000000ff */
[----:B------:R-:W-:Y:S02]  /*03b0*/  ISETP.NE.U32.AND P0, PT, R2, RZ, PT ;  /* 0x000000ff0200720c */ /* 0x000fe40003f05070 */
[----:B------:R-:W-:Y:S02]  /*03c0*/  ISETP.NE.AND P2, PT, R6, RZ, PT ;  /* 0x000000ff0600720c */ /* 0x000fe40003f45270 */
[----:B------:R-:W-:Y:S02]  /*03d0*/  ISETP.NE.AND.EX P0, PT, R3, RZ, PT, P0 ;  /* 0x000000ff0300720c */ /* 0x000fe40003f05300 */
[----:B------:R-:W-:-:S09]  /*03e0*/  SEL R2, RZ, 0xffffffff, P1 ;  /* 0xffffffffff027807 */ /* 0x000fd20000800000 */
[----:B------:R-:W-:-:S04]  /*03f0*/  @!P2 SEL R2, RZ, 0xffffffff, P0 ;  /* 0xffffffffff02a807 */ /* 0x000fc80000000000 */
[----:B------:R-:W-:-:S04]  /*0400*/  LOP3.LUT R2, R2, 0x1, RZ, 0xc0, !PT ;  /* 0x0000000102027812 */ /* 0x000fc800078ec0ff */
[----:B------:R-:W-:Y:S01]  /*0410*/  ISETP.EQ.U32.AND P0, PT, R2, 0x1, PT ;  /* 0x000000010200780c */ /* 0x000fe20003f02070 */
[----:B------:R-:W-:-:S12]  /*0420*/  BRA `(.L_x_4) ;  /* 0x0000000000047947 */ /* 0x000fd80003800000 */
.L_x_5:
[----:B------:R-:W-:-:S13]  /*0430*/  PLOP3.LUT P0, PT, P1, PT, PT, 0x8, 0x0 ;  /* 0x000000000000781c */ /* 0x000fda0000f0e170 */
.L_x_4:
[----:B------:R-:W1:Y:S02]  /*0440*/  SHFL.IDX PT, R2, R8, RZ, 0x1f ;  /* 0x00001fff08027589 */ /* 0x000e6400000e0000 */
[----:B-1----:R-:W-:-:S13]  /*0450*/  ISETP.NE.AND P1, PT, R2, RZ, PT ;  /* 0x000000ff0200720c */ /* 0x002fda0003f25270 */
[----:B------:R-:W-:Y:S05]  /*0460*/  @P1 BRA `(.L_x_6) ;  /* 0x0000000000581947 */ /* 0x000fea0003800000 */
[----:B------:R-:W1:Y:S01]  /*0470*/  S2UR UR8, SR_CgaCtaId ;  /* 0x00000000000879c3 */ /* 0x000e620000008800 */
[----:B------:R-:W-:Y:S01]  /*0480*/  UMOV UR4, 0x400 ;  /* 0x0000040000047882 */ /* 0x000fe20000000000 */
[----:B------:R-:W-:Y:S01]  /*0490*/  UMOV UR5, 0x1 ;  /* 0x0000000100057882 */ /* 0x000fe20000000000 */
[----:B------:R-:W-:Y:S01]  /*04a0*/  UMOV UR6, 0x4 ;  /* 0x0000000400067882 */ /* 0x000fe20000000000 */
[----:B------:R-:W-:Y:S01]  /*04b0*/  ELECT P1, URZ, PT ;  /* 0x00000000003f782f */ /* 0x000fe20003820000 */
[----:B------:R-:W-:-:S04]  /*04c0*/  UIADD3 UR6, -UR6, 0x100000, URZ ;  /* 0x0010000006067890 */ /* 0x000fc8000fffe13f */
[----:B------:R-:W-:Y:S02]  /*04d0*/  USHF.L.U32 UR7, UR6, 0xb, URZ ;  /* 0x0000000b06077899 */ /* 0x000fe4000800063f */
[----:B------:R-:W-:Y:S02]  /*04e0*/  USHF.L.U32 UR6, UR6, 0x1, URZ ;  /* 0x0000000106067899 */ /* 0x000fe4000800063f */
[----:B-1----:R-:W-:Y:S02]  /*04f0*/  ULEA UR8, UR8, UR4, 0x18 ;  /* 0x0000000408087291 */ /* 0x002fe4000f8ec03f */
[----:B------:R-:W-:-:S04]  /*0500*/  UIADD3 UR4, -UR5, 0x100000, URZ ;  /* 0x0010000005047890 */ /* 0x000fc8000fffe13f */
[----:B------:R-:W-:Y:S02]  /*0510*/  USHF.L.U32 UR5, UR4, 0xb, URZ ;  /* 0x0000000b04057899 */ /* 0x000fe4000800063f */
[----:B------:R-:W-:Y:S01]  /*0520*/  USHF.L.U32 UR4, UR4, 0x1, URZ ;  /* 0x0000000104047899 */ /* 0x000fe2000800063f */
[----:B------:R-:W1:Y:S11]  /*0530*/  FENCE.VIEW.ASYNC.S ;  /* 0x00000000000073c6 */ /* 0x000e760000000000 */
[----:B-1----:R1:W2:Y:S01]  /*0540*/  SYNCS.EXCH.64 URZ, [UR8], UR4 ;  /* 0x00000004083f75b2 */ /* 0x0022a20008000100 */
[----:B------:R1:W3:Y:S01]  /*0550*/  SYNCS.EXCH.64 URZ, [UR8+0x20], UR6 ;  /* 0x00002006083f75b2 */ /* 0x0002e20008000100 */
[----:B------:R1:W4:Y:S01]  /*0560*/  SYNCS.EXCH.64 URZ, [UR8+0x8], UR4 ;  /* 0x00000804083f75b2 */ /* 0x0003220008000100 */
[----:B------:R1:W1:Y:S01]  /*0570*/  SYNCS.EXCH.64 URZ, [UR8+0x28], UR6 ;  /* 0x00002806083f75b2 */ /* 0x0002620008000100 */
[----:B------:R1:W1:Y:S01]  /*0580*/  SYNCS.EXCH.64 URZ, [UR8+0x10], UR4 ;  /* 0x00001004083f75b2 */ /* 0x0002620008000100 */
[----:B------:R1:W1:Y:S01]  /*0590*/  SYNCS.EXCH.64 URZ, [UR8+0x30], UR6 ;  /* 0x00003006083f75b2 */ /* 0x0002620008000100 */
[----:B------:R1:W1:Y:S01]  /*05a0*/  SYNCS.EXCH.64 URZ, [UR8+0x18], UR4 ;  /* 0x00001804083f75b2 */ /* 0x0002620008000100 */
[----:B------:R1:W1:Y:S01]  /*05b0*/  SYNCS.EXCH.64 URZ, [UR8+0x38], UR6 ;  /* 0x00003806083f75b2 */ /* 0x0002620008000100 */
[----:B------:R-:W-:Y:S01]  /*05c0*/  NOP ;  /* 0x0000000000007918 */ /* 0x000fe20000000000 */
.L_x_6:
[----:B------:R-:W5:Y:S01]  /*05d0*/  SHFL.IDX PT, R3, R8, RZ, 0x1f ;  /* 0x00001fff08037589 */ /* 0x000f6200000e0000 */
[----:B------:R-:W1:Y:S01]  /*05e0*/  S2UR UR9, SR_CTAID.X ;  /* 0x00000000000979c3 */ /* 0x000e620000002500 */
[----:B------:R-:W-:Y:S01]  /*05f0*/  NOP ;  /* 0x0000000000007918 */ /* 0x000fe20000000000 */
[----:B-----5:R-:W-:Y:S02]  /*0600*/  ISETP.NE.AND P1, PT, R3, RZ, PT ;  /* 0x000000ff0300720c */ /* 0x020fe40003f25270 */
[----:B------:R-:W-:-:S04]  /*0610*/  SHF.R.S32.HI R3, RZ, 0x1f, R18 ;  /* 0x0000001fff037819 */ /* 0x000fc80000011412 */
[----:B------:R-:W-:-:S07]  /*0620*/  LEA.HI R3, R3, R18, RZ, 0x7 ;  /* 0x0000001203037211 */ /* 0x000fce00078f38ff */
[----:B-1----:R-:W-:Y:S05]  /*0630*/  @P1 BRA `(.L_x_7) ;  /* 0x0000000000581947 */ /* 0x002fea0003800000 */
[----:B------:R-:W1:Y:S01]  /*0640*/  S2UR UR5, SR_CgaCtaId ;  /* 0x00000000000579c3 */ /* 0x000e620000008800 */
[----:B------:R-:W-:Y:S01]  /*0650*/  UMOV UR4, 0x400 ;  /* 0x0000040000047882 */ /* 0x000fe20000000000 */
[----:B------:R-:W-:Y:S01]  /*0660*/  UMOV UR6, 0x20 ;  /* 0x0000002000067882 */ /* 0x000fe20000000000 */
[----:B------:R-:W-:Y:S01]  /*0670*/  UMOV UR7, 0x100 ;  /* 0x0000010000077882 */ /* 0x000fe20000000000 */
[----:B------:R-:W-:Y:S01]  /*0680*/  ELECT P1, URZ, PT ;  /* 0x00000000003f782f */ /* 0x000fe20003820000 */
[----:B-1----:R-:W-:Y:S02]  /*0690*/  ULEA UR8, UR5, UR4, 0x18 ;  /* 0x0000000405087291 */ /* 0x002fe4000f8ec03f */
[----:B------:R-:W-:-:S04]  /*06a0*/  UIADD3 UR4, -UR6, 0x100000, URZ ;  /* 0x0010000006047890 */ /* 0x000fc8000fffe13f */
[----:B------:R-:W-:Y:S02]  /*06b0*/  USHF.L.U32 UR5, UR4, 0xb, URZ ;  /* 0x0000000b04057899 */ /* 0x000fe4000800063f */
[----:B------:R-:W-:Y:S02]  /*06c0*/  USHF.L.U32 UR4, UR4, 0x1, URZ ;  /* 0x0000000104047899 */ /* 0x000fe4000800063f */
[----:B------:R-:W-:-:S04]  /*06d0*/  UIADD3 UR6, -UR7, 0x100000, URZ ;  /* 0x0010000007067890 */ /* 0x000fc8000fffe13f */
[----:B------:R-:W-:Y:S02]  /*06e0*/  USHF.L.U32 UR7, UR6, 0xb, URZ ;  /* 0x0000000b06077899 */ /* 0x000fe4000800063f */
[----:B------:R-:W-:Y:S01]  /*06f0*/  USHF.L.U32 UR6, UR6, 0x1, URZ ;  /* 0x0000000106067899 */ /* 0x000fe2000800063f */
[----:B------:R-:W1:Y:S03]  /*0700*/  FENCE.VIEW.ASYNC.S ;  /* 0x00000000000073c6 */ /* 0x000e660000000000 */
[----:B-1----:R1:W1:Y:S08]  /*0710*/  SYNCS.EXCH.64 URZ, [UR8+0x40], UR4 ;  /* 0x00004004083f75b2 */ /* 0x0022700008000100 */
[----:B------:R1:W1:Y:S01]  /*0720*/  SYNCS.EXCH.64 URZ, [UR8+0x60], UR6 ;  /* 0x00006006083f75b2 */ /* 0x0002620008000100 */
[----:B------:R1:W1:Y:S01]  /*0730*/  SYNCS.EXCH.64 URZ, [UR8+0x48], UR4 ;  /* 0x00004804083f75b2 */ /* 0x0002620008000100 */
[----:B------:R1:W1:Y:S01]  /*0740*/  SYNCS.EXCH.64 URZ, [UR8+0x68], UR6 ;  /* 0x00006806083f75b2 */ /* 0x0002620008000100 */
[----:B------:R1:W1:Y:S01]  /*0750*/  SYNCS.EXCH.64 URZ, [UR8+0x50], UR4 ;  /* 0x00005004083f75b2 */ /* 0x0002620008000100 */
[----:B------:R1:W1:Y:S01]  /*0760*/  SYNCS.EXCH.64 URZ, [UR8+0x70], UR6 ;  /* 0x00007006083f75b2 */ /* 0x0002620008000100 */
[----:B------:R1:W1:Y:S01]  /*0770*/  SYNCS.EXCH.64 URZ, [UR8+0x58], UR4 ;  /* 0x00005804083f75b2 */ /* 0x0002620008000100 */
[----:B------:R1:W1:Y:S01]  /*0780*/  SYNCS.EXCH.64 URZ, [UR8+0x78], UR6 ;  /* 0x00007806083f75b2 */ /* 0x0002620008000100 */
[----:B------:R-:W-:Y:S01]  /*0790*/  NOP ;  /* 0x0000000000007918 */ /* 0x000fe20000000000 */
.L_x_7:
[----:B------:R-:W-:Y:S01]  /*07a0*/  LOP3.LUT R3, R3, 0xffffff80, RZ, 0xc0, !PT ;  /* 0xffffff8003037812 */ /* 0x000fe200078ec0ff */
[----:B------:R-:W5:Y:S01]  /*07b0*/  S2R R6, SR_CTAID.Y ;  /* 0x0000000000067919 */ /* 0x000f620000002600 */
[----:B------:R-:W-:Y:S01]  /*07c0*/  I2FP.F32.U32 R12, UR9 ;  /* 0x00000009000c7c45 */ /* 0x000fe20008201000 */
[----:B-1----:R-:W-:Y:S01]  /*07d0*/  ULDC UR4, c[0x0][0x150] ;  /* 0x0000540000047ab9 */ /* 0x002fe20000000800 */
[----:B------:R-:W-:Y:S01]  /*07e0*/  IADD3 R3, -R3, R18, RZ ;  /* 0x0000001203037210 */ /* 0x000fe20007ffe1ff */
[----:B------:R-:W1:Y:S01]  /*07f0*/  SHFL.IDX PT, R8, R8, RZ, 0x1f ;  /* 0x00001fff08087589 */ /* 0x000e6200000e0000 */
[----:B------:R-:W-:Y:S01]  /*0800*/  SHF.R.S32.HI R11, RZ, 0x1f, R2 ;  /* 0x0000001fff0b7819 */ /* 0x000fe20000011402 */
[----:B------:R-:W-:Y:S01]  /*0810*/  FMUL R12, R12, UR4 ;  /* 0x000000040c0c7c20 */ /* 0x000fe20008400000 */
[----:B------:R-:W-:Y:S01]  /*0820*/  SHF.R.S32.HI R10, RZ, 0x1f, R3 ;  /* 0x0000001fff0a7819 */ /* 0x000fe20000011403 */
[----:B------:R-:W2:Y:S01]  /*0830*/  LDC R13, c[0x0][0x144] ;  /* 0x00005100ff0d7b82 */ /* 0x000ea20000000800 */
[----:B------:R-:W-:-:S02]  /*0840*/  LEA.HI R11, R11, R2, RZ, 0x2 ;  /* 0x000000020b0b7211 */ /* 0x000fc400078f10ff */
[----:B------:R-:W-:Y:S02]  /*0850*/  ELECT P1, URZ, PT ;  /* 0x00000000003f782f */ /* 0x000fe40003820000 */
[----:B------:R-:W-:Y:S01]  /*0860*/  LEA.HI R10, R10, R3, RZ, 0x3 ;  /* 0x000000030a0a7211 */ /* 0x000fe200078f18ff */
[----:B------:R-:W3:Y:S01]  /*0870*/  F2I.U32.TRUNC.NTZ R12, R12 ;  /* 0x0000000c000c7305 */ /* 0x000ee2000020f000 */
[----:B------:R-:W-:Y:S01]  /*0880*/  LOP3.LUT R11, R11, 0x3ffffffc, RZ, 0xc0, !PT ;  /* 0x3ffffffc0b0b7812 */ /* 0x000fe200078ec0ff */
[----:B------:R-:W-:Y:S01]  /*0890*/  ULDC UR4, c[0x0][0x154] ;  /* 0x0000550000047ab9 */ /* 0x000fe20000000800 */
[--C-:B------:R-:W-:Y:S01]  /*08a0*/  SHF.R.S32.HI R9, RZ, 0x3, R10.reuse ;  /* 0x00000003ff097819 */ /* 0x100fe2000001140a */
[----:B------:R-:W-:Y:S01]  /*08b0*/  NOP ;  /* 0x0000000000007918 */ /* 0x000fe20000000000 */
[----:B------:R-:W-:Y:S02]  /*08c0*/  SHF.R.S32.HI R10, RZ, 0x1f, R10 ;  /* 0x0000001fff0a7819 */ /* 0x000fe4000001140a */
[----:B------:R-:W-:-:S02]  /*08d0*/  IADD3 R11, R2, -R11, RZ ;  /* 0x8000000b020b7210 */ /* 0x000fc40007ffe0ff */
[----:B------:R-:W-:Y:S02]  /*08e0*/  LEA.HI R10, R10, R9, RZ, 0x2 ;  /* 0x000000090a0a7211 */ /* 0x000fe400078f10ff */
[----:B------:R-:W-:Y:S02]  /*08f0*/  ISETP.NE.AND P4, PT, R0, RZ, PT ;  /* 0x000000ff0000720c */ /* 0x000fe40003f85270 */
[----:B------:R-:W-:Y:S02]  /*0900*/  LOP3.LUT R10, R10, 0xfffffffc, RZ, 0xc0, !PT ;  /* 0xfffffffc0a0a7812 */ /* 0x000fe400078ec0ff */
[----:B---3--:R-:W-:Y:S02]  /*0910*/  IADD3 R14, -R12, RZ, RZ ;  /* 0x000000ff0c0e7210 */ /* 0x008fe40007ffe1ff */
[----:B-1----:R-:W-:Y:S02]  /*0920*/  ISETP.NE.OR P1, PT, R8, RZ, !P1 ;  /* 0x000000ff0800720c */ /* 0x002fe40004f25670 */
[----:B------:R-:W-:-:S02]  /*0930*/  IADD3 R10, R9, -R10, RZ ;  /* 0x8000000a090a7210 */ /* 0x000fc40007ffe0ff */
[----:B-----5:R-:W-:Y:S01]  /*0940*/  I2FP.F32.U32 R8, R6 ;  /* 0x0000000600087245 */ /* 0x020fe20000201000 */
[----:B------:R-:W1:Y:S01]  /*0950*/  LDC R9, c[0x0][0x148] ;  /* 0x00005200ff097b82 */ /* 0x000e620000000800 */
[----:B------:R-:W-:Y:S02]  /*0960*/  LEA R10, R11, R10, 0x2 ;  /* 0x0000000a0b0a7211 */ /* 0x000fe400078e10ff */
[----:B------:R-:W-:Y:S01]  /*0970*/  ISETP.EQ.OR P2, PT, R0, 0x3, !P4 ;  /* 0x000000030000780c */ /* 0x000fe20006742670 */
[----:B------:R-:W-:Y:S01]  /*0980*/  FMUL R12, R8, UR4 ;  /* 0x00000004080c7c20 */ /* 0x000fe20008400000 */
[C---:B------:R-:W-:Y:S01]  /*0990*/  LEA.HI R2, R10.reuse, R10, RZ, 0x1 ;  /* 0x0000000a0a027211 */ /* 0x040fe200078f08ff */
[----:B------:R-:W-:Y:S01]  /*09a0*/  IMAD.SHL.U32 R153, R10, 0x4, RZ ;  /* 0x000000040a997824 */ /* 0x000fe200078e00ff */
[----:B------:R-:W-:Y:S01]  /*09b0*/  ISETP.EQ.AND P2, PT, R7, RZ, P2 ;  /* 0x000000ff0700720c */ /* 0x000fe20001742270 */
[----:B------:R-:W-:Y:S01]  /*09c0*/  VOTEU.ALL UP0, P1 ;  /* 0x00000000003f7886 */ /* 0x000fe20000800000 */
[----:B------:R-:W-:Y:S01]  /*09d0*/  LOP3.LUT R11, R2, 0xfffffffe, RZ, 0xc0, !PT ;  /* 0xfffffffe020b7812 */ /* 0x000fe200078ec0ff */
[----:B--2---:R-:W-:Y:S01]  /*09e0*/  IMAD R8, R13, R14, UR9 ;  /* 0x000000090d087e24 */ /* 0x004fe2000f8e020e */
[----:B------:R-:W2:Y:S01]  /*09f0*/  F2I.U32.TRUNC.NTZ R12, R12 ;  /* 0x0000000c000c7305 */ /* 0x000ea2000020f000 */
[C---:B------:R-:W-:Y:S01]  /*0a00*/  LOP3.LUT R153, R10.reuse, 0xc, R153, 0x78, !PT ;  /* 0x0000000c0a997812 */ /* 0x040fe200078e7899 */
[----:B------:R-:W3:Y:S01]  /*0a10*/  @!UP0 S2UR UR7, SR_CgaCtaId ;  /* 0x00000000000789c3 */ /* 0x000ee20000008800 */
[----:B------:R-:W-:Y:S01]  /*0a20*/  IADD3 R11, R10, -R11, RZ ;  /* 0x8000000b0a0b7210 */ /* 0x000fe20007ffe0ff */
[----:B------:R-:W-:Y:S01]  /*0a30*/  UMOV UR4, 0x20 ;  /* 0x0000002000047882 */ /* 0x000fe20000000000 */
[----:B------:R-:W-:Y:S01]  /*0a40*/  @!UP0 UMOV UR6, 0x400 ;  /* 0x0000040000068882 */ /* 0x000fe20000000000 */
[----:B------:R-:W-:-:S04]  /*0a50*/  @!UP0 UIADD3 UR4, -UR4, 0x100000, URZ ;  /* 0x0010000004048890 */ /* 0x000fc8000fffe13f */
[----:B------:R-:W-:Y:S02]  /*0a60*/  @!UP0 USHF.L.U32 UR5, UR4, 0xb, URZ ;  /* 0x0000000b04058899 */ /* 0x000fe4000800063f */
[----:B------:R-:W-:Y:S01]  /*0a70*/  @!UP0 USHF.L.U32 UR4, UR4, 0x1, URZ ;  /* 0x0000000104048899 */ /* 0x000fe2000800063f */
[----:B------:R-:W-:Y:S01]  /*0a80*/  ISETP.NE.AND P5, PT, R11, R8, PT ;  /* 0x000000080b00720c */ /* 0x000fe20003fa5270 */
[----:B------:R-:W-:Y:S01]  /*0a90*/  VOTEU.ALL UP1, P1 ;  /* 0x00000000003f7886 */ /* 0x000fe20000820000 */
[----:B------:R-:W-:Y:S01]  /*0aa0*/  SEL R17, RZ, 0x1, !P2 ;  /* 0x00000001ff117807 */ /* 0x000fe20005000000 */
[----:B------:R-:W5:Y:S01]  /*0ab0*/  LDC R10, c[0x0][0x140] ;  /* 0x00005000ff0a7b82 */ /* 0x000f620000000800 */
[----:B------:R-:W-:Y:S02]  /*0ac0*/  MOV R152, 0x1 ;  /* 0x0000000100987802 */ /* 0x000fe40000000f00 */
[----:B------:R-:W-:Y:S02]  /*0ad0*/  IADD3 R14, R7, -0x1, RZ ;  /* 0xffffffff070e7810 */ /* 0x000fe40007ffe0ff */
[----:B--2---:R-:W-:-:S05]  /*0ae0*/  IADD3 R24, -R12, RZ, RZ ;  /* 0x000000ff0c187210 */ /* 0x004fca0007ffe1ff */
[----:B------:R-:W-:Y:S01]  /*0af0*/  @P5 LEA.HI R2, R153, R153, RZ, 0x1 ;  /* 0x0000009999025211 */ /* 0x000fe200078f08ff */
[----:B-1----:R-:W-:-:S03]  /*0b00*/  IMAD R11, R9, R24, R6 ;  /* 0x00000018090b7224 */ /* 0x002fc600078e0206 */
[----:B------:R-:W-:Y:S01]  /*0b10*/  @P5 SHF.R.S32.HI R2, RZ, 0x1, R2 ;  /* 0x00000001ff025819 */ /* 0x000fe20000011402 */
[----:B---3--:R-:W-:-:S03]  /*0b20*/  @!UP0 ULEA UR6, UR7, UR6, 0x18 ;  /* 0x0000000607068291 */ /* 0x008fc6000f8ec03f */
[----:B------:R-:W-:Y:S01]  /*0b30*/  @P5 ISETP.NE.AND P6, PT, R2, R11, PT ;  /* 0x0000000b0200520c */ /* 0x000fe20003fc5270 */
[----:B------:R-:W-:Y:S01]  /*0b40*/  VOTEU.ALL UP0, P1 ;  /* 0x00000000003f7886 */ /* 0x000fe20000800000 */
[----:B------:R-:W-:Y:S02]  /*0b50*/  LOP3.LUT P1, RZ, R3, 0x7, RZ, 0xc0, !PT ;  /* 0x0000000703ff7812 */ /* 0x000fe4000782c0ff */
[----:B------:R-:W-:Y:S02]  /*0b60*/  @P5 SEL R152, RZ, 0x1, P6 ;  /* 0x00000001ff985807 */ /* 0x000fe40003000000 */
[----:B-----5:R-:W-:Y:S02]  /*0b70*/  ISETP.EQ.U32.AND P2, PT, R10, 0x1, PT ;  /* 0x000000010a00780c */ /* 0x020fe40003f42070 */
[----:B------:R-:W-:Y:S02]  /*0b80*/  ISETP.NE.AND P5, PT, R7, RZ, PT ;  /* 0x000000ff0700720c */ /* 0x000fe40003fa5270 */
[----:B------:R-:W-:Y:S01]  /*0b90*/  ISETP.LT.U32.AND P1, PT, R153, 0x2, !P1 ;  /* 0x000000029900780c */ /* 0x000fe20004f21070 */
[----:B------:R-:W1:Y:S02]  /*0ba0*/  FENCE.VIEW.ASYNC.S ;  /* 0x00000000000073c6 */ /* 0x000e640000000000 */
[----:B-1----:R1:W2:Y:S01]  /*0bb0*/  @!UP0 SYNCS.EXCH.64 URZ, [UR6+0x80], UR4 ;  /* 0x00008004063f85b2 */ /* 0x0022a20008000100 */
[----:B------:R-:W-:-:S02]  /*0bc0*/  ISETP.EQ.AND P6, PT, R0, 0x2, !P5 ;  /* 0x000000020000780c */ /* 0x000fc40006fc2270 */
[----:B------:R-:W-:Y:S02]  /*0bd0*/  SEL R3, RZ, 0x1, !P1 ;  /* 0x00000001ff037807 */ /* 0x000fe40004800000 */
[----:B------:R-:W-:Y:S02]  /*0be0*/  ISETP.GE.U32.AND P1, PT, R14, 0x2, PT ;  /* 0x000000020e00780c */ /* 0x000fe40003f26070 */
[----:B------:R-:W-:Y:S02]  /*0bf0*/  SEL R19, RZ, 0x1, !P6 ;  /* 0x00000001ff137807 */ /* 0x000fe40007000000 */
[----:B------:R-:W-:Y:S02]  /*0c00*/  LOP3.LUT R152, R152, R3, RZ, 0xc0, !PT ;  /* 0x0000000398987212 */ /* 0x000fe400078ec0ff */
[----:B------:R-:W-:Y:S02]  /*0c10*/  SEL R19, R19, 0x2, P1 ;  /* 0x0000000213137807 */ /* 0x000fe40000800000 */
[----:B------:R-:W-:Y:S01]  /*0c20*/  SEL R17, R17, 0x2, P1 ;  /* 0x0000000211117807 */ /* 0x000fe20000800000 */
[----:B------:R1:W3:Y:S01]  /*0c30*/  @!UP1 SYNCS.EXCH.64 URZ, [UR6+0x88], UR4 ;  /* 0x00008804063f95b2 */ /* 0x0002e20008000100 */
[----:B------:R-:W-:Y:S01]  /*0c40*/  NOP ;  /* 0x0000000000007918 */ /* 0x000fe20000000000 */
[----:B------:R-:W-:Y:S05]  /*0c50*/  @!P2 BRA `(.L_x_8) ;  /* 0x000000000008a947 */ /* 0x000fea0003800000 */
[----:B--234-:R-:W-:Y:S01]  /*0c60*/  UCGABAR_ARV ;  /* 0x00000000000079c7 */ /* 0x01cfe20008000000 */
[----:B------:R-:W-:Y:S05]  /*0c70*/  BRA `(.L_x_9) ;  /* 0x0000000000047947 */ /* 0x000fea0003800000 */
.L_x_8:
[----:B--234-:R-:W-:Y:S01]  /*0c80*/  NOP ;  /* 0x0000000000007918 */ /* 0x01cfe20000000000 */
.L_x_9:
[----:B------:R-:W2:Y:S01]  /*0c90*/  LDC R22, c[0x0][0x904] ;  /* 0x00024100ff167b82 */ /* 0x000ea20000000800 */
[----:B------:R-:W-:Y:S02]  /*0ca0*/  MOV R3, RZ ;  /* 0x000000ff00037202 */ /* 0x000fe40000000f00 */
[----:B--2---:R-:W-:-:S04]  /*0cb0*/  ISETP.NE.AND P1, PT, R22, 0x1, PT ;  /* 0x000000011600780c */ /* 0x004fc80003f25270 */
[----:B------:R-:W-:Y:S02]  /*0cc0*/  P2R R2, PR, RZ, 0x2 ;  /* 0x00000002ff027803 */ /* 0x000fe40000000000 */
[----:B------:R-:W-:-:S07]  /*0cd0*/  MOV R2, UR9 ;  /* 0x0000000900027c02 */ /* 0x000fce0008000f00 */
[----:B------:R-:W2:Y:S01]  /*0ce0*/  @P1 LDC R13, c[0x0][0x10] ;  /* 0x00000400ff0d1b82 */ /* 0x000ea20000000800 */
[----:B------:R-:W-:Y:S02]  /*0cf0*/  @P1 MOV R7, RZ ;  /* 0x000000ff00071202 */ /* 0x000fe40000000f00 */
[----:B------:R-:W-:-:S05]  /*0d00*/  @P1 MOV R15, RZ ;  /* 0x000000ff000f1202 */ /* 0x000fca0000000f00 */
[----:B------:R-:W3:Y:S01]  /*0d10*/  @!P1 LDC R11, c[0x0][0xc] ;  /* 0x00000300ff0b9b82 */ /* 0x000ee20000000800 */
[----:B-1----:R-:W-:Y:S01]  /*0d20*/  ULDC UR4, c[0x0][0xc] ;  /* 0x0000030000047ab9 */ /* 0x002fe20000000800 */
[----:B------:R-:W-:Y:S01]  /*0d30*/  ULDC UR5, c[0x0][0x10] ;  /* 0x0000040000057ab9 */ /* 0x000fe20000000800 */
[----:B------:R-:W-:Y:S01]  /*0d40*/  ULDC UR6, c[0x0][0x14] ;  /* 0x0000050000067ab9 */ /* 0x000fe20000000800 */
[----:B------:R-:W-:-:S04]  /*0d50*/  UIMAD.WIDE.U32 UR4, UR4, UR5, URZ ;  /* 0x00000005040472a5 */ /* 0x000fc8000f8e003f */
[----:B------:R-:W-:Y:S02]  /*0d60*/  UIMAD.WIDE.U32 UR46, UR4, UR6, URZ ;  /* 0x00000006042e72a5 */ /* 0x000fe4000f8e003f */
[----:B------:R-:W-:-:S04]  /*0d70*/  UIMAD UR38, UR5, UR6, URZ ;  /* 0x00000006052672a4 */ /* 0x000fc8000f8e023f */
[----:B------:R-:W-:Y:S01]  /*0d80*/  UIADD3 UR38, UR47, UR38, URZ ;  /* 0x000000262f267290 */ /* 0x000fe2000fffe03f */
[----:B--2---:R-:W-:-:S05]  /*0d90*/  @P1 IMAD.WIDE.U32 R12, R13, UR9, R6 ;  /* 0x000000090d0c1c25 */ /* 0x004fca000f8e0006 */
[----:B------:R-:W-:Y:S01]  /*0da0*/  @P1 IADD3 R16, R13, R15, RZ ;  /* 0x0000000f0d101210 */ /* 0x000fe20007ffe0ff */
[----:B---3--:R-:W-:Y:S01]  /*0db0*/  @!P1 IMAD.WIDE.U32 R10, R6, R11, R2 ;  /* 0x0000000b060a9225 */ /* 0x008fe200078e0002 */
[----:B------:R-:W-:Y:S02]  /*0dc0*/  @P1 MOV R2, R12 ;  /* 0x0000000c00021202 */ /* 0x000fe40000000f00 */
[----:B------:R-:W-:Y:S02]  /*0dd0*/  @!P1 MOV R2, R10 ;  /* 0x0000000a00029202 */ /* 0x000fe40000000f00 */
[----:B------:R-:W-:Y:S01]  /*0de0*/  @!P1 MOV R16, R11 ;  /* 0x0000000b00109202 */ /* 0x000fe20000000f00 */
[----:B------:R-:W-:Y:S06]  /*0df0*/  @!P2 BRA `(.L_x_10) ;  /* 0x00000000000ca947 */ /* 0x000fec0003800000 */
[----:B------:R-:W-:Y:S01]  /*0e00*/  UCGABAR_WAIT ;  /* 0x0000000000007dc7 */ /* 0x000fe20008000000 */
[----:B------:R-:W-:Y:S01]  /*0e10*/  CCTL.IVALL ;  /* 0x00000000ff00798f */ /* 0x000fe20002000000 */
[----:B------:R-:W-:Y:S05]  /*0e20*/  BRA `(.L_x_11) ;  /* 0x0000000000047947 */ /* 0x000fea0003800000 */
.L_x_10:
[----:B------:R-:W-:Y:S06]  /*0e30*/  BAR.SYNC.DEFER_BLOCKING 0x0 ;  /* 0x0000000000007b1d */ /* 0x000fec0000010000 */
.L_x_11:
[----:B------:R-:W1:Y:S01]  /*0e40*/  S2UR UR37, SR_CgaCtaId ;  /* 0x00000000002579c3 */ /* 0x000e620000008800 */
[----:B------:R-:W-:Y:S04]  /*0e50*/  BSSY B6, `(.L_x_12) ;  /* 0x0001445000067945 */ /* 0x000fe80003800000 */
[----:B------:R-:W-:Y:S05]  /*0e60*/  @!P5 BRA `(.L_x_13) ;  /* 0x0000011400a0d947 */ /* 0x000fea0003800000 */
[----:B------:R-:W-:-:S13]  /*0e70*/  ISETP.GT.U32.AND P0, PT, R14, 0x1, PT ;  /* 0x000000010e00780c */ /* 0x000fda0003f04070 */
[----:B------:R-:W-:Y:S05]  /*0e80*/  @P0 BRA `(.L_x_14) ;  /* 0x0000014400040947 */ /* 0x000fea0003800000 */
[----:B------:R-:W-:Y:S01]  /*0e90*/  ULDC.64 UR4, c[0x0][0x8f8] ;  /* 0x00023e0000047ab9 */ /* 0x000fe20000000a00 */
[----:B------:R-:W-:Y:S01]  /*0ea0*/  UMOV UR55, 0xffffffff ;  /* 0xffffffff00377882 */ /* 0x000fe20000000000 */
[----:B------:R-:W-:Y:S01]  /*0eb0*/  ISETP.GE.U32.AND P0, PT, R2, UR4, PT ;  /* 0x0000000402007c0c */ /* 0x000fe2000bf06070 */
[----:B------:R-:W-:Y:S01]  /*0ec0*/  IMAD.MOV.U32 R23, RZ, RZ, -0x1 ;  /* 0xffffffffff177424 */ /* 0x000fe200078e00ff */
[----:B------:R-:W-:Y:S02]  /*0ed0*/  PRMT R154, RZ, 0x7610, R154 ;  /* 0x00007610ff9a7816 */ /* 0x000fe4000000009a */
[----:B------:R-:W-:Y:S02]  /*0ee0*/  ISETP.GE.U32.AND.EX P0, PT, R16, UR5, PT, P0 ;  /* 0x0000000510007c0c */ /* 0x000fe4000bf06100 */
[----:B------:R-:W-:Y:S02]  /*0ef0*/  MOV R158, 0xffffffff ;  /* 0xffffffff009e7802 */ /* 0x000fe40000000f00 */
[----:B------:R-:W-:-:S09]  /*0f00*/  PRMT R0, RZ, 0x7610, R0 ;  /* 0x00007610ff007816 */ /* 0x000fd20000000000 */
[----:B------:R-:W-:Y:S05]  /*0f10*/  @P0 BRA `(.L_x_15) ;  /* 0x00000004002c0947 */ /* 0x000fea0003800000 */
[----:B------:R-:W2:Y:S01]  /*0f20*/  LDC.64 R20, c[0x0][0x8d0] ;  /* 0x00023400ff147b82 */ /* 0x000ea20000000a00 */
[----:B------:R-:W-:Y:S02]  /*0f30*/  MOV R4, R2 ;  /* 0x0000000200047202 */ /* 0x000fe40000000f00 */
[----:B------:R-:W-:-:S05]  /*0f40*/  MOV R5, R16 ;  /* 0x0000001000057202 */ /* 0x000fca0000000f00 */
[----:B------:R-:W3:Y:S08]  /*0f50*/  LDC R0, c[0x0][0x8d8] ;  /* 0x00023600ff007b82 */ /* 0x000ef00000000800 */
[----:B------:R-:W4:Y:S01]  /*0f60*/  LDC.64 R26, c[0x0][0x8c8] ;  /* 0x00023200ff1a7b82 */ /* 0x000f220000000a00 */
[----:B--2---:R-:W-:-:S04]  /*0f70*/  ISETP.NE.U32.AND P0, PT, R20, RZ, PT ;  /* 0x000000ff1400720c */ /* 0x004fc80003f05070 */
[----:B------:R-:W-:-:S13]  /*0f80*/  ISETP.NE.AND.EX P0, PT, R21, RZ, PT, P0 ;  /* 0x000000ff1500720c */ /* 0x000fda0003f05300 */
[----:B---34-:R-:W-:Y:S05]  /*0f90*/  @!P0 BRA `(.L_x_16) ;  /* 0x0000000000288947 */ /* 0x018fea0003800000 */
[----:B------:R-:W2:Y:S02]  /*0fa0*/  LDC R3, c[0x0][0x8dc] ;  /* 0x00023700ff037b82 */ /* 0x000ea40000000800 */
[----:B--2---:R-:W-:-:S04]  /*0fb0*/  IADD3 R3, P0, R2, R3, RZ ;  /* 0x0000000302037210 */ /* 0x004fc80007f1e0ff */
[----:B------:R-:W-:-:S05]  /*0fc0*/  IADD3.X R15, RZ, R16, RZ, P0, !PT ;  /* 0x00000010ff0f7210 */ /* 0x000fca00007fe4ff */
[----:B------:R-:W-:-:S04]  /*0fd0*/  IMAD.WIDE.U32 R4, R15, R20, RZ ;  /* 0x000000140f047225 */ /* 0x000fc800078e00ff */
[----:B------:R-:W-:-:S04]  /*0fe0*/  IMAD.WIDE.U32 R10, P0, R3, R21, R4 ;  /* 0x00000015030a7225 */ /* 0x000fc80007800004 */
[----:B------:R-:W-:Y:S01]  /*0ff0*/  IMAD.WIDE.U32 R4, R3, R20, RZ ;  /* 0x0000001403047225 */ /* 0x000fe200078e00ff */
[----:B------:R-:W-:Y:S02]  /*1000*/  IADD3.X R13, RZ, RZ, RZ, P0, !PT ;  /* 0x000000ffff0d7210 */ /* 0x000fe400007fe4ff */
[----:B------:R-:W-:Y:S02]  /*1010*/  MOV R12, R11 ;  /* 0x0000000b000c7202 */ /* 0x000fe40000000f00 */
[----:B------:R-:W-:-:S05]  /*1020*/  IADD3 RZ, P0, R5, R10, RZ ;  /* 0x0000000a05ff7210 */ /* 0x000fca0007f1e0ff */
[----:B------:R-:W-:-:S08]  /*1030*/  IMAD.WIDE.U32.X R4, R15, R21, R12, P0 ;  /* 0x000000150f047225 */ /* 0x000fd000000e040c */
.L_x_16:
[-CC-:B------:R-:W-:Y:S01]  /*1040*/  SHF.R.U64 R30, R4, R0.reuse, R5.reuse ;  /* 0x00000000041e7219 */ /* 0x180fe20000001205 */
[----:B------:R-:W2:Y:S01]  /*1050*/  LDC.64 R28, c[0x0][0x8e8] ;  /* 0x00023a00ff1c7b82 */ /* 0x000ea20000000a00 */
[----:B------:R-:W-:Y:S02]  /*1060*/  SHF.R.U32.HI R0, RZ, R0, R5 ;  /* 0x00000000ff007219 */ /* 0x000fe40000011605 */
[----:B------:R-:W-:Y:S02]  /*1070*/  IADD3 R7, P0, RZ, -R30, RZ ;  /* 0x8000001eff077210 */ /* 0x000fe40007f1e0ff */
[----:B------:R-:W-:Y:S02]  /*1080*/  MOV R31, 0x1 ;  /* 0x00000001001f7802 */ /* 0x000fe40000000f00 */
[----:B------:R-:W-:Y:S01]  /*1090*/  IADD3.X R3, RZ, ~R0, RZ, P0, !PT ;  /* 0x80000000ff037210 */ /* 0x000fe200007fe4ff */
[----:B------:R-:W3:Y:S04]  /*10a0*/  LDC R10, c[0x0][0x8c0] ;  /* 0x00023000ff0a7b82 */ /* 0x000ee80000000800 */
[----:B------:R-:W-:Y:S01]  /*10b0*/  IMAD R0, R3, R26, RZ ;  /* 0x0000001a03007224 */ /* 0x000fe200078e02ff */
[----:B------:R-:W-:-:S03]  /*10c0*/  MOV R3, R16 ;  /* 0x0000001000037202 */ /* 0x000fc60000000f00 */
[----:B------:R-:W4:Y:S01]  /*10d0*/  LDC R14, c[0x0][0x8b0] ;  /* 0x00022c00ff0e7b82 */ /* 0x000f220000000800 */
[----:B------:R-:W-:-:S04]  /*10e0*/  IMAD.WIDE.U32 R4, R7, R26, R2 ;  /* 0x0000001a07047225 */ /* 0x000fc800078e0002 */
[----:B------:R-:W-:-:S03]  /*10f0*/  IMAD R3, R7, R27, R0 ;  /* 0x0000001b07037224 */ /* 0x000fc600078e0200 */
[----:B------:R-:W5:Y:S01]  /*1100*/  LDC R20, c[0x0][0x900] ;  /* 0x00024000ff147b82 */ /* 0x000f620000000800 */
[----:B--2---:R-:W-:Y:S01]  /*1110*/  ISETP.NE.U32.AND P0, PT, R28, RZ, PT ;  /* 0x000000ff1c00720c */ /* 0x004fe20003f05070 */
[----:B------:R-:W-:Y:S01]  /*1120*/  IMAD R27, R9, R24, R6 ;  /* 0x00000018091b7224 */ /* 0x000fe200078e0206 */
[----:B------:R-:W-:Y:S02]  /*1130*/  IADD3 R3, R5, R3, RZ ;  /* 0x0000000305037210 */ /* 0x000fe40007ffe0ff */
[----:B------:R-:W-:Y:S02]  /*1140*/  ISETP.NE.AND.EX P0, PT, R29, RZ, PT, P0 ;  /* 0x000000ff1d00720c */ /* 0x000fe40003f05300 */
[----:B------:R-:W-:Y:S01]  /*1150*/  MOV R5, 0xffffffff ;  /* 0xffffffff00057802 */ /* 0x000fe20000000f00 */
[----:B------:R-:W2:Y:S01]  /*1160*/  LDC R23, c[0x0][0x8a8] ;  /* 0x00022a00ff177b82 */ /* 0x000ea20000000800 */
[-CC-:B---3--:R-:W-:Y:S02]  /*1170*/  SHF.R.U64 R12, R4, R10.reuse, R3.reuse ;  /* 0x0000000a040c7219 */ /* 0x188fe40000001203 */
[----:B------:R-:W-:-:S05]  /*1180*/  SHF.R.U32.HI R3, RZ, R10, R3 ;  /* 0x0000000aff037219 */ /* 0x000fca0000011603 */
[----:B------:R-:W3:Y:S01]  /*1190*/  LDC R15, c[0x0][0x8f0] ;  /* 0x00023c00ff0f7b82 */ /* 0x000ee20000000800 */
[-CC-:B----4-:R-:W-:Y:S02]  /*11a0*/  SHF.R.U64 R26, R12, R14.reuse, R3.reuse ;  /* 0x0000000e0c1a7219 */ /* 0x190fe40000001203 */
[----:B------:R-:W-:-:S05]  /*11b0*/  SHF.R.U32.HI R3, RZ, R14, R3 ;  /* 0x0000000eff037219 */ /* 0x000fca0000011603 */
[----:B------:R-:W4:Y:S01]  /*11c0*/  LDC R21, c[0x0][0x8e0] ;  /* 0x00023800ff157b82 */ /* 0x000f220000000800 */
[-CC-:B-----5:R-:W-:Y:S02]  /*11d0*/  SHF.R.U64 R14, R26, R20.reuse, R3.reuse ;  /* 0x000000141a0e7219 */ /* 0x1a0fe40000001203 */
[-C--:B------:R-:W-:Y:S02]  /*11e0*/  SHF.L.U32 R0, R5, R20.reuse, RZ ;  /* 0x0000001405007219 */ /* 0x080fe400000006ff */
[----:B------:R-:W-:Y:S01]  /*11f0*/  SHF.R.U32.HI R5, RZ, R20, R3 ;  /* 0x00000014ff057219 */ /* 0x000fe20000011603 */
[----:B------:R-:W-:Y:S01]  /*1200*/  IMAD.MOV.U32 R4, RZ, RZ, R14 ;  /* 0x000000ffff047224 */ /* 0x000fe200078e000e */
[----:B------:R-:W-:Y:S01]  /*1210*/  LOP3.LUT R3, RZ, R0, RZ, 0x33, !PT ;  /* 0x00000000ff037212 */ /* 0x000fe200078e33ff */
[----:B------:R-:W1:Y:S01]  /*1220*/  LDC R25, c[0x0][0x8b8] ;  /* 0x00022e00ff197b82 */ /* 0x000e620000000800 */
[----:B------:R-:W-:Y:S05]  /*1230*/  @!P0 BRA `(.L_x_17) ;  /* 0x0000000000288947 */ /* 0x000fea0003800000 */
[----:B------:R-:W5:Y:S02]  /*1240*/  LDC R9, c[0x0][0x8f4] ;  /* 0x00023d00ff097b82 */ /* 0x000f640000000800 */
[----:B-----5:R-:W-:-:S04]  /*1250*/  IADD3 R9, P0, R14, R9, RZ ;  /* 0x000000090e097210 */ /* 0x020fc80007f1e0ff */
        /* <DEDUP_REMOVED lines=8> */
.L_x_17:
[----:B---3--:R-:W-:Y:S02]  /*12e0*/  SHF.R.U64 R4, R4, R15, R5 ;  /* 0x0000000f04047219 */ /* 0x008fe40000001205 */
[----:B------:R-:W-:Y:S02]  /*12f0*/  SHF.L.U32 R0, R31, R20, RZ ;  /* 0x000000141f007219 */ /* 0x000fe400000006ff */
[----:B------:R-:W-:Y:S02]  /*1300*/  LOP3.LUT R3, R26, R3, RZ, 0xc0, !PT ;  /* 0x000000031a037212 */ /* 0x000fe400078ec0ff */
[----:B--2---:R-:W-:Y:S02]  /*1310*/  IADD3 R5, R23, -0x1, RZ ;  /* 0xffffffff17057810 */ /* 0x004fe40007ffe0ff */
[----:B------:R-:W-:Y:S01]  /*1320*/  IADD3 R6, -R4, RZ, RZ ;  /* 0x000000ff04067210 */ /* 0x000fe20007ffe1ff */
[----:B------:R-:W-:Y:S01]  /*1330*/  IMAD R3, R0, R4, R3 ;  /* 0x0000000400037224 */ /* 0x000fe200078e0203 */
[----:B------:R-:W-:-:S02]  /*1340*/  SEL R8, R8, R27, !P1 ;  /* 0x0000001b08087207 */ /* 0x000fc40004800000 */
[----:B------:R-:W-:Y:S01]  /*1350*/  LOP3.LUT R5, R12, R5, RZ, 0xc0, !PT ;  /* 0x000000050c057212 */ /* 0x000fe200078ec0ff */
[----:B----4-:R-:W-:Y:S01]  /*1360*/  IMAD R0, R6, R21, R14 ;  /* 0x0000001506007224 */ /* 0x010fe200078e020e */
[----:B------:R-:W-:Y:S01]  /*1370*/  R2UR UR55, R30 ;  /* 0x000000001e3772ca */ /* 0x000fe200000e0000 */
[----:B-1----:R-:W-:Y:S02]  /*1380*/  IMAD R8, R3, R25, R8 ;  /* 0x0000001903087224 */ /* 0x002fe400078e0208 */
[----:B------:R-:W-:Y:S01]  /*1390*/  IMAD R23, R0, R23, R5 ;  /* 0x0000001700177224 */ /* 0x000fe200078e0205 */
[----:B------:R-:W-:-:S04]  /*13a0*/  MOV R0, 0x1 ;  /* 0x0000000100007802 */ /* 0x000fc80000000f00 */
[----:B------:R-:W-:Y:S02]  /*13b0*/  SEL R158, R23, R8, !P1 ;  /* 0x00000008179e7207 */ /* 0x000fe40004800000 */
[----:B------:R-:W-:-:S07]  /*13c0*/  SEL R23, R8, R23, !P1 ;  /* 0x0000001708177207 */ /* 0x000fce0004800000 */
.L_x_15:
[----:B------:R-:W-:-:S08]  /*13d0*/  NOP ;  /* 0x0000000000007918 */ /* 0x000fd00000000000 */
[----:B------:R-:W2:Y:S02]  /*13e0*/  USETMAXREG.TRY_ALLOC.CTAPOOL UP0, 0xe8 ;  /* 0x000000e8000079c8 */ /* 0x000ea40008000600 */
[----:B--2---:R-:W-:-:S13]  /*13f0*/  PLOP3.LUT P0, PT, PT, PT, UP0, 0x80, 0x0 ;  /* 0x000000000000781c */ /* 0x004fda0003f0f008 */
[----:B------:R-:W-:Y:S05]  /*1400*/  @!P0 BRA `(.L_x_15) ;  /* 0xfffffffc00f08947 */ /* 0x000fea000383ffff */
[----:B------:R-:W-:Y:S02]  /*1410*/  ULDC.64 UR4, c[0x0][0x590] ;  /* 0x0001640000047ab9 */ /* 0x000fe40000000a00 */
[----:B------:R-:W-:-:S04]  /*1420*/  ISETP.NE.U32.AND P0, PT, RZ, UR4, PT ;  /* 0x00000004ff007c0c */ /* 0x000fc8000bf05070 */
[----:B------:R-:W-:-:S13]  /*1430*/  ISETP.NE.AND.EX P0, PT, RZ, UR5, PT, P0 ;  /* 0x00000005ff007c0c */ /* 0x000fda000bf05300 */
[----:B------:R-:W-:Y:S05]  /*1440*/  @P0 BRA `(.L_x_18) ;  /* 0x00000000002c0947 */ /* 0x000fea0003800000 */
[----:B------:R-:W-:Y:S02]  /*1450*/  ULDC.64 UR4, c[0x0][0x588] ;  /* 0x0001620000047ab9 */ /* 0x000fe40000000a00 */
[----:B------:R-:W-:-:S04]  /*1460*/  ISETP.NE.U32.AND P0, PT, RZ, UR4, PT ;  /* 0x00000004ff007c0c */ /* 0x000fc8000bf05070 */
[----:B------:R-:W-:-:S13]  /*1470*/  ISETP.NE.AND.EX P0, PT, RZ, UR5, PT, P0 ;  /* 0x00000005ff007c0c */ /* 0x000fda000bf05300 */
[----:B------:R-:W-:Y:S05]  /*1480*/  @!P0 BRA `(.L_x_19) ;  /* 0x0000000000108947 */ /* 0x000fea0003800000 */
[----:B------:R-:W2:Y:S02]  /*1490*/  LDC.64 R4, c[0x0][0x588] ;  /* 0x00016200ff047b82 */ /* 0x000ea40000000a00 */
[----:B--2---:R2:W5:Y:S01]  /*14a0*/  LDG.E R157, desc[UR48][R4.64] ;  /* 0x00000030049d7981 */ /* 0x004562000c1e1900 */
[----:B------:R-:W-:Y:S01]  /*14b0*/  MOV R154, 0x1 ;  /* 0x00000001009a7802 */ /* 0x000fe20000000f00 */
[----:B------:R-:W-:Y:S06]  /*14c0*/  BRA `(.L_x_18) ;  /* 0x00000000000c7947 */ /* 0x000fec0003800000 */
.L_x_19:
[----:B------:R-:W-:Y:S01]  /*14d0*/  ULDC UR4, c[0x0][0x580] ;  /* 0x0001600000047ab9 */ /* 0x000fe20000000800 */
[----:B------:R-:W-:Y:S02]  /*14e0*/  MOV R154, 0x1 ;  /* 0x00000001009a7802 */ /* 0x000fe40000000f00 */
[----:B------:R-:W-:-:S07]  /*14f0*/  MOV R157, UR4 ;  /* 0x00000004009d7c02 */ /* 0x000fce0008000f00 */
.L_x_18:
        /* <DEDUP_REMOVED lines=8> */
[----:B--2---:R-:W2:Y:S02]  /*1580*/  LDC.64 R4, c[0x0][0x5a8] ;  /* 0x00016a00ff047b82 */ /* 0x004ea40000000a00 */
[----:B--2---:R3:W5:Y:S01]  /*1590*/  LDG.E R156, desc[UR48][R4.64] ;  /* 0x00000030049c7981 */ /* 0x004762000c1e1900 */
[----:B------:R-:W-:Y:S05]  /*15a0*/  BRA `(.L_x_20) ;  /* 0x0000000000087947 */ /* 0x000fea0003800000 */
.L_x_21:
[----:B------:R-:W-:Y:S02]  /*15b0*/  ULDC UR4, c[0x0][0x5a0] ;  /* 0x0001680000047ab9 */ /* 0x000fe40000000800 */
[----:B------:R-:W-:-:S07]  /*15c0*/  MOV R156, UR4 ;  /* 0x00000004009c7c02 */ /* 0x000fce0008000f00 */
.L_x_20:
[----:B------:R-:W-:Y:S01]  /*15d0*/  LOP3.LUT P1, RZ, R0, 0xff, RZ, 0xc0, !PT ;  /* 0x000000ff00ff7812 */ /* 0x000fe2000782c0ff */
[----:B------:R-:W-:Y:S01]  /*15e0*/  UMOV UR36, URZ ;  /* 0x0000003f00247c82 */ /* 0x000fe20008000000 */
[----:B------:R-:W-:-:S11]  /*15f0*/  PLOP3.LUT P0, PT, PT, PT, PT, 0x80, 0x0 ;  /* 0x000000000000781c */ /* 0x000fd60003f0f070 */
[----:B------:R-:W-:Y:S05]  /*1600*/  @!P1 BRA `(.L_x_22) ;  /* 0x0000010c00189947 */ /* 0x000fea0003800000 */
[----:B------:R-:W-:Y:S01]  /*1610*/  ULDC UR4, c[0x0][0x28c] ;  /* 0x0000a30000047ab9 */ /* 0x000fe20000000800 */
[----:B------:R-:W-:Y:S01]  /*1620*/  LOP3.LUT P0, RZ, R18, 0x4, RZ, 0xc0, !PT ;  /* 0x0000000412ff7812 */ /* 0x000fe2000780c0ff */
[----:B------:R-:W-:Y:S01]  /*1630*/  UIADD3 UR4, UR4, 0x3f, URZ ;  /* 0x0000003f04047890 */ /* 0x000fe2000fffe03f */
[----:B------:R-:W-:Y:S01]  /*1640*/  MOV R155, 0x10 ;  /* 0x00000010009b7802 */ /* 0x000fe20000000f00 */
[----:B------:R-:W-:Y:S01]  /*1650*/  ULDC.64 UR40, c[0x0][0x198] ;  /* 0x0000660000287ab9 */ /* 0x000fe20000000a00 */
[----:B------:R-:W-:Y:S01]  /*1660*/  LOP3.LUT R160, R17, 0x1, RZ, 0xfc, !PT ;  /* 0x0000000111a07812 */ /* 0x000fe200078efcff */
[----:B------:R-:W-:Y:S01]  /*1670*/  USHF.R.S32.HI UR5, URZ, 0x1f, UR4 ;  /* 0x0000001f3f057899 */ /* 0x000fe20008011404 */
[----:B------:R-:W-:Y:S01]  /*1680*/  LOP3.LUT R159, R19, 0x1, RZ, 0xfc, !PT ;  /* 0x00000001139f7812 */ /* 0x000fe200078efcff */
[----:B------:R-:W-:Y:S01]  /*1690*/  UMOV UR39, URZ ;  /* 0x0000003f00277c82 */ /* 0x000fe20008000000 */
[----:B------:R-:W-:Y:S01]  /*16a0*/  SEL R155, R155, 0xfffffff0, !P0 ;  /* 0xfffffff09b9b7807 */ /* 0x000fe20004000000 */
[----:B------:R-:W-:Y:S01]  /*16b0*/  ULEA.HI UR5, UR5, UR4, URZ, 0x6 ;  /* 0x0000000405057291 */ /* 0x000fe2000f8f303f */
[----:B------:R-:W-:Y:S01]  /*16c0*/  UMOV UR42, URZ ;  /* 0x0000003f002a7c82 */ /* 0x000fe20008000000 */
[----:B------:R-:W-:-:S02]  /*16d0*/  UMOV UR43, URZ ;  /* 0x0000003f002b7c82 */ /* 0x000fc40008000000 */
[----:B------:R-:W-:Y:S01]  /*16e0*/  USHF.R.S32.HI UR44, URZ, 0x6, UR5 ;  /* 0x000000063f2c7899 */ /* 0x000fe20008011405 */
[----:B------:R-:W-:-:S11]  /*16f0*/  UMOV UR36, URZ ;  /* 0x0000003f00247c82 */ /* 0x000fd60008000000 */
.L_x_510:
[----:B------:R-:W-:Y:S01]  /*1700*/  LOP3.LUT R0, R18, 0x80, RZ, 0xc0, !PT ;  /* 0x0000008012007812 */ /* 0x000fe200078ec0ff */
[----:B------:R-:W4:Y:S01]  /*1710*/  S2UR UR50, SR_CgaCtaId ;  /* 0x00000000003279c3 */ /* 0x000f220000008800 */
[----:B------:R-:W-:Y:S02]  /*1720*/  UMOV UR45, 0x400 ;  /* 0x00000400002d7882 */ /* 0x000fe40000000000 */
[----:B------:R-:W-:-:S06]  /*1730*/  SHF.R.U32.HI R0, RZ, 0x7, R0 ;  /* 0x00000007ff007819 */ /* 0x000fcc0000011600 */
[----:B-1----:R-:W1:Y:S01]  /*1740*/  SHFL.IDX PT, R0, R0, RZ, 0x1f ;  /* 0x00001fff00007589 */ /* 0x002e6200000e0000 */
[----:B----4-:R-:W-:Y:S01]  /*1750*/  ULEA UR45, UR50, UR45, 0x18 ;  /* 0x0000002d322d7291 */ /* 0x010fe2000f8ec03f */
[----:B-1----:R-:W-:-:S13]  /*1760*/  R2UR UR4, R0 ;  /* 0x00000000000472ca */ /* 0x002fda00000e0000 */
[----:B------:R-:W-:-:S04]  /*1770*/  ULEA.HI UR5, UR4, UR4, URZ, 0x1 ;  /* 0x0000000404057291 */ /* 0x000fc8000f8f083f */
[----:B------:R-:W-:-:S04]  /*1780*/  ULOP3.LUT UR5, UR5, 0x7fffe, URZ, 0xc0, !UPT ;  /* 0x0007fffe05057892 */ /* 0x000fc8000f8ec03f */
[----:B------:R-:W-:-:S03]  /*1790*/  UIADD3 UR5, UR4, -UR5, URZ ;  /* 0x8000000504057290 */ /* 0x000fc6000fffe03f */
[----:B------:R-:W-:Y:S01]  /*17a0*/  ULDC UR4, c[0x0][0x28c] ;  /* 0x0000a30000047ab9 */ /* 0x000fe20000000800 */
[----:B------:R-:W-:Y:S01]  /*17b0*/  ULEA UR5, UR5, UR45, 0xd ;  /* 0x0000002d05057291 */ /* 0x000fe2000f8e683f */
[----:B------:R-:W-:-:S03]  /*17c0*/  ISETP.LT.AND P0, PT, RZ, UR4, PT ;  /* 0x00000004ff007c0c */ /* 0x000fc6000bf01270 */
[----:B------:R-:W-:-:S04]  /*17d0*/  UIADD3 UR5, UR5, 0x8400, URZ ;  /* 0x0000840005057890 */ /* 0x000fc8000fffe03f */
[----:B------:R-:W-:-:S04]  /*17e0*/  USHF.R.U32.HI UR5, URZ, 0x4, UR5 ;  /* 0x000000043f057899 */ /* 0x000fc80008011605 */
[----:B------:R-:W-:Y:S02]  /*17f0*/  ULOP3.LUT UR51, UR5, 0x3fff, URZ, 0xc0, !UPT ;  /* 0x00003fff05337892 */ /* 0x000fe4000f8ec03f */
[----:B------:R-:W-:Y:S10]  /*1800*/  @P0 BRA `(.L_x_23) ;  /* 0x0000000000400947 */ /* 0x000ff40003800000 */
[----:B------:R-:W-:Y:S01]  /*1810*/  MOV R0, 0x0 ;  /* 0x0000000000007802 */ /* 0x000fe20000000f00 */
[----:B------:R-:W-:Y:S01]  /*1820*/  ULDC.64 UR4, c[0x4][0x70] ;  /* 0x01001c0000047ab9 */ /* 0x000fe20000000a00 */
[----:B------:R-:W-:Y:S01]  /*1830*/  ULDC.64 UR6, c[0x4][0x8] ;  /* 0x0100020000067ab9 */ /* 0x000fe20000000a00 */
[----:B--23--:R-:W-:Y:S01]  /*1840*/  IMAD.U32 R4, RZ, RZ, UR4 ;  /* 0x00000004ff047e24 */ /* 0x00cfe2000f8e00ff */
[----:B------:R1:W2:Y:S01]  /*1850*/  LDC.64 R14, c[0x4][R0] ;  /* 0x01000000000e7b82 */ /* 0x0002a20000000a00 */
[----:B------:R-:W-:Y:S01]  /*1860*/  MOV R5, UR5 ;  /* 0x0000000500057c02 */ /* 0x000fe20008000f00 */
[----:B------:R-:W-:Y:S01]  /*1870*/  ULDC.64 UR4, c[0x4][0x78] ;  /* 0x01001e0000047ab9 */ /* 0x000fe20000000a00 */
[----:B------:R-:W-:Y:S02]  /*1880*/  MOV R10, UR6 ;  /* 0x00000006000a7c02 */ /* 0x000fe40008000f00 */
[----:B------:R-:W-:Y:S02]  /*1890*/  MOV R6, UR4 ;  /* 0x0000000400067c02 */ /* 0x000fe40008000f00 */
[----:B------:R-:W-:-:S02]  /*18a0*/  MOV R7, UR5 ;  /* 0x0000000500077c02 */ /* 0x000fc40008000f00 */
[----:B------:R-:W-:Y:S02]  /*18b0*/  MOV R11, UR7 ;  /* 0x00000007000b7c02 */ /* 0x000fe40008000f00 */
[----:B------:R-:W-:Y:S02]  /*18c0*/  MOV R8, 0x1e1 ;  /* 0x000001e100087802 */ /* 0x000fe40000000f00 */
[----:B------:R-:W-:Y:S02]  /*18d0*/  MOV R12, 0x1 ;  /* 0x00000001000c7802 */ /* 0x000fe40000000f00 */
[----:B-1----:R-:W-:-:S07]  /*18e0*/  MOV R13, RZ ;  /* 0x000000ff000d7202 */ /* 0x002fce0000000f00 */
[----:B------:R-:W-:-:S07]  /*18f0*/  LEPC R20, `(.L_x_23) ;  /* 0x000000001014794e */ /* 0x000fce0000000000 */
[----:B--2--5:R-:W-:Y:S05]  /*1900*/  CALL.ABS.NOINC R14 ;  /* 0x000000000e007343 */ /* 0x024fea0003c00000 */
.L_x_23:
[----:B------:R-:W-:-:S13]  /*1910*/  ISETP.NE.AND P0, PT, R160, 0x3, PT ;  /* 0x00000003a000780c */ /* 0x000fda0003f05270 */
[----:B------:R-:W-:Y:S05]  /*1920*/  @!P0 BRA `(.L_x_24) ;  /* 0x0000000000048947 */ /* 0x000fea0003800000 */
[----:B------:R-:W-:Y:S01]  /*1930*/  BPT.TRAP 0x1 ;  /* 0x000000040000795c */ /* 0x000fe20000300000 */
.L_x_24:
[----:B------:R-:W-:Y:S02]  /*1940*/  MOV R3, UR43 ;  /* 0x0000002b00037c02 */ /* 0x000fe40008000f00 */
[----:B------:R-:W-:Y:S02]  /*1950*/  MOV R0, UR42 ;  /* 0x0000002a00007c02 */ /* 0x000fe40008000f00 */
[----:B------:R-:W-:Y:S02]  /*1960*/  LEA R3, R3, UR45, 0x3 ;  /* 0x0000002d03037c11 */ /* 0x000fe4000f8e18ff */
[----:B------:R-:W-:-:S04]  /*1970*/  SHF.L.U32 R0, R0, 0x1f, RZ ;  /* 0x0000001f00007819 */ /* 0x000fc800000006ff */
[----:B------:R1:W4:Y:S01]  /*1980*/  SYNCS.PHASECHK.TRANS64.TRYWAIT P1, [R3+URZ], R0 ;  /* 0x00000000030075a7 */ /* 0x000322000802017f */
[----:B------:R-:W-:Y:S05]  /*1990*/  @!P0 BRA `(.L_x_25) ;  /* 0x0000000000048947 */ /* 0x000fea0003800000 */
[----:B------:R-:W-:Y:S01]  /*19a0*/  BPT.TRAP 0x1 ;  /* 0x000000040000795c */ /* 0x000fe20000300000 */
.L_x_25:
[----:B----4-:R-:W-:Y:S05]  /*19b0*/  @P1 BRA `(.L_x_26) ;  /* 0x0000000000081947 */ /* 0x010fea0003800000 */
[----:B------:R-:W4:Y:S02]  /*19c0*/  SYNCS.PHASECHK.TRANS64.TRYWAIT P1, [R3+URZ], R0 ;  /* 0x00000000030075a7 */ /* 0x000f24000802017f */
[----:B----4-:R-:W-:Y:S05]  /*19d0*/  @!P1 BRA `(.L_x_27) ;  /* 0x0000013800389947 */ /* 0x010fea0003800000 */
.L_x_26:
[----:B------:R-:W-:-:S04]  /*19e0*/  UISETP.LT.AND UP0, UPT, UR44, 0x1, UPT ;  /* 0x000000012c00788c */ /* 0x000fc8000bf01270 */
[----:B------:R-:W-:-:S06]  /*19f0*/  USEL UR4, UR44, 0x1, UP0 ;  /* 0x000000012c047887 */ /* 0x000fcc0008000000 */
[----:B-1--4-:R-:W-:Y:S01]  /*1a00*/  MOV R0, UR4 ;  /* 0x0000000400007c02 */ /* 0x012fe20008000f00 */
[----:B------:R-:W-:Y:S05]  /*1a10*/  WARPSYNC.ALL ;  /* 0x0000000000007948 */ /* 0x000fea0003800000 */
[----:B------:R-:W-:-:S04]  /*1a20*/  IADD3 R0, -R0, UR44, RZ ;  /* 0x0000002c00007c10 */ /* 0x000fc8000fffe1ff */
[----:B------:R-:W-:Y:S01]  /*1a30*/  ISETP.GE.AND P1, PT, R0, 0x1, PT ;  /* 0x000000010000780c */ /* 0x000fe20003f26270 */
[----:B------:R-:W-:Y:S01]  /*1a40*/  UIADD3 UR4, UR45, 0x18400, URZ ;  /* 0x000184002d047890 */ /* 0x000fe2000fffe03f */
[----:B------:R-:W-:Y:S01]  /*1a50*/  WARPGROUP.ARRIVE ;  /* 0x00000000000079c5 */ /* 0x000fe20000000000 */
[----:B------:R-:W-:Y:S02]  /*1a60*/  ULOP3.LUT UR8, UR51, 0x10000, URZ, 0xfc, !UPT ;  /* 0x0001000033087892 */ /* 0x000fe4000f8efc3f */
[----:B------:R-:W-:Y:S02]  /*1a70*/  USHF.R.U32.HI UR4, URZ, 0x4, UR4 ;  /* 0x000000043f047899 */ /* 0x000fe40008011604 */
[----:B------:R-:W-:Y:S02]  /*1a80*/  ULEA UR10, UR43, UR8, 0xa ;  /* 0x000000082b0a7291 */ /* 0x000fe4000f8e503f */
[----:B------:R-:W-:Y:S01]  /*1a90*/  ULOP3.LUT UR4, UR4, 0x3fff, URZ, 0xc0, !UPT ;  /* 0x00003fff04047892 */ /* 0x000fe2000f8ec03f */
[----:B------:R-:W-:Y:S01]  /*1aa0*/  UMOV UR5, 0x40000040 ;  /* 0x4000004000057882 */ /* 0x000fe20000000000 */
[----:B------:R-:W-:-:S02]  /*1ab0*/  UMOV UR7, 0x40000040 ;  /* 0x4000004000077882 */ /* 0x000fc40000000000 */
[----:B------:R-:W-:-:S03]  /*1ac0*/  ULOP3.LUT UR9, UR4, 0x10000, URZ, 0xfc, !UPT ;  /* 0x0001000004097892 */ /* 0x000fc6000f8efc3f */
[----:B------:R-:W-:Y:S01]  /*1ad0*/  UMOV UR4, UR10 ;  /* 0x0000000a00047c82 */ /* 0x000fe20008000000 */
[----:B------:R-:W-:-:S07]  /*1ae0*/  ULEA UR11, UR43, UR9, 0xb ;  /* 0x000000092b0b7291 */ /* 0x000fce000f8e583f */
[----:B------:R-:W-:Y:S02]  /*1af0*/  UMOV UR6, UR11 ;  /* 0x0000000b00067c82 */ /* 0x000fe40008000000 */
[----:B------:R-:W-:Y:S01]  /*1b00*/  HGMMA.64x256x16.F32 R24, gdesc[UR4], RZ, !UPT, gsb0 ;  /* 0x03e00000041879f0 */ /* 0x000fe2000c0008ff */
[----:B------:R-:W-:Y:S02]  /*1b10*/  UIADD3 UR4, UR10, 0x2, URZ ;  /* 0x000000020a047890 */ /* 0x000fe4000fffe03f */
[----:B------:R-:W-:Y:S01]  /*1b20*/  UIADD3 UR6, UR11, 0x2, URZ ;  /* 0x000000020b067890 */ /* 0x000fe2000fffe03f */
[----:B------:R-:W-:Y:S01]  /*1b30*/  UMOV UR5, 0x40000040 ;  /* 0x4000004000057882 */ /* 0x000fe20000000000 */
[----:B------:R-:W-:Y:S01]  /*1b40*/  UMOV UR7, 0x40000040 ;  /* 0x4000004000077882 */ /* 0x000fe20000000000 */
[----:B------:R-:W-:Y:S02]  /*1b50*/  WARPGROUP.DEPBAR.LE gsb0, 0x0 ;  /* 0x00008000000079c5 */ /* 0x000fe40000010000 */
[----:B------:R-:W-:-:S15]  /*1b60*/  WARPGROUP.ARRIVE ;  /* 0x00000000000079c5 */ /* 0x000fde0000000000 */
[----:B------:R-:W-:-:S05]  /*1b70*/  NOP ;  /* 0x0000000000007918 */ /* 0x000fca0000000000 */
[----:B------:R-:W-:Y:S01]  /*1b80*/  HGMMA.64x256x16.F32 R24, gdesc[UR4], R24, gsb0 ;  /* 0x03e00000041879f0 */ /* 0x000fe20008000818 */
        /* <DEDUP_REMOVED lines=15> */
[----:B------:R-:W-:Y:S03]  /*1c80*/  HGMMA.64x256x16.F32 R24, gdesc[UR4], R24, gsb0 ;  /* 0x03e00000041879f0 */ /* 0x000fe60008000818 */
[----:B------:R-:W-:Y:S02]  /*1c90*/  WARPGROUP.DEPBAR.LE gsb0, 0x0 ;  /* 0x00008000000079c5 */ /* 0x000fe40000010000 */
[----:B------:R-:W-:Y:S05]  /*1ca0*/  @!P1 BRA `(.L_x_28) ;  /* 0x00000004001c9947 */ /* 0x000fea0003800000 */
[----:B------:R-:W-:Y:S02]  /*1cb0*/  UIADD3 UR4, UR43, 0x1, URZ ;  /* 0x000000012b047890 */ /* 0x000fe4000fffe03f */
[----:B------:R-:W-:Y:S02]  /*1cc0*/  IMAD.U32 R3, RZ, RZ, UR43 ;  /* 0x0000002bff037e24 */ /* 0x000fe4000f8e00ff */
[----:B------:R-:W-:-:S04]  /*1cd0*/  UISETP.NE.AND UP0, UPT, UR4, 0x4, UPT ;  /* 0x000000040400788c */ /* 0x000fc8000bf05270 */
[----:B------:R-:W-:Y:S02]  /*1ce0*/  USEL UR5, URZ, 0x1, UP0 ;  /* 0x000000013f057887 */ /* 0x000fe40008000000 */
[----:B------:R-:W-:Y:S02]  /*1cf0*/  USEL UR10, UR4, URZ, UP0 ;  /* 0x0000003f040a7287 */ /* 0x000fe40008000000 */
[----:B------:R-:W-:-:S06]  /*1d00*/  ULOP3.LUT UR5, UR42, UR5, URZ, 0x3c, !UPT ;  /* 0x000000052a057292 */ /* 0x000fcc000f8e3c3f */
[----:B------:R-:W-:-:S07]  /*1d10*/  MOV R6, UR5 ;  /* 0x0000000500067c02 */ /* 0x000fce0008000f00 */
.L_x_35:
[----:B------:R-:W-:Y:S05]  /*1d20*/  @!P0 BRA `(.L_x_29) ;  /* 0x0000000000048947 */ /* 0x000fea0003800000 */
[----:B------:R-:W-:Y:S01]  /*1d30*/  BPT.TRAP 0x1 ;  /* 0x000000040000795c */ /* 0x000fe20000300000 */
.L_x_29:
[----:B------:R-:W-:Y:S01]  /*1d40*/  ULEA UR4, UR10, UR45, 0x3 ;  /* 0x0000002d0a047291 */ /* 0x000fe2000f8e183f */
[----:B--23--:R-:W-:-:S08]  /*1d50*/  SHF.L.U32 R4, R6, 0x1f, RZ ;  /* 0x0000001f06047819 */ /* 0x00cfd000000006ff */
[----:B------:R1:W2:Y:S01]  /*1d60*/  SYNCS.PHASECHK.TRANS64.TRYWAIT P1, [UR4], R4 ;  /* 0x00000004ff0075a7 */ /* 0x0002a20008020144 */
[----:B------:R-:W-:Y:S05]  /*1d70*/  @!P0 BRA `(.L_x_30) ;  /* 0x0000000000048947 */ /* 0x000fea0003800000 */
[----:B------:R-:W-:Y:S01]  /*1d80*/  BPT.TRAP 0x1 ;  /* 0x000000040000795c */ /* 0x000fe20000300000 */
.L_x_30:
[----:B--2---:R-:W-:Y:S05]  /*1d90*/  @P1 BRA `(.L_x_31) ;  /* 0x0000000000081947 */ /* 0x004fea0003800000 */
[----:B------:R-:W2:Y:S02]  /*1da0*/  SYNCS.PHASECHK.TRANS64.TRYWAIT P1, [UR4], R4 ;  /* 0x00000004ff0075a7 */ /* 0x000ea40008020144 */
[----:B--2---:R-:W-:Y:S05]  /*1db0*/  @!P1 BRA `(.L_x_32) ;  /* 0x0000013400549947 */ /* 0x004fea0003800000 */
.L_x_31:
[----:B------:R-:W-:Y:S01]  /*1dc0*/  ULEA UR11, UR10, UR8, 0xa ;  /* 0x000000080a0b7291 */ /* 0x000fe2000f8e503f */
[----:B------:R-:W-:Y:S01]  /*1dd0*/  WARPGROUP.ARRIVE ;  /* 0x00000000000079c5 */ /* 0x000fe20000000000 */
[----:B------:R-:W-:Y:S01]  /*1de0*/  ULEA UR12, UR10, UR9, 0xb ;  /* 0x000000090a0c7291 */ /* 0x000fe2000f8e583f */
[----:B------:R-:W-:Y:S01]  /*1df0*/  UMOV UR5, 0x40000040 ;  /* 0x4000004000057882 */ /* 0x000fe20000000000 */
[----:B------:R-:W-:-:S03]  /*1e00*/  UMOV UR7, 0x40000040 ;  /* 0x4000004000077882 */ /* 0x000fc60000000000 */
[----:B------:R-:W-:Y:S02]  /*1e10*/  UMOV UR4, UR11 ;  /* 0x0000000b00047c82 */ /* 0x000fe40008000000 */
[----:B------:R-:W-:Y:S02]  /*1e20*/  UMOV UR6, UR12 ;  /* 0x0000000c00067c82 */ /* 0x000fe40008000000 */
[----:B------:R-:W-:Y:S01]  /*1e30*/  HGMMA.64x256x16.F32 R24, gdesc[UR4], R24, gsb0 ;  /* 0x03e00000041879f0 */ /* 0x000fe20008000818 */
[----:B------:R-:W-:Y:S02]  /*1e40*/  UIADD3 UR4, UR11, 0x2, URZ ;  /* 0x000000020b047890 */ /* 0x000fe4000fffe03f */
[----:B------:R-:W-:Y:S01]  /*1e50*/  UIADD3 UR6, UR12, 0x2, URZ ;  /* 0x000000020c067890 */ /* 0x000fe2000fffe03f */
[----:B------:R-:W-:Y:S01]  /*1e60*/  UMOV UR5, 0x40000040 ;  /* 0x4000004000057882 */ /* 0x000fe20000000000 */
[----:B------:R-:W-:Y:S01]  /*1e70*/  UMOV UR7, 0x40000040 ;  /* 0x4000004000077882 */ /* 0x000fe20000000000 */
[----:B------:R-:W-:-:S02]  /*1e80*/  WARPGROUP.DEPBAR.LE gsb0, 0x0 ;  /* 0x00008000000079c5 */ /* 0x000fc40000010000 */
        /* <DEDUP_REMOVED lines=21> */
[----:B------:R-:W-:Y:S01]  /*1fe0*/  BPT.TRAP 0x1 ;  /* 0x000000040000795c */ /* 0x000fe20000300000 */
.L_x_33:
[----:B------:R-:W-:-:S13]  /*1ff0*/  ISETP.NE.AND P1, PT, R152, RZ, PT ;  /* 0x000000ff9800720c */ /* 0x000fda0003f25270 */
[----:B-12---:R-:W-:-:S04]  /*2000*/  @P1 LEA R4, R3, UR45, 0x3 ;  /* 0x0000002d03041c11 */ /* 0x006fc8000f8e18ff */
[----:B------:R-:W-:-:S04]  /*2010*/  @P1 IADD3 R4, R4, 0x20, RZ ;  /* 0x0000002004041810 */ /* 0x000fc80007ffe0ff */
[----:B------:R-:W-:-:S04]  /*2020*/  @P1 PRMT R4, R153, 0x654, R4 ;  /* 0x0000065499041816 */ /* 0x000fc80000000004 */
[----:B------:R1:W-:Y:S01]  /*2030*/  @P1 SYNCS.ARRIVE.TRANS64.RED.A1T0 RZ, [R4+URZ], RZ ;  /* 0x000000ff04ff19a7 */ /* 0x0003e2000810043f */
[----:B------:R-:W-:-:S13]  /*2040*/  ISETP.GT.U32.AND P1, PT, R17, 0x1, PT ;  /* 0x000000011100780c */ /* 0x000fda0003f24070 */
[----:B-1----:R-:W-:Y:S05]  /*2050*/  @P1 BRA `(.L_x_34) ;  /* 0x0000000000041947 */ /* 0x002fea0003800000 */
[----:B------:R-:W-:Y:S01]  /*2060*/  BPT.TRAP 0x1 ;  /* 0x000000040000795c */ /* 0x000fe20000300000 */
.L_x_34:
[----:B------:R-:W-:Y:S01]  /*2070*/  UIADD3 UR10, UR10, 0x1, URZ ;  /* 0x000000010a0a7890 */ /* 0x000fe2000fffe03f */
[C---:B------:R-:W-:Y:S02]  /*2080*/  ISETP.GT.AND P2, PT, R0.reuse, 0x1, PT ;  /* 0x000000010000780c */ /* 0x040fe40003f44270 */
[----:B------:R-:W-:Y:S01]  /*2090*/  IADD3 R3, R3, 0x1, RZ ;  /* 0x0000000103037810 */ /* 0x000fe20007ffe0ff */
[----:B------:R-:W-:Y:S01]  /*20a0*/  UISETP.NE.AND UP0, UPT, UR10, 0x4, UPT ;  /* 0x000000040a00788c */ /* 0x000fe2000bf05270 */
[----:B------:R-:W-:Y:S02]  /*20b0*/  IADD3 R0, R0, -0x1, RZ ;  /* 0xffffffff00007810 */ /* 0x000fe40007ffe0ff */
[C---:B------:R-:W-:Y:S01]  /*20c0*/  ISETP.NE.AND P1, PT, R3.reuse, 0x4, PT ;  /* 0x000000040300780c */ /* 0x040fe20003f25270 */
[----:B------:R-:W-:Y:S02]  /*20d0*/  USEL UR4, URZ, 0x1, UP0 ;  /* 0x000000013f047887 */ /* 0x000fe40008000000 */
[----:B------:R-:W-:Y:S01]  /*20e0*/  USEL UR10, UR10, URZ, UP0 ;  /* 0x0000003f0a0a7287 */ /* 0x000fe20008000000 */
[----:B------:R-:W-:-:S03]  /*20f0*/  SEL R3, R3, RZ, P1 ;  /* 0x000000ff03037207 */ /* 0x000fc60000800000 */
[----:B------:R-:W-:Y:S01]  /*2100*/  LOP3.LUT R6, R6, UR4, RZ, 0x3c, !PT ;  /* 0x0000000406067c12 */ /* 0x000fe2000f8e3cff */
[----:B------:R-:W-:Y:S07]  /*2110*/  @P2 BRA `(.L_x_35) ;  /* 0xfffffffc00002947 */ /* 0x000fee000383ffff */
.L_x_28:
[----:B------:R-:W1:Y:S02]  /*2120*/  LDC R0, c[0x0][0x28c] ;  /* 0x0000a300ff007b82 */ /* 0x000e640000000800 */
[----:B-1----:R-:W-:-:S13]  /*2130*/  ISETP.GE.AND P1, PT, R0, 0x1, PT ;  /* 0x000000010000780c */ /* 0x002fda0003f26270 */
[----:B------:R-:W-:Y:S05]  /*2140*/  @!P1 BRA `(.L_x_36) ;  /* 0x0000000000449947 */ /* 0x000fea0003800000 */
[----:B------:R-:W-:Y:S05]  /*2150*/  @!P0 BRA `(.L_x_37) ;  /* 0x0000000000048947 */ /* 0x000fea0003800000 */
[----:B------:R-:W-:Y:S01]  /*2160*/  BPT.TRAP 0x1 ;  /* 0x000000040000795c */ /* 0x000fe20000300000 */
.L_x_37:
[----:B------:R-:W-:Y:S01]  /*2170*/  ISETP.NE.AND P0, PT, R152, RZ, PT ;  /* 0x000000ff9800720c */ /* 0x000fe20003f05270 */
[----:B------:R-:W-:Y:S01]  /*2180*/  UISETP.LT.AND UP1, UPT, UR44, 0x1, UPT ;  /* 0x000000012c00788c */ /* 0x000fe2000bf21270 */
[----:B------:R-:W-:-:S11]  /*2190*/  MOV R3, UR45 ;  /* 0x0000002d00037c02 */ /* 0x000fd60008000f00 */
[----:B------:R-:W-:-:S05]  /*21a0*/  VOTEU.ANY UP0, P0 ;  /* 0x00000000003f7886 */ /* 0x000fca0000000100 */
[----:B------:R-:W-:-:S04]  /*21b0*/  @UP0 USEL UR4, UR44, 0x1, UP1 ;  /* 0x000000012c040887 */ /* 0x000fc80008800000 */
[----:B------:R-:W-:-:S06]  /*21c0*/  @UP0 UIADD3 UR4, UR43, UR44, -UR4 ;  /* 0x0000002c2b040290 */ /* 0x000fcc000fffe804 */
[----:B------:R-:W-:-:S04]  /*21d0*/  MOV R0, UR4 ;  /* 0x0000000400007c02 */ /* 0x000fc80008000f00 */
[----:B------:R-:W-:-:S04]  /*21e0*/  @P0 SHF.L.U32 R0, R0, 0x3, RZ ;  /* 0x0000000300000819 */ /* 0x000fc800000006ff */
[----:B------:R-:W-:-:S04]  /*21f0*/  @P0 LOP3.LUT R0, R0, 0x18, RZ, 0xc0, !PT ;  /* 0x0000001800000812 */ /* 0x000fc800078ec0ff */
[----:B------:R-:W-:-:S04]  /*2200*/  @P0 IADD3 R0, R3, 0x20, R0 ;  /* 0x0000002003000810 */ /* 0x000fc80007ffe000 */
[----:B------:R-:W-:-:S04]  /*2210*/  @P0 PRMT R0, R153, 0x654, R0 ;  /* 0x0000065499000816 */ /* 0x000fc80000000000 */
[----:B------:R1:W-:Y:S01]  /*2220*/  @P0 SYNCS.ARRIVE.TRANS64.RED.A1T0 RZ, [R0+URZ], RZ ;  /* 0x000000ff00ff09a7 */ /* 0x0003e2000810043f */
[----:B------:R-:W-:-:S13]  /*2230*/  ISETP.GT.U32.AND P0, PT, R17, 0x1, PT ;  /* 0x000000011100780c */ /* 0x000fda0003f04070 */
[----:B-1----:R-:W-:Y:S05]  /*2240*/  @P0 BRA `(.L_x_36) ;  /* 0x0000000000040947 */ /* 0x002fea0003800000 */
[----:B------:R-:W-:Y:S01]  /*2250*/  BPT.TRAP 0x1 ;  /* 0x000000040000795c */ /* 0x000fe20000300000 */
.L_x_36:
[----:B------:R-:W-:Y:S01]  /*2260*/  UIADD3 UR4, UR45, 0x200, URZ ;  /* 0x000002002d047890 */ /* 0x000fe2000fffe03f */
[----:B------:R-:W-:Y:S02]  /*2270*/  R2UR UR54, R23 ;  /* 0x00000000173672ca */ /* 0x000fe400000e0000 */
[----:B------:R-:W-:Y:S01]  /*2280*/  R2UR UR53, R158 ;  /* 0x000000009e3572ca */ /* 0x000fe200000e0000 */
[----:B------:R-:W-:-:S06]  /*2290*/  ULOP3.LUT UP0, URZ, UR4, 0x1bf, URZ, 0xc0, !UPT ;  /* 0x000001bf043f7892 */ /* 0x000fcc000f80c03f */
[----:B------:R-:W-:-:S04]  /*22a0*/  PLOP3.LUT P0, PT, PT, PT, UP0, 0x80, 0x0 ;  /* 0x000000000000781c */ /* 0x000fc80003f0f008 */
[----:B------:R-:W-:Y:S02]  /*22b0*/  USHF.L.U32 UR54, UR54, 0x7, URZ ;  /* 0x0000000736367899 */ /* 0x000fe4000800063f */
[----:B------:R-:W-:-:S07]  /*22c0*/  USHF.L.U32 UR53, UR53, 0x8, URZ ;  /* 0x0000000835357899 */ /* 0x000fce000800063f */
[----:B------:R-:W-:Y:S05]  /*22d0*/  @!P0 BRA `(.L_x_38) ;  /* 0x00000000007c8947 */ /* 0x000fea0003800000 */
[----:B------:R-:W-:Y:S01]  /*22e0*/  MOV R23, 0x0 ;  /* 0x0000000000177802 */ /* 0x000fe20000000f00 */
[----:B------:R-:W-:Y:S01]  /*22f0*/  ULDC.64 UR4, c[0x4][0x80] ;  /* 0x0100200000047ab9 */ /* 0x000fe20000000a00 */
[----:B------:R-:W-:Y:S01]  /*2300*/  ULDC.64 UR6, c[0x4][0x10] ;  /* 0x0100040000067ab9 */ /* 0x000fe20000000a00 */
[----:B--23--:R-:W-:Y:S01]  /*2310*/  MOV R4, UR4 ;  /* 0x0000000400047c02 */ /* 0x00cfe20008000f00 */
[----:B------:R1:W2:Y:S01]  /*2320*/  LDC.64 R14, c[0x4][R23] ;  /* 0x01000000170e7b82 */ /* 0x0002a20000000a00 */
[----:B------:R-:W-:Y:S01]  /*2330*/  MOV R5, UR5 ;  /* 0x0000000500057c02 */ /* 0x000fe20008000f00 */
[----:B------:R-:W-:Y:S01]  /*2340*/  ULDC.64 UR4, c[0x4][0x88] ;  /* 0x0100220000047ab9 */ /* 0x000fe20000000a00 */
[----:B------:R-:W-:Y:S01]  /*2350*/  IMAD.U32 R10, RZ, RZ, UR6 ;  /* 0x00000006ff0a7e24 */ /* 0x000fe2000f8e00ff */
        /* <DEDUP_REMOVED lines=8> */
.L_x_39:
[----:B------:R1:W2:Y:S01]  /*23e0*/  LDC.64 R14, c[0x4][R23] ;  /* 0x01000000170e7b82 */ /* 0x0002a20000000a00 */
[----:B------:R-:W-:Y:S01]  /*23f0*/  ULDC.64 UR4, c[0x4][0x80] ;  /* 0x0100200000047ab9 */ /* 0x000fe20000000a00 */
[----:B------:R-:W-:Y:S01]  /*2400*/  ULDC.64 UR6, c[0x4][0x10] ;  /* 0x0100040000067ab9 */ /* 0x000fe20000000a00 */
[----:B------:R-:W-:Y:S01]  /*2410*/  MOV R4, UR4 ;  /* 0x0000000400047c02 */ /* 0x000fe20008000f00 */
[----:B------:R-:W-:Y:S01]  /*2420*/  IMAD.MOV.U32 R12, RZ, RZ, 0x1 ;  /* 0x00000001ff0c7424 */ /* 0x000fe200078e00ff */
[----:B------:R-:W-:Y:S01]  /*2430*/  MOV R5, UR5 ;  /* 0x0000000500057c02 */ /* 0x000fe20008000f00 */
[----:B------:R-:W-:Y:S01]  /*2440*/  ULDC.64 UR4, c[0x4][0x88] ;  /* 0x0100220000047ab9 */ /* 0x000fe20000000a00 */
[----:B------:R-:W-:Y:S02]  /*2450*/  MOV R10, UR6 ;  /* 0x00000006000a7c02 */ /* 0x000fe40008000f00 */
[----:B------:R-:W-:Y:S02]  /*2460*/  MOV R6, UR4 ;  /* 0x0000000400067c02 */ /* 0x000fe40008000f00 */
[----:B------:R-:W-:-:S02]  /*2470*/  MOV R7, UR5 ;  /* 0x0000000500077c02 */ /* 0x000fc40008000f00 */
[----:B------:R-:W-:Y:S02]  /*2480*/  MOV R11, UR7 ;  /* 0x00000007000b7c02 */ /* 0x000fe40008000f00 */
[----:B------:R-:W-:Y:S02]  /*2490*/  MOV R8, 0x70 ;  /* 0x0000007000087802 */ /* 0x000fe40000000f00 */
[----:B-1----:R-:W-:-:S07]  /*24a0*/  MOV R13, RZ ;  /* 0x000000ff000d7202 */ /* 0x002fce0000000f00 */
[----:B------:R-:W-:-:S07]  /*24b0*/  LEPC R20, `(.L_x_38) ;  /* 0x000000001014794e */ /* 0x000fce0000000000 */
[----:B--2---:R-:W-:Y:S05]  /*24c0*/  CALL.ABS.NOINC R14 ;  /* 0x000000000e007343 */ /* 0x004fea0003c00000 */
.L_x_38:
[----:B------:R-:W1:Y:S02]  /*24d0*/  LDC.64 R8, c[0x0][0x590] ;  /* 0x00016400ff087b82 */ /* 0x000e640000000a00 */
[----:B-1----:R-:W-:-:S04]  /*24e0*/  ISETP.NE.U32.AND P2, PT, R8, RZ, PT ;  /* 0x000000ff0800720c */ /* 0x002fc80003f45070 */
[----:B------:R-:W-:-:S13]  /*24f0*/  ISETP.NE.AND.EX P2, PT, R9, RZ, PT, P2 ;  /* 0x000000ff0900720c */ /* 0x000fda0003f45320 */
[----:B------:R-:W-:Y:S05]  /*2500*/  @!P2 BRA `(.L_x_40) ;  /* 0x000000000034a947 */ /* 0x000fea0003800000 */
[----:B------:R-:W-:Y:S02]  /*2510*/  ULDC.64 UR4, c[0x0][0x588] ;  /* 0x0001620000047ab9 */ /* 0x000fe40000000a00 */
[----:B------:R-:W-:-:S04]  /*2520*/  ISETP.NE.U32.AND P0, PT, RZ, UR4, PT ;  /* 0x00000004ff007c0c */ /* 0x000fc8000bf05070 */
[----:B------:R-:W-:-:S13]  /*2530*/  ISETP.NE.AND.EX P0, PT, RZ, UR5, PT, P0 ;  /* 0x00000005ff007c0c */ /* 0x000fda000bf05300 */
[----:B------:R-:W-:Y:S05]  /*2540*/  @!P0 BRA `(.L_x_41) ;  /* 0x0000000000188947 */ /* 0x000fea0003800000 */
[----:B--23--:R-:W1:Y:S01]  /*2550*/  LDC.64 R4, c[0x0][0x588] ;  /* 0x00016200ff047b82 */ /* 0x00ce620000000a00 */
[----:B------:R-:W-:-:S04]  /*2560*/  IMAD R3, R8, UR55, RZ ;  /* 0x0000003708037c24 */ /* 0x000fc8000f8e02ff */
[----:B-1----:R-:W-:-:S05]  /*2570*/  IMAD.WIDE R4, R3, 0x4, R4 ;  /* 0x0000000403047825 */ /* 0x002fca00078e0204 */
[----:B-----5:R1:W5:Y:S01]  /*2580*/  LDG.E R157, desc[UR48][R4.64] ;  /* 0x00000030049d7981 */ /* 0x020362000c1e1900 */
[----:B------:R-:W-:Y:S01]  /*2590*/  MOV R154, 0x1 ;  /* 0x00000001009a7802 */ /* 0x000fe20000000f00 */
[----:B------:R-:W-:Y:S06]  /*25a0*/  BRA `(.L_x_40) ;  /* 0x00000000000c7947 */ /* 0x000fec0003800000 */
.L_x_41:
[----:B------:R-:W-:Y:S01]  /*25b0*/  ULDC UR4, c[0x0][0x580] ;  /* 0x0001600000047ab9 */ /* 0x000fe20000000800 */
[----:B------:R-:W-:Y:S02]  /*25c0*/  MOV R154, 0x1 ;  /* 0x00000001009a7802 */ /* 0x000fe40000000f00 */
[----:B-----5:R-:W-:-:S07]  /*25d0*/  MOV R157, UR4 ;  /* 0x00000004009d7c02 */ /* 0x020fce0008000f00 */
.L_x_40:
[----:B------:R-:W4:Y:S02]  /*25e0*/  LDC.64 R6, c[0x0][0x5b0] ;  /* 0x00016c00ff067b82 */ /* 0x000f240000000a00 */
[----:B----4-:R-:W-:-:S04]  /*25f0*/  ISETP.NE.U32.AND P0, PT, R6, RZ, PT ;  /* 0x000000ff0600720c */ /* 0x010fc80003f05070 */
[----:B------:R-:W-:-:S13]  /*2600*/  ISETP.NE.AND.EX P0, PT, R7, RZ, PT, P0 ;  /* 0x000000ff0700720c */ /* 0x000fda0003f05300 */
[----:B------:R-:W-:Y:S05]  /*2610*/  @!P0 BRA `(.L_x_42) ;  /* 0x00000000002c8947 */ /* 0x000fea0003800000 */
[----:B------:R-:W-:Y:S02]  /*2620*/  ULDC.64 UR4, c[0x0][0x5a8] ;  /* 0x00016a0000047ab9 */ /* 0x000fe40000000a00 */
[----:B------:R-:W-:-:S04]  /*2630*/  ISETP.NE.U32.AND P0, PT, RZ, UR4, PT ;  /* 0x00000004ff007c0c */ /* 0x000fc8000bf05070 */
[----:B------:R-:W-:-:S13]  /*2640*/  ISETP.NE.AND.EX P0, PT, RZ, UR5, PT, P0 ;  /* 0x00000005ff007c0c */ /* 0x000fda000bf05300 */
[----:B------:R-:W-:Y:S05]  /*2650*/  @!P0 BRA `(.L_x_43) ;  /* 0x0000000000148947 */ /* 0x000fea0003800000 */
[----:B-123--:R-:W1:Y:S01]  /*2660*/  LDC.64 R4, c[0x0][0x5a8] ;  /* 0x00016a00ff047b82 */ /* 0x00ee620000000a00 */
[----:B------:R-:W-:-:S04]  /*2670*/  IMAD R3, R6, UR55, RZ ;  /* 0x0000003706037c24 */ /* 0x000fc8000f8e02ff */
[----:B-1----:R-:W-:-:S05]  /*2680*/  IMAD.WIDE R4, R3, 0x4, R4 ;  /* 0x0000000403047825 */ /* 0x002fca00078e0204 */
[----:B-----5:R4:W5:Y:S01]  /*2690*/  LDG.E R156, desc[UR48][R4.64] ;  /* 0x00000030049c7981 */ /* 0x020962000c1e1900 */
[----:B------:R-:W-:Y:S05]  /*26a0*/  BRA `(.L_x_42) ;  /* 0x0000000000087947 */ /* 0x000fea0003800000 */
.L_x_43:
[----:B------:R-:W-:Y:S02]  /*26b0*/  ULDC UR4, c[0x0][0x5a0] ;  /* 0x0001680000047ab9 */ /* 0x000fe40000000800 */
[----:B-----5:R-:W-:-:S07]  /*26c0*/  MOV R156, UR4 ;  /* 0x00000004009c7c02 */ /* 0x020fce0008000f00 */
.L_x_42:
[----:B------:R-:W-:Y:S01]  /*26d0*/  ULDC.64 UR4, c[0x0][0x588] ;  /* 0x0001620000047ab9 */ /* 0x000fe20000000a00 */
[----:B------:R-:W-:Y:S01]  /*26e0*/  ISETP.NE.U32.AND P3, PT, R8, RZ, PT ;  /* 0x000000ff0800720c */ /* 0x000fe20003f65070 */
[----:B------:R-:W-:Y:S02]  /*26f0*/  UISETP.NE.U32.AND UP0, UPT, UR4, URZ, UPT ;  /* 0x0000003f0400728c */ /* 0x000fe4000bf05070 */
[----:B------:R-:W-:Y:S02]  /*2700*/  ISETP.NE.U32.AND P4, PT, RZ, UR4, PT ;  /* 0x00000004ff007c0c */ /* 0x000fe4000bf85070 */
[----:B------:R-:W-:Y:S01]  /*2710*/  ISETP.NE.AND.EX P3, PT, R9, RZ, PT, P3 ;  /* 0x000000ff0900720c */ /* 0x000fe20003f65330 */
[----:B------:R-:W-:Y:S02]  /*2720*/  UISETP.NE.AND.EX UP0, UPT, UR5, URZ, UPT, UP0 ;  /* 0x0000003f0500728c */ /* 0x000fe4000bf05300 */
[----:B------:R-:W-:Y:S02]  /*2730*/  ISETP.NE.AND.EX P4, PT, RZ, UR5, PT, P4 ;  /* 0x00000005ff007c0c */ /* 0x000fe4000bf85340 */
[----:B------:R-:W-:-:S02]  /*2740*/  PLOP3.LUT P0, PT, PT, PT, PT, 0x8, 0x0 ;  /* 0x000000000000781c */ /* 0x000fc40003f0e170 */
[----:B------:R-:W-:-:S04]  /*2750*/  PLOP3.LUT P1, PT, PT, PT, UP0, 0x80, 0x0 ;  /* 0x000000000000781c */ /* 0x000fc80003f2f008 */
[----:B------:R-:W-:-:S05]  /*2760*/  PLOP3.LUT P1, PT, P1, PT, PT, 0x8, 0x0 ;  /* 0x000000000000781c */ /* 0x000fca0000f2e170 */
[----:B------:R-:W-:Y:S08]  /*2770*/  @P4 BRA P3, `(.L_x_44) ;  /* 0x0000000000244947 */ /* 0x000ff00001800000 */
[----:B------:R-:W-:Y:S04]  /*2780*/  BSSY B0, `(.L_x_44) ;  /* 0x0000008000007945 */ /* 0x000fe80003800000 */
[----:B------:R-:W-:Y:S05]  /*2790*/  @!P2 BRA `(.L_x_45) ;  /* 0x000000000014a947 */ /* 0x000fea0003800000 */
[----:B------:R-:W-:Y:S02]  /*27a0*/  LOP3.LUT P3, RZ, R154, 0xff, RZ, 0xc0, !PT ;  /* 0x000000ff9aff7812 */ /* 0x000fe4000786c0ff */
[----:B------:R-:W-:-:S11]  /*27b0*/  PLOP3.LUT P0, PT, P1, PT, PT, 0x80, 0x0 ;  /* 0x000000000000781c */ /* 0x000fd60000f0f070 */
[----:B------:R-:W-:Y:S05]  /*27c0*/  @!P3 BRA `(.L_x_46) ;  /* 0x00000000000cb947 */ /* 0x000fea0003800000 */
[----:B-----5:R-:W-:Y:S01]  /*27d0*/  FSETP.EQ.AND P0, PT, R157, RZ, PT ;  /* 0x000000ff9d00720b */ /* 0x020fe20003f02000 */
[----:B------:R-:W-:-:S12]  /*27e0*/  BRA `(.L_x_46) ;  /* 0x0000000000047947 */ /* 0x000fd80003800000 */
.L_x_45:
[----:B-----5:R-:W-:-:S13]  /*27f0*/  FSETP.EQ.AND P0, PT, R157, RZ, PT ;  /* 0x000000ff9d00720b */ /* 0x020fda0003f02000 */
.L_x_46:
[----:B------:R-:W-:Y:S05]  /*2800*/  BSYNC B0 ;  /* 0x0000000000007941 */ /* 0x000fea0003800000 */
.L_x_44:
[----:B------:R-:W-:Y:S04]  /*2810*/  BSSY B0, `(.L_x_47) ;  /* 0x0000007000007945 */ /* 0x000fe80003800000 */
[----:B------:R-:W-:Y:S05]  /*2820*/  @!P2 BRA `(.L_x_48) ;  /* 0x000000000010a947 */ /* 0x000fea0003800000 */
[----:B------:R-:W-:-:S13]  /*2830*/  LOP3.LUT P2, RZ, R154, 0xff, RZ, 0xc0, !PT ;  /* 0x000000ff9aff7812 */ /* 0x000fda000784c0ff */
[----:B------:R-:W-:Y:S05]  /*2840*/  @!P2 BRA `(.L_x_49) ;  /* 0x00000000000ca947 */ /* 0x000fea0003800000 */
[----:B-----5:R-:W-:Y:S01]  /*2850*/  FSETP.EQ.AND P1, PT, R157, RZ, PT ;  /* 0x000000ff9d00720b */ /* 0x020fe20003f22000 */
[----:B------:R-:W-:-:S12]  /*2860*/  BRA `(.L_x_49) ;  /* 0x0000000000047947 */ /* 0x000fd80003800000 */
.L_x_48:
[----:B-----5:R-:W-:-:S13]  /*2870*/  FSETP.EQ.AND P1, PT, R157, RZ, PT ;  /* 0x000000ff9d00720b */ /* 0x020fda0003f22000 */
.L_x_49:
[----:B------:R-:W-:Y:S05]  /*2880*/  BSYNC B0 ;  /* 0x0000000000007941 */ /* 0x000fea0003800000 */
.L_x_47:
[----:B------:R-:W-:Y:S01]  /*2890*/  BSSY B0, `(.L_x_50) ;  /* 0x0000024000007945 */ /* 0x000fe20003800000 */
[----:B------:R-:W-:Y:S02]  /*28a0*/  MOV R12, RZ ;  /* 0x000000ff000c7202 */ /* 0x000fe40000000f00 */
[----:B------:R-:W-:Y:S02]  /*28b0*/  CS2R R6, SRZ ;  /* 0x0000000000067805 */ /* 0x000fe4000001ff00 */
[----:B-1234-:R-:W-:Y:S02]  /*28c0*/  CS2R R4, SRZ ;  /* 0x0000000000047805 */ /* 0x01efe4000001ff00 */
[----:B------:R-:W-:Y:S02]  /*28d0*/  CS2R R10, SRZ ;  /* 0x00000000000a7805 */ /* 0x000fe4000001ff00 */
[----:B------:R-:W-:Y:S01]  /*28e0*/  CS2R R8, SRZ ;  /* 0x0000000000087805 */ /* 0x000fe2000001ff00 */
[----:B------:R-:W-:Y:S06]  /*28f0*/  @P0 BRA `(.L_x_51) ;  /* 0x0000000000740947 */ /* 0x000fec0003800000 */
[----:B------:R-:W-:-:S13]  /*2900*/  ISETP.NE.AND P2, PT, R159, 0x3, PT ;  /* 0x000000039f00780c */ /* 0x000fda0003f45270 */
[----:B------:R-:W-:Y:S05]  /*2910*/  @!P2 BRA `(.L_x_52) ;  /* 0x000000000004a947 */ /* 0x000fea0003800000 */
[----:B------:R-:W-:Y:S01]  /*2920*/  BPT.TRAP 0x1 ;  /* 0x000000040000795c */ /* 0x000fe20000300000 */
.L_x_52:
[----:B------:R-:W-:Y:S02]  /*2930*/  SHF.L.U32 R0, RZ, 0x1f, RZ ;  /* 0x0000001fff007819 */ /* 0x000fe400000006ff */
[----:B------:R-:W-:Y:S02]  /*2940*/  MOV R12, 0x1 ;  /* 0x00000001000c7802 */ /* 0x000fe40000000f00 */
[----:B------:R-:W1:Y:S01]  /*2950*/  SYNCS.PHASECHK.TRANS64.TRYWAIT P2, [UR45+0x40], R0 ;  /* 0x00004000ff0075a7 */ /* 0x000e62000804016d */
[----:B------:R-:W-:Y:S01]  /*2960*/  MOV R7, RZ ;  /* 0x000000ff00077202 */ /* 0x000fe20000000f00 */
[----:B-1----:R-:W-:Y:S06]  /*2970*/  @!P2 BRA `(.L_x_53) ;  /* 0x00000128007ca947 */ /* 0x002fec0003800000 */
.L_x_607:
[----:B------:R-:W-:Y:S02]  /*2980*/  MOV R6, RZ ;  /* 0x000000ff00067202 */ /* 0x000fe40000000f00 */
[----:B------:R-:W-:Y:S02]  /*2990*/  CS2R R4, SRZ ;  /* 0x0000000000047805 */ /* 0x000fe4000001ff00 */
[----:B------:R-:W-:Y:S02]  /*29a0*/  CS2R R10, SRZ ;  /* 0x00000000000a7805 */ /* 0x000fe4000001ff00 */
[----:B------:R-:W-:Y:S01]  /*29b0*/  CS2R R8, SRZ ;  /* 0x0000000000087805 */ /* 0x000fe2000001ff00 */
[----:B------:R-:W-:Y:S06]  /*29c0*/  @P1 BRA `(.L_x_51) ;  /* 0x0000000000401947 */ /* 0x000fec0003800000 */
[C---:B-1----:R-:W-:Y:S01]  /*29d0*/  SHF.L.U32 R0, R18.reuse, 0x4, RZ ;  /* 0x0000000412007819 */ /* 0x042fe200000006ff */
[C---:B------:R-:W-:Y:S01]  /*29e0*/  IMAD.SHL.U32 R7, R18.reuse, 0x4, RZ ;  /* 0x0000000412077824 */ /* 0x040fe200078e00ff */
[----:B------:R-:W-:Y:S01]  /*29f0*/  SHF.L.U32 R3, R18, 0x5, RZ ;  /* 0x0000000512037819 */ /* 0x000fe200000006ff */
[----:B------:R-:W-:Y:S05]  /*2a00*/  WARPSYNC.ALL ;  /* 0x0000000000007948 */ /* 0x000fea0003800000 */
[----:B------:R-:W-:Y:S02]  /*2a10*/  SHF.R.U32.HI R5, RZ, 0x1, R18 ;  /* 0x00000001ff057819 */ /* 0x000fe40000011612 */
[----:B------:R-:W-:-:S02]  /*2a20*/  LOP3.LUT R0, R0, 0xe00, RZ, 0xc0, !PT ;  /* 0x00000e0000007812 */ /* 0x000fc400078ec0ff */
[----:B------:R-:W-:Y:S02]  /*2a30*/  LOP3.LUT R4, R3, 0xc0, RZ, 0xc0, !PT ;  /* 0x000000c003047812 */ /* 0x000fe400078ec0ff */
[----:B------:R-:W-:Y:S02]  /*2a40*/  LOP3.LUT R0, R0, 0x20, R3, 0xf8, !PT ;  /* 0x0000002000007812 */ /* 0x000fe400078ef803 */
[----:B------:R-:W-:Y:S02]  /*2a50*/  LOP3.LUT R4, R4, 0x8, R5, 0xf8, !PT ;  /* 0x0000000804047812 */ /* 0x000fe400078ef805 */
[----:B------:R-:W-:Y:S02]  /*2a60*/  LOP3.LUT R0, R0, 0x100, R3, 0xf8, !PT ;  /* 0x0000010000007812 */ /* 0x000fe400078ef803 */
[----:B------:R-:W-:-:S04]  /*2a70*/  LOP3.LUT R7, R4, 0x18, R7, 0x78, !PT ;  /* 0x0000001804077812 */ /* 0x000fc800078e7807 */
[----:B------:R-:W-:-:S04]  /*2a80*/  LOP3.LUT R0, R0, R7, RZ, 0xfc, !PT ;  /* 0x0000000700007212 */ /* 0x000fc800078efcff */
[----:B------:R-:W-:-:S04]  /*2a90*/  LEA R0, R0, UR45, 0x1 ;  /* 0x0000002d00007c11 */ /* 0x000fc8000f8e08ff */
[----:B------:R-:W-:Y:S01]  /*2aa0*/  LEA R4, R155, R0, 0x1 ;  /* 0x000000009b047211 */ /* 0x000fe200078e08ff */
[----:B------:R2:W3:Y:S05]  /*2ab0*/  LDSM.16.M88.4 R8, [R0+0x200] ;  /* 0x000200000008783b */ /* 0x0004ea0000000200 */
[----:B------:R-:W4:Y:S02]  /*2ac0*/  LDSM.16.M88.4 R4, [R4+0x200] ;  /* 0x000200000404783b */ /* 0x000f240000000200 */
.L_x_51:
[----:B------:R-:W-:Y:S05]  /*2ad0*/  BSYNC B0 ;  /* 0x0000000000007941 */ /* 0x000fea0003800000 */
.L_x_50:
[----:B-123--:R-:W-:Y:S02]  /*2ae0*/  HADD2.F32 R0, -RZ, R8.H0_H0 ;  /* 0x20000008ff007230 */ /* 0x00efe40000004100 */
[C---:B-----5:R-:W-:Y:S01]  /*2af0*/  FMUL R24, R156.reuse, R24 ;  /* 0x000000189c187220 */ /* 0x060fe20000400000 */
[--C-:B------:R-:W-:Y:S02]  /*2b00*/  HADD2.F32 R14, -RZ, R9.reuse.H0_H0 ;  /* 0x20000009ff0e7230 */ /* 0x100fe40000004100 */
[C---:B------:R-:W-:Y:S01]  /*2b10*/  FMUL R3, R156.reuse, R26 ;  /* 0x0000001a9c037220 */ /* 0x040fe20000400000 */
[----:B------:R-:W-:Y:S02]  /*2b20*/  HADD2.F32 R20, -RZ, R9.H1_H1 ;  /* 0x30000009ff147230 */ /* 0x000fe40000004100 */
[----:B------:R-:W-:Y:S01]  /*2b30*/  FFMA R21, R157, R0, R24 ;  /* 0x000000009d157223 */ /* 0x000fe20000000018 */
[----:B------:R-:W-:Y:S01]  /*2b40*/  FMUL R13, R156, R27 ;  /* 0x0000001b9c0d7220 */ /* 0x000fe20000400000 */
[----:B------:R-:W-:-:S02]  /*2b50*/  HADD2.F32 R24, -RZ, R10.H0_H0 ;  /* 0x2000000aff187230 */ /* 0x000fc40000004100 */
[C---:B------:R-:W-:Y:S01]  /*2b60*/  FMUL R15, R156.reuse, R28 ;  /* 0x0000001c9c0f7220 */ /* 0x040fe20000400000 */
[----:B------:R-:W-:Y:S02]  /*2b70*/  HADD2.F32 R0, -RZ, R8.H1_H1 ;  /* 0x30000008ff007230 */ /* 0x000fe40000004100 */
[----:B------:R-:W-:Y:S01]  /*2b80*/  FMUL R158, R156, R25 ;  /* 0x000000199c9e7220 */ /* 0x000fe20000400000 */
[C---:B------:R-:W-:Y:S01]  /*2b90*/  FFMA R27, R157.reuse, R14, R3 ;  /* 0x0000000e9d1b7223 */ /* 0x040fe20000000003 */
[C---:B------:R-:W-:Y:S01]  /*2ba0*/  FFMA R161, R157.reuse, R20, R13 ;  /* 0x000000149da17223 */ /* 0x040fe2000000000d */
[C---:B------:R-:W-:Y:S01]  /*2bb0*/  FFMA R163, R157.reuse, R24, R15 ;  /* 0x000000189da37223 */ /* 0x040fe2000000000f */
[----:B------:R-:W-:Y:S02]  /*2bc0*/  HADD2.F32 R14, -RZ, R10.H1_H1 ;  /* 0x3000000aff0e7230 */ /* 0x000fe40000004100 */
[----:B------:R-:W-:Y:S01]  /*2bd0*/  FFMA R23, R157, R0, R158 ;  /* 0x000000009d177223 */ /* 0x000fe2000000009e */
[----:B------:R-:W-:-:S02]  /*2be0*/  HADD2.F32 R20, -RZ, R11.H0_H0 ;  /* 0x2000000bff147230 */ /* 0x000fc40000004100 */
[C---:B------:R-:W-:Y:S01]  /*2bf0*/  FMUL R26, R156.reuse, R29 ;  /* 0x0000001d9c1a7220 */ /* 0x040fe20000400000 */
[C---:B------:R-:W-:Y:S01]  /*2c00*/  FMUL R3, R156.reuse, R30 ;  /* 0x0000001e9c037220 */ /* 0x040fe20000400000 */
[----:B------:R-:W-:Y:S02]  /*2c10*/  HADD2.F32 R24, -RZ, R11.H1_H1 ;  /* 0x3000000bff187230 */ /* 0x000fe40000004100 */
[----:B------:R-:W-:Y:S01]  /*2c20*/  FMUL R31, R156, R31 ;  /* 0x0000001f9c1f7220 */ /* 0x000fe20000400000 */
[----:B------:R-:W-:Y:S01]  /*2c30*/  MOV R0, 0x3bbb989d ;  /* 0x3bbb989d00007802 */ /* 0x000fe20000000f00 */
[C---:B------:R-:W-:Y:S01]  /*2c40*/  FFMA R165, R157.reuse, R14, R26 ;  /* 0x0000000e9da57223 */ /* 0x040fe2000000001a */
[C---:B------:R-:W-:Y:S01]  /*2c50*/  FFMA R167, R157.reuse, R20, R3 ;  /* 0x000000149da77223 */ /* 0x040fe20000000003 */
[----:B------:R-:W-:Y:S01]  /*2c60*/  FFMA R169, R157, R24, R31 ;  /* 0x000000189da97223 */ /* 0x000fe2000000001f */
[----:B------:R-:W-:Y:S01]  /*2c70*/  MOV R3, 0x437c0000 ;  /* 0x437c000000037802 */ /* 0x000fe20000000f00 */
[----:B----4-:R-:W-:-:S02]  /*2c80*/  HADD2.F32 R14, -RZ, R4.H0_H0 ;  /* 0x20000004ff0e7230 */ /* 0x010fc40000004100 */
[----:B------:R-:W-:Y:S01]  /*2c90*/  FFMA.SAT R24, -R21, R0, 0.5 ;  /* 0x3f00000015187423 */ /* 0x000fe20000002100 */
[----:B------:R-:W-:Y:S01]  /*2ca0*/  FMUL R32, R156, R32 ;  /* 0x000000209c207220 */ /* 0x000fe20000400000 */
[----:B------:R-:W-:Y:S01]  /*2cb0*/  FFMA.SAT R26, -R23, R0, 0.5 ;  /* 0x3f000000171a7423 */ /* 0x000fe20000002100 */
[----:B------:R-:W-:Y:S02]  /*2cc0*/  HADD2.F32 R20, -RZ, R4.H1_H1 ;  /* 0x30000004ff147230 */ /* 0x000fe40000004100 */
[-C--:B------:R-:W-:Y:S01]  /*2cd0*/  FFMA.RM R13, R24, R3.reuse, 12582913 ;  /* 0x4b400001180d7423 */ /* 0x080fe20000004003 */
[----:B------:R-:W-:Y:S01]  /*2ce0*/  FFMA R171, R157, R14, R32 ;  /* 0x0000000e9dab7223 */ /* 0x000fe20000000020 */
[----:B------:R-:W-:Y:S01]  /*2cf0*/  FFMA.RM R14, R26, R3, 12582913 ;  /* 0x4b4000011a0e7423 */ /* 0x000fe20000004003 */
[C---:B------:R-:W-:Y:S01]  /*2d00*/  FMUL R15, R156.reuse, R33 ;  /* 0x000000219c0f7220 */ /* 0x040fe20000400000 */
[----:B------:R-:W-:Y:S01]  /*2d10*/  FADD R24, R13, -12583039 ;  /* 0xcb40007f0d187421 */ /* 0x000fe20000000000 */
[----:B------:R-:W-:Y:S01]  /*2d20*/  FMUL R34, R156, R34 ;  /* 0x000000229c227220 */ /* 0x000fe20000400000 */
[----:B------:R-:W-:Y:S01]  /*2d30*/  FADD R26, R14, -12583039 ;  /* 0xcb40007f0e1a7421 */ /* 0x000fe20000000000 */
[----:B------:R-:W-:Y:S01]  /*2d40*/  FFMA R15, R157, R20, R15 ;  /* 0x000000149d0f7223 */ /* 0x000fe2000000000f */
[----:B------:R-:W-:-:S02]  /*2d50*/  HADD2.F32 R20, -RZ, R5.H0_H0 ;  /* 0x20000005ff147230 */ /* 0x000fc40000004100 */
[----:B------:R-:W-:Y:S01]  /*2d60*/  FFMA R24, -R21, 1.4426950216293334961, -R24 ;  /* 0x3fb8aa3b15187823 */ /* 0x000fe20000000918 */
[----:B------:R-:W-:Y:S01]  /*2d70*/  FFMA R26, -R23, 1.4426950216293334961, -R26 ;  /* 0x3fb8aa3b171a7823 */ /* 0x000fe2000000091a */
[-C--:B------:R-:W-:Y:S01]  /*2d80*/  FFMA.SAT R28, -R27, R0.reuse, 0.5 ;  /* 0x3f0000001b1c7423 */ /* 0x080fe20000002100 */
[----:B------:R-:W-:Y:S01]  /*2d90*/  FFMA.SAT R32, -R161, R0, 0.5 ;  /* 0x3f000000a1207423 */ /* 0x000fe20000002100 */
[----:B------:R-:W-:Y:S01]  /*2da0*/  FFMA R21, -R21, 1.925963033500011079e-08, R24 ;  /* 0x32a5706015157823 */ /* 0x000fe20000000118 */
[----:B------:R-:W-:Y:S01]  /*2db0*/  FFMA R25, R157, R20, R34 ;  /* 0x000000149d197223 */ /* 0x000fe20000000022 */
[----:B------:R-:W-:Y:S01]  /*2dc0*/  FFMA R24, -R23, 1.925963033500011079e-08, R26 ;  /* 0x32a5706017187823 */ /* 0x000fe2000000011a */
[----:B------:R-:W-:Y:S01]  /*2dd0*/  FFMA.RM R20, R28, R3, 12582913 ;  /* 0x4b4000011c147423 */ /* 0x000fe20000004003 */
[----:B------:R-:W-:Y:S02]  /*2de0*/  HADD2.F32 R26, -RZ, R5.H1_H1 ;  /* 0x30000005ff1a7230 */ /* 0x000fe40000004100 */
[----:B------:R-:W-:Y:S01]  /*2df0*/  FMUL R28, R156, R35 ;  /* 0x000000239c1c7220 */ /* 0x000fe20000400000 */
[-C--:B------:R-:W-:Y:S01]  /*2e00*/  FFMA.RM R23, R32, R3.reuse, 12582913 ;  /* 0x4b40000120177423 */ /* 0x080fe20000004003 */
[----:B------:R-:W-:Y:S01]  /*2e10*/  FFMA.SAT R34, -R163, R0, 0.5 ;  /* 0x3f000000a3227423 */ /* 0x000fe20000002100 */
[----:B------:R-:W-:Y:S01]  /*2e20*/  FMUL R36, R156, R36 ;  /* 0x000000249c247220 */ /* 0x000fe20000400000 */
[----:B------:R-:W-:Y:S01]  /*2e30*/  FFMA R173, R157, R26, R28 ;  /* 0x0000001a9dad7223 */ /* 0x000fe2000000001c */
[----:B------:R-:W-:Y:S01]  /*2e40*/  FADD R32, R23, -12583039 ;  /* 0xcb40007f17207421 */ /* 0x000fe20000000000 */
[----:B------:R-:W-:Y:S01]  /*2e50*/  FFMA.RM R26, R34, R3, 12582913 ;  /* 0x4b400001221a7423 */ /* 0x000fe20000004003 */
[----:B------:R-:W-:Y:S01]  /*2e60*/  FFMA.SAT R34, -R165, R0, 0.5 ;  /* 0x3f000000a5227423 */ /* 0x000fe20000002100 */
[----:B------:R-:W-:-:S02]  /*2e70*/  HADD2.F32 R28, -RZ, R6.H0_H0 ;  /* 0x20000006ff1c7230 */ /* 0x000fc40000004100 */
[C---:B------:R-:W-:Y:S01]  /*2e80*/  FFMA R32, -R161.reuse, 1.4426950216293334961, -R32 ;  /* 0x3fb8aa3ba1207823 */ /* 0x040fe20000000920 */
[----:B------:R-:W-:Y:S01]  /*2e90*/  FADD R30, R20, -12583039 ;  /* 0xcb40007f141e7421 */ /* 0x000fe20000000000 */
[----:B------:R-:W-:Y:S01]  /*2ea0*/  FFMA.RM R29, R34, R3, 12582913 ;  /* 0x4b400001221d7423 */ /* 0x000fe20000004003 */
[----:B------:R-:W-:Y:S01]  /*2eb0*/  FMUL R34, R156, R37 ;  /* 0x000000259c227220 */ /* 0x000fe20000400000 */
[----:B------:R-:W-:Y:S01]  /*2ec0*/  FFMA R33, -R161, 1.925963033500011079e-08, R32 ;  /* 0x32a57060a1217823 */ /* 0x000fe20000000120 */
[----:B------:R-:W-:Y:S01]  /*2ed0*/  FFMA R161, R157, R28, R36 ;  /* 0x0000001c9da17223 */ /* 0x000fe20000000024 */
[----:B------:R-:W-:Y:S02]  /*2ee0*/  HADD2.F32 R32, -RZ, R6.H1_H1 ;  /* 0x30000006ff207230 */ /* 0x000fe40000004100 */
[----:B------:R-:W-:Y:S01]  /*2ef0*/  FADD R36, R29, -12583039 ;  /* 0xcb40007f1d247421 */ /* 0x000fe20000000000 */
[----:B------:R-:W-:Y:S01]  /*2f00*/  FFMA.SAT R162, -R169, R0, 0.5 ;  /* 0x3f000000a9a27423 */ /* 0x000fe20000002100 */
[----:B------:R-:W-:Y:S01]  /*2f10*/  FFMA R30, -R27, 1.4426950216293334961, -R30 ;  /* 0x3fb8aa3b1b1e7823 */ /* 0x000fe2000000091e */
[----:B------:R1:W-:Y:S01]  /*2f20*/  MUFU.EX2 R28, R33 ;  /* 0x00000021001c7308 */ /* 0x0003e20000000800 */
[----:B------:R-:W-:Y:S01]  /*2f30*/  FFMA R36, -R165, 1.4426950216293334961, -R36 ;  /* 0x3fb8aa3ba5247823 */ /* 0x000fe20000000924 */
[----:B------:R-:W-:Y:S01]  /*2f40*/  FFMA R37, R157, R32, R34 ;  /* 0x000000209d257223 */ /* 0x000fe20000000022 */
[----:B------:R-:W-:Y:S01]  /*2f50*/  FFMA.RM R32, R162, R3, 12582913 ;  /* 0x4b400001a2207423 */ /* 0x000fe20000004003 */
[----:B------:R-:W-:Y:S01]  /*2f60*/  FFMA R27, -R27, 1.925963033500011079e-08, R30 ;  /* 0x32a570601b1b7823 */ /* 0x000fe2000000011e */
[----:B------:R-:W-:Y:S01]  /*2f70*/  FADD R30, R26, -12583039 ;  /* 0xcb40007f1a1e7421 */ /* 0x000fe20000000000 */
[----:B------:R-:W-:-:S02]  /*2f80*/  HADD2.F32 R34, -RZ, R7.H0_H0 ;  /* 0x20000007ff227230 */ /* 0x000fc40000004100 */
[----:B------:R-:W-:Y:S01]  /*2f90*/  FMUL R38, R156, R38 ;  /* 0x000000269c267220 */ /* 0x000fe20000400000 */
[----:B------:R-:W-:Y:S01]  /*2fa0*/  LOP3.LUT R35, R18, 0xff, RZ, 0xc0, !PT ;  /* 0x000000ff12237812 */ /* 0x000fe200078ec0ff */
[----:B-1----:R-:W-:Y:S01]  /*2fb0*/  FFMA R33, -R165, 1.925963033500011079e-08, R36 ;  /* 0x32a57060a5217823 */ /* 0x002fe20000000124 */
[----:B------:R-:W-:Y:S01]  /*2fc0*/  FADD R36, R32, -12583039 ;  /* 0xcb40007f20247421 */ /* 0x000fe20000000000 */
[----:B------:R-:W-:Y:S01]  /*2fd0*/  FFMA R30, -R163, 1.4426950216293334961, -R30 ;  /* 0x3fb8aa3ba31e7823 */ /* 0x000fe2000000091e */
[----:B------:R-:W-:Y:S01]  /*2fe0*/  IADD3 R35, R35, 0x1f, RZ ;  /* 0x0000001f23237810 */ /* 0x000fe20007ffe0ff */
[----:B------:R-:W-:Y:S01]  /*2ff0*/  FFMA.SAT R172, -R37, R0, 0.5 ;  /* 0x3f00000025ac7423 */ /* 0x000fe20000002100 */
[----:B------:R-:W-:Y:S01]  /*3000*/  FFMA R36, -R169, 1.4426950216293334961, -R36 ;  /* 0x3fb8aa3ba9247823 */ /* 0x000fe20000000924 */
[----:B------:R-:W-:Y:S01]  /*3010*/  FFMA R30, -R163, 1.925963033500011079e-08, R30 ;  /* 0x32a57060a31e7823 */ /* 0x000fe2000000011e */
[----:B------:R-:W-:Y:S01]  /*3020*/  FFMA R163, R157, R34, R38 ;  /* 0x000000229da37223 */ /* 0x000fe20000000026 */
[----:B------:R-:W-:Y:S01]  /*3030*/  FMUL R38, R156, R39 ;  /* 0x000000279c267220 */ /* 0x000fe20000400000 */
[----:B------:R-:W-:Y:S01]  /*3040*/  FFMA R169, -R169, 1.925963033500011079e-08, R36 ;  /* 0x32a57060a9a97823 */ /* 0x000fe20000000124 */
[----:B------:R-:W-:-:S02]  /*3050*/  HADD2.F32 R36, -RZ, R7.H1_H1 ;  /* 0x30000007ff247230 */ /* 0x000fc40000004100 */
[-C--:B------:R-:W-:Y:S01]  /*3060*/  FFMA.SAT R166, -R173, R0.reuse, 0.5 ;  /* 0x3f000000ada67423 */ /* 0x080fe20000002100 */
[-C--:B------:R-:W-:Y:S01]  /*3070*/  FFMA.SAT R158, -R167, R0.reuse, 0.5 ;  /* 0x3f000000a79e7423 */ /* 0x080fe20000002100 */
[----:B------:R-:W-:Y:S01]  /*3080*/  ISETP.GT.U32.AND P5, PT, R35, 0x3e, PT ;  /* 0x0000003e2300780c */ /* 0x000fe20003fa4070 */
[----:B------:R-:W-:Y:S01]  /*3090*/  FFMA.SAT R164, -R15, R0, 0.5 ;  /* 0x3f0000000fa47423 */ /* 0x000fe20000002100 */
[----:B------:R-:W-:Y:S01]  /*30a0*/  FFMA R39, R157, R36, R38 ;  /* 0x000000249d277223 */ /* 0x000fe20000000026 */
[-C--:B------:R-:W-:Y:S01]  /*30b0*/  FFMA.RM R35, R172, R3.reuse, 12582913 ;  /* 0x4b400001ac237423 */ /* 0x080fe20000004003 */
[----:B------:R-:W-:Y:S01]  /*30c0*/  MUFU.EX2 R21, R21 ;  /* 0x0000001500157308 */ /* 0x000fe20000000800 */
[-C--:B------:R-:W-:Y:S01]  /*30d0*/  FFMA.RM R165, R166, R3.reuse, 12582913 ;  /* 0x4b400001a6a57423 */ /* 0x080fe20000004003 */
[-C--:B------:R-:W-:Y:S01]  /*30e0*/  FFMA.RM R31, R158, R3.reuse, 12582913 ;  /* 0x4b4000019e1f7423 */ /* 0x080fe20000004003 */
[-C--:B------:R-:W-:Y:S01]  /*30f0*/  FFMA.SAT R162, -R171, R0.reuse, 0.5 ;  /* 0x3f000000aba27423 */ /* 0x080fe20000002100 */
[-C--:B------:R-:W-:Y:S01]  /*3100*/  FFMA.SAT R38, -R25, R0.reuse, 0.5 ;  /* 0x3f00000019267423 */ /* 0x080fe20000002100 */
[-C--:B------:R-:W-:Y:S01]  /*3110*/  FFMA.SAT R170, -R161, R0.reuse, 0.5 ;  /* 0x3f000000a1aa7423 */ /* 0x080fe20000002100 */
[-C--:B------:R-:W-:Y:S01]  /*3120*/  FFMA.SAT R174, -R163, R0.reuse, 0.5 ;  /* 0x3f000000a3ae7423 */ /* 0x080fe20000002100 */
[----:B------:R-:W-:Y:S01]  /*3130*/  FFMA.SAT R176, -R39, R0, 0.5 ;  /* 0x3f00000027b07423 */ /* 0x000fe20000002100 */
[-C--:B------:R-:W-:Y:S01]  /*3140*/  FFMA.RM R164, R164, R3.reuse, 12582913 ;  /* 0x4b400001a4a47423 */ /* 0x080fe20000004003 */
[----:B------:R-:W-:Y:S01]  /*3150*/  FADD R0, R35, -12583039 ;  /* 0xcb40007f23007421 */ /* 0x000fe20000000000 */
[----:B------:R-:W-:Y:S01]  /*3160*/  FADD R168, R165, -12583039 ;  /* 0xcb40007fa5a87421 */ /* 0x000fe20000000000 */
[----:B------:R-:W-:Y:S01]  /*3170*/  FADD R158, R31, -12583039 ;  /* 0xcb40007f1f9e7421 */ /* 0x000fe20000000000 */
[----:B------:R-:W1:Y:S01]  /*3180*/  MUFU.EX2 R24, R24 ;  /* 0x0000001800187308 */ /* 0x000e620000000800 */
[----:B------:R-:W-:Y:S01]  /*3190*/  FADD R36, R164, -12583039 ;  /* 0xcb40007fa4247421 */ /* 0x000fe20000000000 */
[----:B------:R-:W-:Y:S01]  /*31a0*/  FFMA R0, -R37, 1.4426950216293334961, -R0 ;  /* 0x3fb8aa3b25007823 */ /* 0x000fe20000000900 */
[----:B------:R-:W-:Y:S01]  /*31b0*/  FFMA R168, -R173, 1.4426950216293334961, -R168 ;  /* 0x3fb8aa3bada87823 */ /* 0x000fe200000009a8 */
[----:B------:R-:W-:Y:S01]  /*31c0*/  FFMA R158, -R167, 1.4426950216293334961, -R158 ;  /* 0x3fb8aa3ba79e7823 */ /* 0x000fe2000000099e */
[----:B------:R-:W-:Y:S01]  /*31d0*/  FFMA R36, -R15, 1.4426950216293334961, -R36 ;  /* 0x3fb8aa3b0f247823 */ /* 0x000fe20000000924 */
[----:B------:R-:W-:Y:S01]  /*31e0*/  FFMA R37, -R37, 1.925963033500011079e-08, R0 ;  /* 0x32a5706025257823 */ /* 0x000fe20000000100 */
[-C--:B------:R-:W-:Y:S01]  /*31f0*/  FFMA.RM R34, R162, R3.reuse, 12582913 ;  /* 0x4b400001a2227423 */ /* 0x080fe20000004003 */
[----:B------:R-:W2:Y:S01]  /*3200*/  MUFU.EX2 R33, R33 ;  /* 0x0000002100217308 */ /* 0x000ea20000000800 */
[-C--:B------:R-:W-:Y:S01]  /*3210*/  FFMA.RM R38, R38, R3.reuse, 12582913 ;  /* 0x4b40000126267423 */ /* 0x080fe20000004003 */
[----:B------:R-:W-:Y:S01]  /*3220*/  FFMA R168, -R173, 1.925963033500011079e-08, R168 ;  /* 0x32a57060ada87823 */ /* 0x000fe200000001a8 */
[-C--:B------:R-:W-:Y:S01]  /*3230*/  FFMA.RM R170, R170, R3.reuse, 12582913 ;  /* 0x4b400001aaaa7423 */ /* 0x080fe20000004003 */
[----:B------:R-:W-:Y:S01]  /*3240*/  SHF.L.U32 R0, R13, 0x17, RZ ;  /* 0x000000170d007819 */ /* 0x000fe200000006ff */
[----:B------:R-:W-:Y:S01]  /*3250*/  FFMA R158, -R167, 1.925963033500011079e-08, R158 ;  /* 0x32a57060a79e7823 */ /* 0x000fe2000000019e */
[-C--:B------:R-:W-:Y:S01]  /*3260*/  FFMA.RM R174, R174, R3.reuse, 12582913 ;  /* 0x4b400001aeae7423 */ /* 0x080fe20000004003 */
[----:B------:R-:W-:Y:S01]  /*3270*/  FFMA.RM R167, R176, R3, 12582913 ;  /* 0x4b400001b0a77423 */ /* 0x000fe20000004003 */
[----:B------:R-:W3:Y:S01]  /*3280*/  MUFU.EX2 R30, R30 ;  /* 0x0000001e001e7308 */ /* 0x000ee20000000800 */
[----:B------:R-:W-:Y:S01]  /*3290*/  FFMA R36, -R15, 1.925963033500011079e-08, R36 ;  /* 0x32a570600f247823 */ /* 0x000fe20000000124 */
[----:B------:R-:W-:Y:S01]  /*32a0*/  FADD R162, R34, -12583039 ;  /* 0xcb40007f22a27421 */ /* 0x000fe20000000000 */
[----:B------:R-:W-:Y:S01]  /*32b0*/  FADD R166, R38, -12583039 ;  /* 0xcb40007f26a67421 */ /* 0x000fe20000000000 */
[----:B------:R-:W-:Y:S01]  /*32c0*/  FADD R172, R170, -12583039 ;  /* 0xcb40007faaac7421 */ /* 0x000fe20000000000 */
[----:B------:R-:W-:Y:S01]  /*32d0*/  FADD R176, R174, -12583039 ;  /* 0xcb40007faeb07421 */ /* 0x000fe20000000000 */
[----:B------:R-:W-:Y:S01]  /*32e0*/  FADD R178, R167, -12583039 ;  /* 0xcb40007fa7b27421 */ /* 0x000fe20000000000 */
[----:B------:R-:W-:Y:S01]  /*32f0*/  SHF.L.U32 R3, R14, 0x17, RZ ;  /* 0x000000170e037819 */ /* 0x000fe200000006ff */
[----:B------:R4:W-:Y:S01]  /*3300*/  MUFU.EX2 R15, R168 ;  /* 0x000000a8000f7308 */ /* 0x0009e20000000800 */
[----:B------:R-:W-:Y:S01]  /*3310*/  FFMA R162, -R171, 1.4426950216293334961, -R162 ;  /* 0x3fb8aa3baba27823 */ /* 0x000fe200000009a2 */
[----:B------:R-:W-:Y:S01]  /*3320*/  FFMA R166, -R25, 1.4426950216293334961, -R166 ;  /* 0x3fb8aa3b19a67823 */ /* 0x000fe200000009a6 */
[----:B------:R-:W-:Y:S01]  /*3330*/  FFMA R172, -R161, 1.4426950216293334961, -R172 ;  /* 0x3fb8aa3ba1ac7823 */ /* 0x000fe200000009ac */
[----:B------:R-:W-:Y:S01]  /*3340*/  FFMA R176, -R163, 1.4426950216293334961, -R176 ;  /* 0x3fb8aa3ba3b07823 */ /* 0x000fe200000009b0 */
[----:B------:R-:W-:Y:S01]  /*3350*/  FFMA R178, -R39, 1.4426950216293334961, -R178 ;  /* 0x3fb8aa3b27b27823 */ /* 0x000fe200000009b2 */
[----:B-1----:R-:W-:Y:S01]  /*3360*/  FFMA R24, R3, R24, 1 ;  /* 0x3f80000003187423 */ /* 0x002fe20000000018 */
[----:B------:R-:W-:Y:S01]  /*3370*/  FFMA R162, -R171, 1.925963033500011079e-08, R162 ;  /* 0x32a57060aba27823 */ /* 0x000fe200000001a2 */
[----:B------:R-:W1:Y:S01]  /*3380*/  MUFU.EX2 R27, R27 ;  /* 0x0000001b001b7308 */ /* 0x000e620000000800 */
[----:B----4-:R-:W-:Y:S01]  /*3390*/  FFMA R168, R0, R21, 1 ;  /* 0x3f80000000a87423 */ /* 0x010fe20000000015 */
[----:B------:R-:W-:Y:S01]  /*33a0*/  SHF.L.U32 R0, R29, 0x17, RZ ;  /* 0x000000171d007819 */ /* 0x000fe200000006ff */
[----:B------:R-:W-:Y:S01]  /*33b0*/  FFMA R166, -R25, 1.925963033500011079e-08, R166 ;  /* 0x32a5706019a67823 */ /* 0x000fe200000001a6 */
[----:B------:R-:W-:Y:S01]  /*33c0*/  FFMA R172, -R161, 1.925963033500011079e-08, R172 ;  /* 0x32a57060a1ac7823 */ /* 0x000fe200000001ac */
[----:B------:R-:W-:Y:S01]  /*33d0*/  SHF.L.U32 R3, R26, 0x17, RZ ;  /* 0x000000171a037819 */ /* 0x000fe200000006ff */
[----:B------:R-:W-:Y:S01]  /*33e0*/  FFMA R176, -R163, 1.925963033500011079e-08, R176 ;  /* 0x32a57060a3b07823 */ /* 0x000fe200000001b0 */
[----:B--2---:R-:W-:Y:S01]  /*33f0*/  FFMA R33, R0, R33, 1 ;  /* 0x3f80000000217423 */ /* 0x004fe20000000021 */
[----:B------:R-:W-:Y:S01]  /*3400*/  IADD3 R0, R168, 0x1800000, RZ ;  /* 0x01800000a8007810 */ /* 0x000fe20007ffe0ff */
[----:B------:R-:W-:Y:S01]  /*3410*/  FFMA R178, -R39, 1.925963033500011079e-08, R178 ;  /* 0x32a5706027b27823 */ /* 0x000fe200000001b2 */
[----:B---3--:R-:W-:Y:S01]  /*3420*/  FFMA R30, R3, R30, 1 ;  /* 0x3f800000031e7423 */ /* 0x008fe2000000001e */
[----:B------:R-:W2:Y:S01]  /*3430*/  MUFU.EX2 R158, R158 ;  /* 0x0000009e009e7308 */ /* 0x000ea20000000800 */
[----:B------:R-:W-:Y:S01]  /*3440*/  LOP3.LUT R0, R0, 0x7f800000, RZ, 0xc0, !PT ;  /* 0x7f80000000007812 */ /* 0x000fe200078ec0ff */
[----:B------:R-:W-:Y:S01]  /*3450*/  BSSY B1, `(.L_x_54) ;  /* 0x000002c000017945 */ /* 0x000fe20003800000 */
[----:B------:R-:W-:-:S02]  /*3460*/  SHF.L.U32 R20, R20, 0x17, RZ ;  /* 0x0000001714147819 */ /* 0x000fc400000006ff */
[----:B------:R-:W-:Y:S02]  /*3470*/  ISETP.GT.U32.AND P2, PT, R0, 0x1ffffff, PT ;  /* 0x01ffffff0000780c */ /* 0x000fe40003f44070 */
[----:B------:R-:W-:Y:S01]  /*3480*/  SHF.L.U32 R23, R23, 0x17, RZ ;  /* 0x0000001717177819 */ /* 0x000fe200000006ff */
[----:B------:R-:W3:Y:S01]  /*3490*/  MUFU.EX2 R169, R169 ;  /* 0x000000a900a97308 */ /* 0x000ee20000000800 */
[----:B-1----:R-:W-:Y:S01]  /*34a0*/  FFMA R27, R20, R27, 1 ;  /* 0x3f800000141b7423 */ /* 0x002fe2000000001b */
[----:B------:R-:W-:Y:S01]  /*34b0*/  SHF.L.U32 R13, R31, 0x17, RZ ;  /* 0x000000171f0d7819 */ /* 0x000fe200000006ff */
[----:B------:R-:W-:Y:S02]  /*34c0*/  IMAD.SHL.U32 R20, R32, 0x800000, RZ ;  /* 0x0080000020147824 */ /* 0x000fe400078e00ff */
[----:B------:R-:W-:Y:S01]  /*34d0*/  FFMA R28, R23, R28, 1 ;  /* 0x3f800000171c7423 */ /* 0x000fe2000000001c */
[----:B------:R-:W-:Y:S02]  /*34e0*/  SHF.L.U32 R21, R34, 0x17, RZ ;  /* 0x0000001722157819 */ /* 0x000fe400000006ff */
[----:B------:R-:W-:Y:S01]  /*34f0*/  SHF.L.U32 R23, R164, 0x17, RZ ;  /* 0x00000017a4177819 */ /* 0x000fe200000006ff */
[----:B------:R-:W1:Y:S01]  /*3500*/  MUFU.EX2 R162, R162 ;  /* 0x000000a200a27308 */ /* 0x000e620000000800 */
[----:B------:R-:W-:Y:S01]  /*3510*/  SHF.L.U32 R25, R38, 0x17, RZ ;  /* 0x0000001726197819 */ /* 0x000fe200000006ff */
[----:B--2---:R-:W-:Y:S01]  /*3520*/  FFMA R13, R13, R158, 1 ;  /* 0x3f8000000d0d7423 */ /* 0x004fe2000000009e */
[----:B------:R-:W-:-:S02]  /*3530*/  SHF.L.U32 R26, R165, 0x17, RZ ;  /* 0x00000017a51a7819 */ /* 0x000fc400000006ff */
[----:B------:R-:W-:Y:S02]  /*3540*/  SHF.L.U32 R29, R170, 0x17, RZ ;  /* 0x00000017aa1d7819 */ /* 0x000fe400000006ff */
[----:B------:R-:W-:Y:S01]  /*3550*/  SHF.L.U32 R31, R35, 0x17, RZ ;  /* 0x00000017231f7819 */ /* 0x000fe200000006ff */
[----:B------:R-:W2:Y:S01]  /*3560*/  MUFU.EX2 R36, R36 ;  /* 0x0000002400247308 */ /* 0x000ea20000000800 */
[----:B------:R-:W-:Y:S01]  /*3570*/  SHF.L.U32 R32, R174, 0x17, RZ ;  /* 0x00000017ae207819 */ /* 0x000fe200000006ff */
[----:B---3--:R-:W-:Y:S01]  /*3580*/  FFMA R20, R20, R169, 1 ;  /* 0x3f80000014147423 */ /* 0x008fe200000000a9 */
[----:B------:R-:W-:Y:S01]  /*3590*/  SHF.L.U32 R34, R167, 0x17, RZ ;  /* 0x00000017a7227819 */ /* 0x000fe200000006ff */
[----:B------:R-:W-:-:S04]  /*35a0*/  FFMA R26, R26, R15, 1 ;  /* 0x3f8000001a1a7423 */ /* 0x000fc8000000000f */
[----:B------:R-:W3:Y:S01]  /*35b0*/  MUFU.EX2 R166, R166 ;  /* 0x000000a600a67308 */ /* 0x000ee20000000800 */
[----:B-1----:R-:W-:-:S07]  /*35c0*/  FFMA R21, R21, R162, 1 ;  /* 0x3f80000015157423 */ /* 0x002fce00000000a2 */
[----:B------:R-:W1:Y:S01]  /*35d0*/  MUFU.EX2 R172, R172 ;  /* 0x000000ac00ac7308 */ /* 0x000e620000000800 */
[----:B--2---:R-:W-:-:S07]  /*35e0*/  FFMA R23, R23, R36, 1 ;  /* 0x3f80000017177423 */ /* 0x004fce0000000024 */
[----:B------:R-:W2:Y:S01]  /*35f0*/  MUFU.EX2 R14, R37 ;  /* 0x00000025000e7308 */ /* 0x000ea20000000800 */
[----:B---3--:R-:W-:-:S07]  /*3600*/  FFMA R25, R25, R166, 1 ;  /* 0x3f80000019197423 */ /* 0x008fce00000000a6 */
[----:B------:R-:W3:Y:S01]  /*3610*/  MUFU.EX2 R39, R176 ;  /* 0x000000b000277308 */ /* 0x000ee20000000800 */
[----:B-1----:R-:W-:-:S07]  /*3620*/  FFMA R29, R29, R172, 1 ;  /* 0x3f8000001d1d7423 */ /* 0x002fce00000000ac */
[----:B------:R-:W1:Y:S01]  /*3630*/  MUFU.EX2 R3, R178 ;  /* 0x000000b200037308 */ /* 0x000e620000000800 */
[----:B--2---:R-:W-:Y:S01]  /*3640*/  FFMA R31, R31, R14, 1 ;  /* 0x3f8000001f1f7423 */ /* 0x004fe2000000000e */
[----:B---3--:R-:W-:Y:S01]  /*3650*/  FFMA R32, R32, R39, 1 ;  /* 0x3f80000020207423 */ /* 0x008fe20000000027 */
[----:B-1----:R-:W-:Y:S01]  /*3660*/  FFMA R34, R34, R3, 1 ;  /* 0x3f80000022227423 */ /* 0x002fe20000000003 */
[----:B------:R-:W-:Y:S06]  /*3670*/  @P2 BRA `(.L_x_55) ;  /* 0x0000000000142947 */ /* 0x000fec0003800000 */
[----:B------:R-:W-:Y:S02]  /*3680*/  MOV R0, R168 ;  /* 0x000000a800007202 */ /* 0x000fe40000000f00 */
[----:B------:R-:W-:-:S07]  /*3690*/  MOV R14, 0x36b0 ;  /* 0x000036b0000e7802 */ /* 0x000fce0000000f00 */
[----:B------:R-:W-:Y:S05]  /*36a0*/  CALL.REL.NOINC `($__internal_0_$__cuda_sm20_rcp_rn_f32_slowpath) ;  /* 0x0000012400787944 */ /* 0x000fea0003c00000 */
[----:B------:R-:W-:Y:S01]  /*36b0*/  MOV R35, R0 ;  /* 0x0000000000237202 */ /* 0x000fe20000000f00 */
[----:B------:R-:W-:Y:S06]  /*36c0*/  BRA `(.L_x_56) ;  /* 0x0000000000107947 */ /* 0x000fec0003800000 */
.L_x_55:
[----:B------:R-:W1:Y:S02]  /*36d0*/  MUFU.RCP R35, R168 ;  /* 0x000000a800237308 */ /* 0x000e640000001000 */
[----:B-1----:R-:W-:-:S04]  /*36e0*/  FFMA R0, R168, R35, -1 ;  /* 0xbf800000a8007423 */ /* 0x002fc80000000023 */
[----:B------:R-:W-:-:S04]  /*36f0*/  FADD.FTZ R0, -R0, -RZ ;  /* 0x800000ff00007221 */ /* 0x000fc80000010100 */
[----:B------:R-:W-:-:S07]  /*3700*/  FFMA R35, R35, R0, R35 ;  /* 0x0000000023237223 */ /* 0x000fce0000000023 */
.L_x_56:
[----:B------:R-:W-:Y:S05]  /*3710*/  BSYNC B1 ;  /* 0x0000000000017941 */ /* 0x000fea0003800000 */
.L_x_54:
[----:B------:R-:W-:Y:S01]  /*3720*/  VIADD R0, R24, 0x1800000 ;  /* 0x0180000018007836 */ /* 0x000fe20000000000 */
[----:B------:R-:W-:Y:S04]  /*3730*/  BSSY B1, `(.L_x_57) ;  /* 0x000000d000017945 */ /* 0x000fe80003800000 */
[----:B------:R-:W-:-:S04]  /*3740*/  LOP3.LUT R0, R0, 0x7f800000, RZ, 0xc0, !PT ;  /* 0x7f80000000007812 */ /* 0x000fc800078ec0ff */
[----:B------:R-:W-:-:S13]  /*3750*/  ISETP.GT.U32.AND P2, PT, R0, 0x1ffffff, PT ;  /* 0x01ffffff0000780c */ /* 0x000fda0003f44070 */
[----:B------:R-:W-:Y:S05]  /*3760*/  @P2 BRA `(.L_x_58) ;  /* 0x0000000000142947 */ /* 0x000fea0003800000 */
[----:B------:R-:W-:Y:S02]  /*3770*/  MOV R0, R24 ;  /* 0x0000001800007202 */ /* 0x000fe40000000f00 */
[----:B------:R-:W-:-:S07]  /*3780*/  MOV R14, 0x37a0 ;  /* 0x000037a0000e7802 */ /* 0x000fce0000000f00 */
[----:B------:R-:W-:Y:S05]  /*3790*/  CALL.REL.NOINC `($__internal_0_$__cuda_sm20_rcp_rn_f32_slowpath) ;  /* 0x00000124003c7944 */ /* 0x000fea0003c00000 */
[----:B------:R-:W-:Y:S01]  /*37a0*/  MOV R36, R0 ;  /* 0x0000000000247202 */ /* 0x000fe20000000f00 */
[----:B------:R-:W-:Y:S06]  /*37b0*/  BRA `(.L_x_59) ;  /* 0x0000000000107947 */ /* 0x000fec0003800000 */
.L_x_58:
[----:B------:R-:W1:Y:S02]  /*37c0*/  MUFU.RCP R3, R24 ;  /* 0x0000001800037308 */ /* 0x000e640000001000 */
[----:B-1----:R-:W-:-:S04]  /*37d0*/  FFMA R0, R24, R3, -1 ;  /* 0xbf80000018007423 */ /* 0x002fc80000000003 */
[----:B------:R-:W-:-:S04]  /*37e0*/  FADD.FTZ R0, -R0, -RZ ;  /* 0x800000ff00007221 */ /* 0x000fc80000010100 */
[----:B------:R-:W-:-:S07]  /*37f0*/  FFMA R36, R3, R0, R3 ;  /* 0x0000000003247223 */ /* 0x000fce0000000003 */
.L_x_59:
[----:B------:R-:W-:Y:S05]  /*3800*/  BSYNC B1 ;  /* 0x0000000000017941 */ /* 0x000fea0003800000 */
.L_x_57:
[----:B------:R-:W-:Y:S01]  /*3810*/  IADD3 R0, R27, 0x1800000, RZ ;  /* 0x018000001b007810 */ /* 0x000fe20007ffe0ff */
[----:B------:R-:W-:Y:S03]  /*3820*/  BSSY B1, `(.L_x_60) ;  /* 0x000000d000017945 */ /* 0x000fe60003800000 */
        /* <DEDUP_REMOVED lines=8> */
.L_x_61:
[----:B------:R-:W1:Y:S02]  /*38b0*/  MUFU.RCP R24, R27 ;  /* 0x0000001b00187308 */ /* 0x000e640000001000 */
[----:B-1----:R-:W-:-:S04]  /*38c0*/  FFMA R0, R27, R24, -1 ;  /* 0xbf8000001b007423 */ /* 0x002fc80000000018 */
[----:B------:R-:W-:-:S04]  /*38d0*/  FADD.FTZ R3, -R0, -RZ ;  /* 0x800000ff00037221 */ /* 0x000fc80000010100 */
[----:B------:R-:W-:-:S07]  /*38e0*/  FFMA R24, R24, R3, R24 ;  /* 0x0000000318187223 */ /* 0x000fce0000000018 */
.L_x_62:
[----:B------:R-:W-:Y:S05]  /*38f0*/  BSYNC B1 ;  /* 0x0000000000017941 */ /* 0x000fea0003800000 */
.L_x_60:
        /* <DEDUP_REMOVED lines=10> */
.L_x_64:
[----:B------:R-:W1:Y:S02]  /*39a0*/  MUFU.RCP R27, R28 ;  /* 0x0000001c001b7308 */ /* 0x000e640000001000 */
[----:B-1----:R-:W-:-:S04]  /*39b0*/  FFMA R0, R28, R27, -1 ;  /* 0xbf8000001c007423 */ /* 0x002fc8000000001b */
[----:B------:R-:W-:-:S04]  /*39c0*/  FADD.FTZ R0, -R0, -RZ ;  /* 0x800000ff00007221 */ /* 0x000fc80000010100 */
[----:B------:R-:W-:-:S07]  /*39d0*/  FFMA R27, R27, R0, R27 ;  /* 0x000000001b1b7223 */ /* 0x000fce000000001b */
.L_x_65:
[----:B------:R-:W-:Y:S05]  /*39e0*/  BSYNC B1 ;  /* 0x0000000000017941 */ /* 0x000fea0003800000 */
.L_x_63:
        /* <DEDUP_REMOVED lines=10> */
.L_x_67:
[----:B------:R-:W1:Y:S02]  /*3a90*/  MUFU.RCP R3, R30 ;  /* 0x0000001e00037308 */ /* 0x000e640000001000 */
[----:B-1----:R-:W-:-:S04]  /*3aa0*/  FFMA R0, R30, R3, -1 ;  /* 0xbf8000001e007423 */ /* 0x002fc80000000003 */
[----:B------:R-:W-:-:S04]  /*3ab0*/  FADD.FTZ R0, -R0, -RZ ;  /* 0x800000ff00007221 */ /* 0x000fc80000010100 */
[----:B------:R-:W-:-:S07]  /*3ac0*/  FFMA R38, R3, R0, R3 ;  /* 0x0000000003267223 */ /* 0x000fce0000000003 */
.L_x_68:
[----:B------:R-:W-:Y:S05]  /*3ad0*/  BSYNC B1 ;  /* 0x0000000000017941 */ /* 0x000fea0003800000 */
.L_x_66:
        /* <DEDUP_REMOVED lines=10> */
.L_x_70:
[----:B------:R-:W1:Y:S02]  /*3b80*/  MUFU.RCP R0, R33 ;  /* 0x0000002100007308 */ /* 0x000e640000001000 */
[----:B-1----:R-:W-:-:S04]  /*3b90*/  FFMA R3, R33, R0, -1 ;  /* 0xbf80000021037423 */ /* 0x002fc80000000000 */
[----:B------:R-:W-:-:S04]  /*3ba0*/  FADD.FTZ R3, -R3, -RZ ;  /* 0x800000ff03037221 */ /* 0x000fc80000010100 */
[----:B------:R-:W-:-:S07]  /*3bb0*/  FFMA R39, R0, R3, R0 ;  /* 0x0000000300277223 */ /* 0x000fce0000000000 */
.L_x_71:
[----:B------:R-:W-:Y:S05]  /*3bc0*/  BSYNC B1 ;  /* 0x0000000000017941 */ /* 0x000fea0003800000 */
.L_x_69:
        /* <DEDUP_REMOVED lines=10> */
.L_x_73:
[----:B------:R-:W1:Y:S02]  /*3c70*/  MUFU.RCP R28, R13 ;  /* 0x0000000d001c7308 */ /* 0x000e640000001000 */
[----:B-1----:R-:W-:-:S04]  /*3c80*/  FFMA R0, R13, R28, -1 ;  /* 0xbf8000000d007423 */ /* 0x002fc8000000001c */
[----:B------:R-:W-:-:S04]  /*3c90*/  FADD.FTZ R3, -R0, -RZ ;  /* 0x800000ff00037221 */ /* 0x000fc80000010100 */
[----:B------:R-:W-:-:S07]  /*3ca0*/  FFMA R28, R28, R3, R28 ;  /* 0x000000031c1c7223 */ /* 0x000fce000000001c */
.L_x_74:
[----:B------:R-:W-:Y:S05]  /*3cb0*/  BSYNC B1 ;  /* 0x0000000000017941 */ /* 0x000fea0003800000 */
.L_x_72:
        /* <DEDUP_REMOVED lines=10> */
.L_x_76:
[----:B------:R-:W1:Y:S02]  /*3d60*/  MUFU.RCP R13, R20 ;  /* 0x00000014000d7308 */ /* 0x000e640000001000 */
[----:B-1----:R-:W-:-:S04]  /*3d70*/  FFMA R0, R20, R13, -1 ;  /* 0xbf80000014007423 */ /* 0x002fc8000000000d */
[----:B------:R-:W-:-:S04]  /*3d80*/  FADD.FTZ R0, -R0, -RZ ;  /* 0x800000ff00007221 */ /* 0x000fc80000010100 */
[----:B------:R-:W-:-:S07]  /*3d90*/  FFMA R13, R13, R0, R13 ;  /* 0x000000000d0d7223 */ /* 0x000fce000000000d */
.L_x_77:
[----:B------:R-:W-:Y:S05]  /*3da0*/  BSYNC B1 ;  /* 0x0000000000017941 */ /* 0x000fea0003800000 */
.L_x_75:
        /* <DEDUP_REMOVED lines=10> */
.L_x_79:
[----:B------:R-:W1:Y:S02]  /*3e50*/  MUFU.RCP R20, R21 ;  /* 0x0000001500147308 */ /* 0x000e640000001000 */
[----:B-1----:R-:W-:-:S04]  /*3e60*/  FFMA R0, R21, R20, -1 ;  /* 0xbf80000015007423 */ /* 0x002fc80000000014 */
[----:B------:R-:W-:-:S04]  /*3e70*/  FADD.FTZ R3, -R0, -RZ ;  /* 0x800000ff00037221 */ /* 0x000fc80000010100 */
[----:B------:R-:W-:-:S07]  /*3e80*/  FFMA R20, R20, R3, R20 ;  /* 0x0000000314147223 */ /* 0x000fce0000000014 */
.L_x_80:
[----:B------:R-:W-:Y:S05]  /*3e90*/  BSYNC B1 ;  /* 0x0000000000017941 */ /* 0x000fea0003800000 */
.L_x_78:
        /* <DEDUP_REMOVED lines=10> */
.L_x_82:
[----:B------:R-:W1:Y:S02]  /*3f40*/  MUFU.RCP R0, R23 ;  /* 0x0000001700007308 */ /* 0x000e640000001000 */
[----:B-1----:R-:W-:-:S04]  /*3f50*/  FFMA R3, R23, R0, -1 ;  /* 0xbf80000017037423 */ /* 0x002fc80000000000 */
[----:B------:R-:W-:-:S04]  /*3f60*/  FADD.FTZ R3, -R3, -RZ ;  /* 0x800000ff03037221 */ /* 0x000fc80000010100 */
[----:B------:R-:W-:-:S07]  /*3f70*/  FFMA R21, R0, R3, R0 ;  /* 0x0000000300157223 */ /* 0x000fce0000000000 */
.L_x_83:
[----:B------:R-:W-:Y:S05]  /*3f80*/  BSYNC B1 ;  /* 0x0000000000017941 */ /* 0x000fea0003800000 */
.L_x_81:
        /* <DEDUP_REMOVED lines=10> */
.L_x_85:
[----:B------:R-:W1:Y:S02]  /*4030*/  MUFU.RCP R0, R25 ;  /* 0x0000001900007308 */ /* 0x000e640000001000 */
[----:B-1----:R-:W-:-:S04]  /*4040*/  FFMA R3, R25, R0, -1 ;  /* 0xbf80000019037423 */ /* 0x002fc80000000000 */
[----:B------:R-:W-:-:S04]  /*4050*/  FADD.FTZ R3, -R3, -RZ ;  /* 0x800000ff03037221 */ /* 0x000fc80000010100 */
[----:B------:R-:W-:-:S07]  /*4060*/  FFMA R23, R0, R3, R0 ;  /* 0x0000000300177223 */ /* 0x000fce0000000000 */
.L_x_86:
[----:B------:R-:W-:Y:S05]  /*4070*/  BSYNC B1 ;  /* 0x0000000000017941 */ /* 0x000fea0003800000 */
.L_x_84:
        /* <DEDUP_REMOVED lines=10> */
.L_x_88:
[----:B------:R-:W1:Y:S02]  /*4120*/  MUFU.RCP R3, R26 ;  /* 0x0000001a00037308 */ /* 0x000e640000001000 */
[----:B-1----:R-:W-:-:S04]  /*4130*/  FFMA R0, R26, R3, -1 ;  /* 0xbf8000001a007423 */ /* 0x002fc80000000003 */
[----:B------:R-:W-:-:S04]  /*4140*/  FADD.FTZ R0, -R0, -RZ ;  /* 0x800000ff00007221 */ /* 0x000fc80000010100 */
[----:B------:R-:W-:-:S07]  /*4150*/  FFMA R30, R3, R0, R3 ;  /* 0x00000000031e7223 */ /* 0x000fce0000000003 */
.L_x_89:
[----:B------:R-:W-:Y:S05]  /*4160*/  BSYNC B1 ;  /* 0x0000000000017941 */ /* 0x000fea0003800000 */
.L_x_87:
        /* <DEDUP_REMOVED lines=10> */
.L_x_91:
[----:B------:R-:W1:Y:S02]  /*4210*/  MUFU.RCP R0, R29 ;  /* 0x0000001d00007308 */ /* 0x000e640000001000 */
[----:B-1----:R-:W-:-:S04]  /*4220*/  FFMA R3, R29, R0, -1 ;  /* 0xbf8000001d037423 */ /* 0x002fc80000000000 */
[----:B------:R-:W-:-:S04]  /*4230*/  FADD.FTZ R3, -R3, -RZ ;  /* 0x800000ff03037221 */ /* 0x000fc80000010100 */
[----:B------:R-:W-:-:S07]  /*4240*/  FFMA R25, R0, R3, R0 ;  /* 0x0000000300197223 */ /* 0x000fce0000000000 */
.L_x_92:
[----:B------:R-:W-:Y:S05]  /*4250*/  BSYNC B1 ;  /* 0x0000000000017941 */ /* 0x000fea0003800000 */
.L_x_90:
        /* <DEDUP_REMOVED lines=10> */
.L_x_94:
[----:B------:R-:W1:Y:S02]  /*4300*/  MUFU.RCP R26, R31 ;  /* 0x0000001f001a7308 */ /* 0x000e640000001000 */
[----:B-1----:R-:W-:-:S04]  /*4310*/  FFMA R0, R31, R26, -1 ;  /* 0xbf8000001f007423 */ /* 0x002fc8000000001a */
[----:B------:R-:W-:-:S04]  /*4320*/  FADD.FTZ R3, -R0, -RZ ;  /* 0x800000ff00037221 */ /* 0x000fc80000010100 */
[----:B------:R-:W-:-:S07]  /*4330*/  FFMA R26, R26, R3, R26 ;  /* 0x000000031a1a7223 */ /* 0x000fce000000001a */
.L_x_95:
[----:B------:R-:W-:Y:S05]  /*4340*/  BSYNC B1 ;  /* 0x0000000000017941 */ /* 0x000fea0003800000 */
.L_x_93:
        /* <DEDUP_REMOVED lines=10> */
.L_x_97:
[----:B------:R-:W1:Y:S02]  /*43f0*/  MUFU.RCP R29, R32 ;  /* 0x00000020001d7308 */ /* 0x000e640000001000 */
[----:B-1----:R-:W-:-:S04]  /*4400*/  FFMA R0, R32, R29, -1 ;  /* 0xbf80000020007423 */ /* 0x002fc8000000001d */
[----:B------:R-:W-:-:S04]  /*4410*/  FADD.FTZ R0, -R0, -RZ ;  /* 0x800000ff00007221 */ /* 0x000fc80000010100 */
[----:B------:R-:W-:-:S07]  /*4420*/  FFMA R29, R29, R0, R29 ;  /* 0x000000001d1d7223 */ /* 0x000fce000000001d */
.L_x_98:
[----:B------:R-:W-:Y:S05]  /*4430*/  BSYNC B1 ;  /* 0x0000000000017941 */ /* 0x000fea0003800000 */
.L_x_96:
        /* <DEDUP_REMOVED lines=8> */
[----:B------:R-:W-:Y:S05]  /*44c0*/  BRA `(.L_x_101) ;  /* 0x0000000000107947 */ /* 0x000fea0003800000 */
.L_x_100:
[----:B------:R-:W1:Y:S02]  /*44d0*/  MUFU.RCP R3, R34 ;  /* 0x0000002200037308 */ /* 0x000e640000001000 */
[----:B-1----:R-:W-:-:S04]  /*44e0*/  FFMA R0, R34, R3, -1 ;  /* 0xbf80000022007423 */ /* 0x002fc80000000003 */
[----:B------:R-:W-:-:S04]  /*44f0*/  FADD.FTZ R0, -R0, -RZ ;  /* 0x800000ff00007221 */ /* 0x000fc80000010100 */
[----:B------:R-:W-:-:S07]  /*4500*/  FFMA R0, R3, R0, R3 ;  /* 0x0000000003007223 */ /* 0x000fce0000000003 */
.L_x_101:
[----:B------:R-:W-:Y:S05]  /*4510*/  BSYNC B1 ;  /* 0x0000000000017941 */ /* 0x000fea0003800000 */
.L_x_99:
[C---:B------:R-:W-:Y:S01]  /*4520*/  SHF.L.U32 R3, R18.reuse, 0x4, RZ ;  /* 0x0000000412037819 */ /* 0x040fe200000006ff */
[----:B------:R-:W-:Y:S05]  /*4530*/  WARPSYNC.ALL ;  /* 0x0000000000007948 */ /* 0x000fea0003800000 */
[----:B------:R-:W-:Y:S01]  /*4540*/  SHF.L.U32 R14, R18, 0x5, RZ ;  /* 0x00000005120e7819 */ /* 0x000fe200000006ff */
[----:B------:R-:W-:Y:S01]  /*4550*/  BSSY B0, `(.L_x_102) ;  /* 0x0000024000007945 */ /* 0x000fe20003800000 */
[----:B------:R-:W-:Y:S02]  /*4560*/  SHF.R.U32.HI R32, RZ, 0x1, R18 ;  /* 0x00000001ff207819 */ /* 0x000fe40000011612 */
[----:B------:R-:W-:-:S02]  /*4570*/  LOP3.LUT R3, R3, 0xe00, RZ, 0xc0, !PT ;  /* 0x00000e0003037812 */ /* 0x000fc400078ec0ff */
[----:B------:R-:W-:Y:S02]  /*4580*/  LOP3.LUT R15, R14, 0xc0, RZ, 0xc0, !PT ;  /* 0x000000c00e0f7812 */ /* 0x000fe400078ec0ff */
[----:B------:R-:W-:Y:S02]  /*4590*/  SHF.L.U32 R34, R18, 0x2, RZ ;  /* 0x0000000212227819 */ /* 0x000fe400000006ff */
[----:B------:R-:W-:Y:S02]  /*45a0*/  LOP3.LUT R3, R3, 0x20, R14, 0xf8, !PT ;  /* 0x0000002003037812 */ /* 0x000fe400078ef80e */
[----:B------:R-:W-:Y:S02]  /*45b0*/  LOP3.LUT R15, R15, 0x8, R32, 0xf8, !PT ;  /* 0x000000080f0f7812 */ /* 0x000fe400078ef820 */
[----:B------:R-:W-:Y:S02]  /*45c0*/  LOP3.LUT R3, R3, 0x100, R14, 0xf8, !PT ;  /* 0x0000010003037812 */ /* 0x000fe400078ef80e */
[----:B------:R-:W-:-:S02]  /*45d0*/  LOP3.LUT R34, R15, 0x18, R34, 0x78, !PT ;  /* 0x000000180f227812 */ /* 0x000fc400078e7822 */
[----:B------:R-:W-:Y:S02]  /*45e0*/  F2FP.F16.F32.PACK_AB R32, R21, R20 ;  /* 0x000000141520723e */ /* 0x000fe400000000ff */
[----:B------:R-:W-:Y:S02]  /*45f0*/  LOP3.LUT R3, R3, R34, RZ, 0xfc, !PT ;  /* 0x0000002203037212 */ /* 0x000fe400078efcff */
[----:B------:R-:W-:Y:S02]  /*4600*/  F2FP.F16.F32.PACK_AB R36, R36, R35 ;  /* 0x000000232424723e */ /* 0x000fe400000000ff */
[----:B------:R-:W-:Y:S02]  /*4610*/  LEA R20, R3, UR45, 0x1 ;  /* 0x0000002d03147c11 */ /* 0x000fe4000f8e08ff */
[----:B------:R-:W-:Y:S02]  /*4620*/  F2FP.F16.F32.PACK_AB R38, R39, R38 ;  /* 0x000000262726723e */ /* 0x000fe400000000ff */
[----:B------:R-:W-:-:S02]  /*4630*/  F2FP.F16.F32.PACK_AB R37, R27, R24 ;  /* 0x000000181b25723e */ /* 0x000fc400000000ff */
[----:B------:R-:W-:Y:S02]  /*4640*/  F2FP.F16.F32.PACK_AB R39, R13, R28 ;  /* 0x0000001c0d27723e */ /* 0x000fe400000000ff */
[----:B------:R-:W-:Y:S02]  /*4650*/  F2FP.F16.F32.PACK_AB R35, R0, R29 ;  /* 0x0000001d0023723e */ /* 0x000fe400000000ff */
[----:B------:R-:W-:Y:S01]  /*4660*/  F2FP.F16.F32.PACK_AB R33, R30, R23 ;  /* 0x000000171e21723e */ /* 0x000fe200000000ff */
[----:B------:R1:W-:Y:S01]  /*4670*/  STSM.16.M88.4 [R20+0x200], R36 ;  /* 0x0002002414007844 */ /* 0x0003e20000000200 */
[----:B------:R-:W-:Y:S02]  /*4680*/  F2FP.F16.F32.PACK_AB R34, R26, R25 ;  /* 0x000000191a22723e */ /* 0x000fe400000000ff */
[----:B------:R-:W-:-:S05]  /*4690*/  LEA R0, R155, R20, 0x1 ;  /* 0x000000149b007211 */ /* 0x000fca00078e08ff */
[----:B------:R1:W-:Y:S01]  /*46a0*/  STSM.16.M88.4 [R0+0x200], R32 ;  /* 0x0002002000007844 */ /* 0x0003e20000000200 */
[----:B------:R-:W-:Y:S01]  /*46b0*/  @!PT LDS RZ, [RZ] ;  /* 0x00000000fffff984 */ /* 0x000fe20000000800 */
[----:B------:R-:W-:Y:S01]  /*46c0*/  @!PT LDS RZ, [RZ] ;  /* 0x00000000fffff984 */ /* 0x000fe20000000800 */
[----:B------:R-:W-:Y:S01]  /*46d0*/  @!PT LDS RZ, [RZ] ;  /* 0x00000000fffff984 */ /* 0x000fe20000000800 */
[----:B------:R-:W-:Y:S01]  /*46e0*/  @!PT LDS RZ, [RZ] ;  /* 0x00000000fffff984 */ /* 0x000fe20000000800 */
[----:B------:R2:W-:Y:S06]  /*46f0*/  MEMBAR.ALL.CTA ;  /* 0x0000000000007992 */ /* 0x0005ec0000008000 */
[----:B--2---:R-:W2:Y:S02]  /*4700*/  FENCE.VIEW.ASYNC.S ;  /* 0x00000000000073c6 */ /* 0x004ea40000000000 */
[----:B--2---:R-:W-:Y:S06]  /*4710*/  BAR.SYNC.DEFER_BLOCKING 0x1, 0x100 ;  /* 0x0044000000007b1d */ /* 0x004fec0000010000 */
[----:B------:R-:W-:Y:S05]  /*4720*/  @P5 BRA `(.L_x_103) ;  /* 0x0000000000185947 */ /* 0x000fea0003800000 */
[----:B------:R-:W-:Y:S02]  /*4730*/  UIADD3 UR4, UP0, UR40, 0x4f0, URZ ;  /* 0x000004f028047890 */ /* 0x000fe4000ff1e03f */
[----:B------:R-:W-:Y:S02]  /*4740*/  UIADD3 UR52, UR45, 0x200, URZ ;  /* 0x000002002d347890 */ /* 0x000fe4000fffe03f */
[----:B------:R-:W-:-:S09]  /*4750*/  UIADD3.X UR5, URZ, UR41, URZ, UP0, !UPT ;  /* 0x000000293f057290 */ /* 0x000fd200087fe43f */
[----:B------:R2:W-:Y:S01]  /*4760*/  UTMASTG.3D [UR52], [UR4] ;  /* 0x00000034040073b5 */ /* 0x0005e20008010000 */
[----:B------:R0:W-:Y:S01]  /*4770*/  UTMACMDFLUSH ;  /* 0x00000000000079b7 */ /* 0x0001e20000000000 */
[----:B--2---:R-:W-:-:S04]  /*4780*/  DEPBAR.LE SB0, 0x1 ;  /* 0x000080400000791a */ /* 0x004fc80000000000 */
.L_x_103:
[----:B------:R-:W-:Y:S05]  /*4790*/  BSYNC B0 ;  /* 0x0000000000007941 */ /* 0x000fea0003800000 */
.L_x_102:
[----:B------:R-:W-:Y:S01]  /*47a0*/  BAR.SYNC.DEFER_BLOCKING 0x1, 0x100 ;  /* 0x0044000000007b1d */ /* 0x000fe20000010000 */
[----:B------:R-:W-:Y:S01]  /*47b0*/  ISETP.NE.AND P2, PT, RZ, UR39, PT ;  /* 0x00000027ff007c0c */ /* 0x000fe2000bf45270 */
[----:B------:R-:W-:-:S05]  /*47c0*/  VIADD R21, R20, 0x200 ;  /* 0x0000020014157836 */ /* 0x000fca0000000000 */
[----:B------:R-:W-:-:S07]  /*47d0*/  LEA R13, R155, R21, 0x1 ;  /* 0x000000159b0d7211 */ /* 0x000fce00078e08ff */
[----:B------:R-:W-:Y:S05]  /*47e0*/  @!P2 BRA `(.L_x_104) ;  /* 0x000000000034a947 */ /* 0x000fea0003800000 */
[----:B------:R-:W-:Y:S04]  /*47f0*/  BSSY B0, `(.L_x_105) ;  /* 0x0000009000007945 */ /* 0x000fe80003800000 */
[----:B------:R-:W-:Y:S05]  /*4800*/  @P0 BRA `(.L_x_106) ;  /* 0x00000000001c0947 */ /* 0x000fea0003800000 */
[----:B------:R-:W-:-:S13]  /*4810*/  ISETP.NE.AND P2, PT, R159, 0x3, PT ;  /* 0x000000039f00780c */ /* 0x000fda0003f45270 */
[----:B------:R-:W-:Y:S05]  /*4820*/  @!P2 BRA `(.L_x_107) ;  /* 0x000000000004a947 */ /* 0x000fea0003800000 */
[----:B------:R-:W-:Y:S01]  /*4830*/  BPT.TRAP 0x1 ;  /* 0x000000040000795c */ /* 0x000fe20000300000 */
.L_x_107:
[----:B------:R-:W-:-:S04]  /*4840*/  ULEA UR4, UR36, UR45, 0x3 ;  /* 0x0000002d24047291 */ /* 0x000fc8000f8e183f */
[----:B------:R-:W-:-:S04]  /*4850*/  UIADD3 UR4, UR4, 0x60, URZ ;  /* 0x0000006004047890 */ /* 0x000fc8000fffe03f */
[----:B------:R-:W-:-:S09]  /*4860*/  UPRMT UR4, UR50, 0x654, UR4 ;  /* 0x0000065432047896 */ /* 0x000fd20008000004 */
[----:B------:R-:W-:Y:S03]  /*4870*/  SYNCS.ARRIVE.TRANS64.RED.A1T0 RZ, [UR4], RZ ;  /* 0x000000ffffff79a7 */ /* 0x000fe60008100404 */
.L_x_106:
[----:B------:R-:W-:Y:S05]  /*4880*/  BSYNC B0 ;  /* 0x0000000000007941 */ /* 0x000fea0003800000 */
.L_x_105:
[----:B------:R-:W-:-:S04]  /*4890*/  UIADD3 UR36, UR36, 0x1, URZ ;  /* 0x0000000124247890 */ /* 0x000fc8000fffe03f */
[----:B------:R-:W-:-:S04]  /*48a0*/  UISETP.NE.AND UP0, UPT, UR36, 0x4, UPT ;  /* 0x000000042400788c */ /* 0x000fc8000bf05270 */
[----:B------:R-:W-:-:S12]  /*48b0*/  USEL UR36, UR36, URZ, UP0 ;  /* 0x0000003f24247287 */ /* 0x000fd80008000000 */
.L_x_104:
[----:B------:R-:W-:Y:S04]  /*48c0*/  BSSY B0, `(.L_x_108) ;  /* 0x0000011000007945 */ /* 0x000fe80003800000 */
[----:B------:R-:W-:Y:S05]  /*48d0*/  @P0 BRA `(.L_x_109) ;  /* 0x00000000003c0947 */ /* 0x000fea0003800000 */
[----:B------:R-:W-:-:S13]  /*48e0*/  ISETP.NE.AND P2, PT, R159, 0x3, PT ;  /* 0x000000039f00780c */ /* 0x000fda0003f45270 */
[----:B------:R-:W-:Y:S05]  /*48f0*/  @!P2 BRA `(.L_x_110) ;  /* 0x000000000004a947 */ /* 0x000fea0003800000 */
[----:B------:R-:W-:Y:S01]  /*4900*/  BPT.TRAP 0x1 ;  /* 0x000000040000795c */ /* 0x000fe20000300000 */
.L_x_110:
[C---:B------:R-:W-:Y:S01]  /*4910*/  LEA R14, R12.reuse, UR45, 0x3 ;  /* 0x0000002d0c0e7c11 */ /* 0x040fe2000f8e18ff */
[----:B------:R-:W-:Y:S01]  /*4920*/  BSSY B1, `(.L_x_111) ;  /* 0x0000006000017945 */ /* 0x000fe20003800000 */
[----:B------:R-:W-:Y:S02]  /*4930*/  SHF.L.U32 R15, RZ, 0x1f, RZ ;  /* 0x0000001fff0f7819 */ /* 0x000fe400000006ff */
[----:B-1----:R-:W-:Y:S02]  /*4940*/  @!P1 LEA R0, R12, R21, 0xd ;  /* 0x000000150c009211 */ /* 0x002fe400078e68ff */
[----:B------:R-:W1:Y:S02]  /*4950*/  SYNCS.PHASECHK.TRANS64.TRYWAIT P2, [R14+URZ+0x40], R15 ;  /* 0x0000400f0e0075a7 */ /* 0x000e64000804017f */
[----:B------:R-:W-:Y:S01]  /*4960*/  @!P1 LEA R3, R155, R0, 0x1 ;  /* 0x000000009b039211 */ /* 0x000fe200078e08ff */
[----:B-1----:R-:W-:Y:S06]  /*4970*/  @!P2 BRA `(.L_x_112) ;  /* 0x000001080094a947 */ /* 0x002fec0003800000 */
.L_x_608:
[----:B------:R-:W-:Y:S05]  /*4980*/  BSYNC B1 ;  /* 0x0000000000017941 */ /* 0x000fea0003800000 */
.L_x_111:
[----:B------:R-:W-:Y:S05]  /*4990*/  @!P1 WARPSYNC.ALL ;  /* 0x0000000000009948 */ /* 0x000fea0003800000 */
[----:B------:R2:W3:Y:S01]  /*49a0*/  @!P1 LDSM.16.M88.4 R8, [R0] ;  /* 0x000000000008983b */ /* 0x0004e20000000200 */
[----:B------:R-:W-:-:S03]  /*49b0*/  IADD3 R12, R12, 0x1, RZ ;  /* 0x000000010c0c7810 */ /* 0x000fc60007ffe0ff */
[----:B------:R2:W4:Y:S04]  /*49c0*/  @!P1 LDSM.16.M88.4 R4, [R3] ;  /* 0x000000000304983b */ /* 0x0005280000000200 */
.L_x_109:
[----:B------:R-:W-:Y:S05]  /*49d0*/  BSYNC B0 ;  /* 0x0000000000007941 */ /* 0x000fea0003800000 */
.L_x_108:
[--C-:B---3--:R-:W-:Y:S02]  /*49e0*/  HADD2.F32 R25, -RZ, R8.reuse.H1_H1 ;  /* 0x30000008ff197230 */ /* 0x108fe40000004100 */
[C---:B-12---:R-:W-:Y:S01]  /*49f0*/  FMUL R0, R156.reuse, R41 ;  /* 0x000000299c007220 */ /* 0x046fe20000400000 */
[----:B------:R-:W-:Y:S02]  /*4a00*/  HADD2.F32 R29, -RZ, R9.H1_H1 ;  /* 0x30000009ff1d7230 */ /* 0x000fe40000004100 */
[C---:B------:R-:W-:Y:S01]  /*4a10*/  FMUL R14, R156.reuse, R43 ;  /* 0x0000002b9c0e7220 */ /* 0x040fe20000400000 */
[----:B------:R-:W-:Y:S02]  /*4a20*/  HADD2.F32 R23, -RZ, R8.H0_H0 ;  /* 0x20000008ff177230 */ /* 0x000fe40000004100 */
[----:B------:R-:W-:Y:S01]  /*4a30*/  FMUL R40, R156, R40 ;  /* 0x000000289c287220 */ /* 0x000fe20000400000 */
[C---:B------:R-:W-:Y:S01]  /*4a40*/  FFMA R25, R157.reuse, R25, R0 ;  /* 0x000000199d197223 */ /* 0x040fe20000000000 */
[----:B------:R-:W-:Y:S01]  /*4a50*/  FFMA R29, R157, R29, R14 ;  /* 0x0000001d9d1d7223 */ /* 0x000fe2000000000e */
[----:B------:R-:W-:-:S02]  /*4a60*/  HADD2.F32 R33, -RZ, R10.H1_H1 ;  /* 0x3000000aff217230 */ /* 0x000fc40000004100 */
[C---:B------:R-:W-:Y:S01]  /*4a70*/  FMUL R14, R156.reuse, R45 ;  /* 0x0000002d9c0e7220 */ /* 0x040fe20000400000 */
[----:B------:R-:W-:Y:S01]  /*4a80*/  MOV R0, 0x3bbb989d ;  /* 0x3bbb989d00007802 */ /* 0x000fe20000000f00 */
[C---:B------:R-:W-:Y:S01]  /*4a90*/  FFMA R23, R157.reuse, R23, R40 ;  /* 0x000000179d177223 */ /* 0x040fe20000000028 */
[----:B------:R-:W-:Y:S01]  /*4aa0*/  MOV R3, 0x437c0000 ;  /* 0x437c000000037802 */ /* 0x000fe20000000f00 */
[----:B------:R-:W-:Y:S01]  /*4ab0*/  FFMA R33, R157, R33, R14 ;  /* 0x000000219d217223 */ /* 0x000fe2000000000e */
[----:B------:R-:W-:Y:S02]  /*4ac0*/  HADD2.F32 R37, -RZ, R11.H1_H1 ;  /* 0x3000000bff257230 */ /* 0x000fe40000004100 */
[----:B------:R-:W-:Y:S01]  /*4ad0*/  FFMA.SAT R14, -R23, R0, 0.5 ;  /* 0x3f000000170e7423 */ /* 0x000fe20000002100 */
[C---:B------:R-:W-:Y:S01]  /*4ae0*/  FMUL R24, R156.reuse, R47 ;  /* 0x0000002f9c187220 */ /* 0x040fe20000400000 */
[----:B------:R-:W-:Y:S02]  /*4af0*/  HADD2.F32 R27, -RZ, R9.H0_H0 ;  /* 0x20000009ff1b7230 */ /* 0x000fe40000004100 */
[----:B------:R-:W-:Y:S01]  /*4b00*/  FMUL R42, R156, R42 ;  /* 0x0000002a9c2a7220 */ /* 0x000fe20000400000 */
[----:B------:R-:W-:Y:S01]  /*4b10*/  FFMA.RM R14, R14, R3, 12582913 ;  /* 0x4b4000010e0e7423 */ /* 0x000fe20000004003 */
[----:B------:R-:W-:Y:S01]  /*4b20*/  FFMA.SAT R26, -R25, R0, 0.5 ;  /* 0x3f000000191a7423 */ /* 0x000fe20000002100 */
[C---:B------:R-:W-:Y:S01]  /*4b30*/  FFMA R37, R157.reuse, R37, R24 ;  /* 0x000000259d257223 */ /* 0x040fe20000000018 */
[----:B------:R-:W-:Y:S01]  /*4b40*/  FFMA R27, R157, R27, R42 ;  /* 0x0000001b9d1b7223 */ /* 0x000fe2000000002a */
[----:B------:R-:W-:Y:S01]  /*4b50*/  FADD R24, R14, -12583039 ;  /* 0xcb40007f0e187421 */ /* 0x000fe20000000000 */
[----:B------:R-:W-:Y:S01]  /*4b60*/  FFMA.RM R15, R26, R3, 12582913 ;  /* 0x4b4000011a0f7423 */ /* 0x000fe20000004003 */
[----:B----4-:R-:W-:-:S02]  /*4b70*/  HADD2.F32 R41, -RZ, R4.H1_H1 ;  /* 0x30000004ff297230 */ /* 0x010fc40000004100 */
[-C--:B------:R-:W-:Y:S01]  /*4b80*/  FFMA.SAT R32, -R27, R0.reuse, 0.5 ;  /* 0x3f0000001b207423 */ /* 0x080fe20000002100 */
[----:B------:R-:W-:Y:S01]  /*4b90*/  FFMA R26, -R23, 1.4426950216293334961, -R24 ;  /* 0x3fb8aa3b171a7823 */ /* 0x000fe20000000918 */
[----:B------:R-:W-:Y:S01]  /*4ba0*/  FADD R30, R15, -12583039 ;  /* 0xcb40007f0f1e7421 */ /* 0x000fe20000000000 */
[----:B------:R-:W-:Y:S01]  /*4bb0*/  FMUL R24, R156, R49 ;  /* 0x000000319c187220 */ /* 0x000fe20000400000 */
[----:B------:R-:W-:Y:S02]  /*4bc0*/  HADD2.F32 R35, -RZ, R11.H0_H0 ;  /* 0x2000000bff237230 */ /* 0x000fe40000004100 */
[----:B------:R-:W-:Y:S01]  /*4bd0*/  FFMA R28, -R23, 1.925963033500011079e-08, R26 ;  /* 0x32a57060171c7823 */ /* 0x000fe2000000011a */
[----:B------:R-:W-:Y:S01]  /*4be0*/  FFMA R30, -R25, 1.4426950216293334961, -R30 ;  /* 0x3fb8aa3b191e7823 */ /* 0x000fe2000000091e */
[-C--:B------:R-:W-:Y:S01]  /*4bf0*/  FFMA.RM R23, R32, R3.reuse, 12582913 ;  /* 0x4b40000120177423 */ /* 0x080fe20000004003 */
[----:B------:R-:W-:Y:S01]  /*4c00*/  FFMA.SAT R32, -R29, R0, 0.5 ;  /* 0x3f0000001d207423 */ /* 0x000fe20000002100 */
[----:B------:R-:W-:Y:S01]  /*4c10*/  FMUL R46, R156, R46 ;  /* 0x0000002e9c2e7220 */ /* 0x000fe20000400000 */
[----:B------:R-:W-:Y:S01]  /*4c20*/  FFMA R26, -R25, 1.925963033500011079e-08, R30 ;  /* 0x32a57060191a7823 */ /* 0x000fe2000000011e */
[----:B------:R-:W-:Y:S01]  /*4c30*/  FADD R30, R23, -12583039 ;  /* 0xcb40007f171e7421 */ /* 0x000fe20000000000 */
[----:B------:R-:W-:Y:S01]  /*4c40*/  FFMA.RM R25, R32, R3, 12582913 ;  /* 0x4b40000120197423 */ /* 0x000fe20000004003 */
[----:B------:R-:W-:Y:S01]  /*4c50*/  FFMA R41, R157, R41, R24 ;  /* 0x000000299d297223 */ /* 0x000fe20000000018 */
[----:B------:R-:W-:Y:S01]  /*4c60*/  FFMA.SAT R36, -R33, R0, 0.5 ;  /* 0x3f00000021247423 */ /* 0x000fe20000002100 */
[----:B------:R-:W-:Y:S01]  /*4c70*/  FFMA R30, -R27, 1.4426950216293334961, -R30 ;  /* 0x3fb8aa3b1b1e7823 */ /* 0x000fe2000000091e */
[----:B------:R-:W-:Y:S01]  /*4c80*/  FADD R32, R25, -12583039 ;  /* 0xcb40007f19207421 */ /* 0x000fe20000000000 */
[----:B------:R-:W-:Y:S01]  /*4c90*/  FFMA R35, R157, R35, R46 ;  /* 0x000000239d237223 */ /* 0x000fe2000000002e */
[----:B------:R1:W2:Y:S01]  /*4ca0*/  MUFU.EX2 R24, R28 ;  /* 0x0000001c00187308 */ /* 0x0002a20000000800 */
[----:B------:R-:W-:-:S02]  /*4cb0*/  HADD2.F32 R31, -RZ, R10.H0_H0 ;  /* 0x2000000aff1f7230 */ /* 0x000fc40000004100 */
[C---:B------:R-:W-:Y:S01]  /*4cc0*/  FFMA R32, -R29.reuse, 1.4426950216293334961, -R32 ;  /* 0x3fb8aa3b1d207823 */ /* 0x040fe20000000920 */
[--C-:B------:R-:W-:Y:S02]  /*4cd0*/  HADD2.F32 R45, -RZ, R5.reuse.H1_H1 ;  /* 0x30000005ff2d7230 */ /* 0x100fe40000004100 */
[----:B------:R-:W-:Y:S01]  /*4ce0*/  FMUL R44, R156, R44 ;  /* 0x0000002c9c2c7220 */ /* 0x000fe20000400000 */
[----:B------:R-:W-:Y:S02]  /*4cf0*/  HADD2.F32 R39, -RZ, R4.H0_H0 ;  /* 0x20000004ff277230 */ /* 0x000fe40000004100 */
[----:B------:R-:W-:Y:S01]  /*4d00*/  FFMA R32, -R29, 1.925963033500011079e-08, R32 ;  /* 0x32a570601d207823 */ /* 0x000fe20000000120 */
[----:B------:R-:W-:Y:S01]  /*4d10*/  FFMA.RM R29, R36, R3, 12582913 ;  /* 0x4b400001241d7423 */ /* 0x000fe20000004003 */
[----:B------:R-:W-:Y:S01]  /*4d20*/  FFMA.SAT R36, -R35, R0, 0.5 ;  /* 0x3f00000023247423 */ /* 0x000fe20000002100 */
[----:B-1----:R-:W-:Y:S01]  /*4d30*/  FFMA R28, -R27, 1.925963033500011079e-08, R30 ;  /* 0x32a570601b1c7823 */ /* 0x002fe2000000011e */
[C---:B------:R-:W-:Y:S01]  /*4d40*/  FMUL R30, R156.reuse, R51 ;  /* 0x000000339c1e7220 */ /* 0x040fe20000400000 */
[C---:B------:R-:W-:Y:S01]  /*4d50*/  FFMA R31, R157.reuse, R31, R44 ;  /* 0x0000001f9d1f7223 */ /* 0x040fe2000000002c */
[----:B------:R-:W-:Y:S01]  /*4d60*/  FMUL R48, R156, R48 ;  /* 0x000000309c307220 */ /* 0x000fe20000400000 */
[----:B------:R-:W-:Y:S01]  /*4d70*/  FFMA.RM R36, R36, R3, 12582913 ;  /* 0x4b40000124247423 */ /* 0x000fe20000004003 */
[----:B------:R-:W-:Y:S01]  /*4d80*/  FFMA R45, R157, R45, R30 ;  /* 0x0000002d9d2d7223 */ /* 0x000fe2000000001e */
[----:B------:R-:W-:Y:S01]  /*4d90*/  FADD R30, R29, -12583039 ;  /* 0xcb40007f1d1e7421 */ /* 0x000fe20000000000 */
[----:B------:R-:W-:Y:S01]  /*4da0*/  FFMA R39, R157, R39, R48 ;  /* 0x000000279d277223 */ /* 0x000fe20000000030 */
[-C--:B------:R-:W-:Y:S01]  /*4db0*/  FFMA.SAT R34, -R31, R0.reuse, 0.5 ;  /* 0x3f0000001f227423 */ /* 0x080fe20000002100 */
[----:B------:R-:W-:Y:S01]  /*4dc0*/  FADD R40, R36, -12583039 ;  /* 0xcb40007f24287421 */ /* 0x000fe20000000000 */
[----:B------:R-:W-:Y:S01]  /*4dd0*/  FFMA R30, -R33, 1.4426950216293334961, -R30 ;  /* 0x3fb8aa3b211e7823 */ /* 0x000fe2000000091e */
[----:B------:R1:W-:Y:S01]  /*4de0*/  MUFU.EX2 R38, R32 ;  /* 0x0000002000267308 */ /* 0x0003e20000000800 */
[----:B------:R-:W-:Y:S01]  /*4df0*/  FFMA.RM R27, R34, R3, 12582913 ;  /* 0x4b400001221b7423 */ /* 0x000fe20000004003 */
[----:B------:R-:W-:Y:S01]  /*4e00*/  FFMA.SAT R46, -R39, R0, 0.5 ;  /* 0x3f000000272e7423 */ /* 0x000fe20000002100 */
[----:B------:R-:W-:-:S02]  /*4e10*/  HADD2.F32 R43, -RZ, R5.H0_H0 ;  /* 0x20000005ff2b7230 */ /* 0x000fc40000004100 */
[----:B------:R-:W-:Y:S01]  /*4e20*/  FFMA R40, -R35, 1.4426950216293334961, -R40 ;  /* 0x3fb8aa3b23287823 */ /* 0x000fe20000000928 */
[----:B------:R-:W-:Y:S01]  /*4e30*/  FMUL R50, R156, R50 ;  /* 0x000000329c327220 */ /* 0x000fe20000400000 */
[----:B------:R-:W-:Y:S01]  /*4e40*/  FADD R34, R27, -12583039 ;  /* 0xcb40007f1b227421 */ /* 0x000fe20000000000 */
[----:B------:R-:W-:Y:S01]  /*4e50*/  FFMA.SAT R42, -R37, R0, 0.5 ;  /* 0x3f000000252a7423 */ /* 0x000fe20000002100 */
[----:B------:R-:W-:Y:S01]  /*4e60*/  FFMA.RM R46, R46, R3, 12582913 ;  /* 0x4b4000012e2e7423 */ /* 0x000fe20000004003 */
[----:B-1----:R-:W-:Y:S01]  /*4e70*/  FFMA R32, -R33, 1.925963033500011079e-08, R30 ;  /* 0x32a5706021207823 */ /* 0x002fe2000000011e */
[--C-:B------:R-:W-:Y:S02]  /*4e80*/  HADD2.F32 R33, -RZ, R6.reuse.H1_H1 ;  /* 0x30000006ff217230 */ /* 0x100fe40000004100 */
[----:B------:R-:W-:Y:S01]  /*4e90*/  FMUL R30, R156, R53 ;  /* 0x000000359c1e7220 */ /* 0x000fe20000400000 */
[----:B------:R-:W-:Y:S01]  /*4ea0*/  FFMA R40, -R35, 1.925963033500011079e-08, R40 ;  /* 0x32a5706023287823 */ /* 0x000fe20000000128 */
[----:B------:R-:W-:Y:S01]  /*4eb0*/  FFMA R43, R157, R43, R50 ;  /* 0x0000002b9d2b7223 */ /* 0x000fe20000000032 */
[----:B------:R-:W-:Y:S01]  /*4ec0*/  FFMA R34, -R31, 1.4426950216293334961, -R34 ;  /* 0x3fb8aa3b1f227823 */ /* 0x000fe20000000922 */
[----:B------:R-:W-:Y:S01]  /*4ed0*/  FFMA R33, R157, R33, R30 ;  /* 0x000000219d217223 */ /* 0x000fe2000000001e */
[----:B------:R-:W-:Y:S01]  /*4ee0*/  FFMA.RM R42, R42, R3, 12582913 ;  /* 0x4b4000012a2a7423 */ /* 0x000fe20000004003 */
[----:B------:R-:W-:Y:S01]  /*4ef0*/  FADD R30, R46, -12583039 ;  /* 0xcb40007f2e1e7421 */ /* 0x000fe20000000000 */
[----:B------:R1:W-:Y:S01]  /*4f00*/  MUFU.EX2 R47, R40 ;  /* 0x00000028002f7308 */ /* 0x0003e20000000800 */
[----:B------:R-:W-:Y:S01]  /*4f10*/  FFMA R34, -R31, 1.925963033500011079e-08, R34 ;  /* 0x32a570601f227823 */ /* 0x000fe20000000122 */
[----:B------:R-:W-:Y:S01]  /*4f20*/  FADD R44, R42, -12583039 ;  /* 0xcb40007f2a2c7421 */ /* 0x000fe20000000000 */
[----:B------:R-:W-:Y:S01]  /*4f30*/  FFMA R30, -R39, 1.4426950216293334961, -R30 ;  /* 0x3fb8aa3b271e7823 */ /* 0x000fe2000000091e */
[----:B------:R-:W-:-:S02]  /*4f40*/  HADD2.F32 R31, -RZ, R6.H0_H0 ;  /* 0x20000006ff1f7230 */ /* 0x000fc40000004100 */
[C---:B------:R-:W-:Y:S01]  /*4f50*/  FMUL R52, R156.reuse, R52 ;  /* 0x000000349c347220 */ /* 0x040fe20000400000 */
[-C--:B------:R-:W-:Y:S01]  /*4f60*/  FFMA.SAT R48, -R41, R0.reuse, 0.5 ;  /* 0x3f00000029307423 */ /* 0x080fe20000002100 */
[--C-:B------:R-:W-:Y:S02]  /*4f70*/  HADD2.F32 R35, -RZ, R7.reuse.H0_H0 ;  /* 0x20000007ff237230 */ /* 0x100fe40000004100 */
[----:B------:R-:W-:Y:S01]  /*4f80*/  FFMA R44, -R37, 1.4426950216293334961, -R44 ;  /* 0x3fb8aa3b252c7823 */ /* 0x000fe2000000092c */
[----:B-1----:R-:W-:Y:S01]  /*4f90*/  FFMA.SAT R40, -R43, R0, 0.5 ;  /* 0x3f0000002b287423 */ /* 0x002fe20000002100 */
[----:B------:R-:W-:Y:S01]  /*4fa0*/  FMUL R54, R156, R54 ;  /* 0x000000369c367220 */ /* 0x000fe20000400000 */
[----:B------:R-:W-:Y:S01]  /*4fb0*/  FFMA R39, -R39, 1.925963033500011079e-08, R30 ;  /* 0x32a5706027277823 */ /* 0x000fe2000000011e */
[----:B------:R-:W-:Y:S01]  /*4fc0*/  FFMA.SAT R30, -R45, R0, 0.5 ;  /* 0x3f0000002d1e7423 */ /* 0x000fe20000002100 */
[----:B------:R-:W-:Y:S01]  /*4fd0*/  FFMA.RM R40, R40, R3, 12582913 ;  /* 0x4b40000128287423 */ /* 0x000fe20000004003 */
[----:B------:R-:W-:Y:S01]  /*4fe0*/  FFMA R31, R157, R31, R52 ;  /* 0x0000001f9d1f7223 */ /* 0x000fe20000000034 */
[----:B------:R-:W-:Y:S01]  /*4ff0*/  FFMA.RM R48, R48, R3, 12582913 ;  /* 0x4b40000130307423 */ /* 0x000fe20000004003 */
[----:B------:R-:W-:Y:S01]  /*5000*/  FFMA R44, -R37, 1.925963033500011079e-08, R44 ;  /* 0x32a57060252c7823 */ /* 0x000fe2000000012c */
[----:B------:R-:W-:Y:S01]  /*5010*/  FADD R52, R40, -12583039 ;  /* 0xcb40007f28347421 */ /* 0x000fe20000000000 */
[----:B------:R-:W-:Y:S01]  /*5020*/  FFMA R35, R157, R35, R54 ;  /* 0x000000239d237223 */ /* 0x000fe20000000036 */
[----:B------:R-:W-:Y:S01]  /*5030*/  FFMA.RM R51, R30, R3, 12582913 ;  /* 0x4b4000011e337423 */ /* 0x000fe20000004003 */
[----:B------:R-:W-:-:S02]  /*5040*/  HADD2.F32 R37, -RZ, R7.H1_H1 ;  /* 0x30000007ff257230 */ /* 0x000fc40000004100 */
[----:B------:R-:W-:Y:S01]  /*5050*/  FADD R50, R48, -12583039 ;  /* 0xcb40007f30327421 */ /* 0x000fe20000000000 */
[----:B------:R-:W-:Y:S01]  /*5060*/  FMUL R30, R156, R55 ;  /* 0x000000379c1e7220 */ /* 0x000fe20000400000 */
[----:B------:R-:W-:Y:S01]  /*5070*/  FFMA R52, -R43, 1.4426950216293334961, -R52 ;  /* 0x3fb8aa3b2b347823 */ /* 0x000fe20000000934 */
[-C--:B------:R-:W-:Y:S01]  /*5080*/  FFMA.SAT R162, -R35, R0.reuse, 0.5 ;  /* 0x3f00000023a27423 */ /* 0x080fe20000002100 */
[----:B------:R-:W-:Y:S01]  /*5090*/  FFMA R50, -R41, 1.4426950216293334961, -R50 ;  /* 0x3fb8aa3b29327823 */ /* 0x000fe20000000932 */
[----:B------:R-:W-:Y:S01]  /*50a0*/  FFMA R37, R157, R37, R30 ;  /* 0x000000259d257223 */ /* 0x000fe2000000001e */
[----:B------:R-:W-:Y:S01]  /*50b0*/  FFMA R52, -R43, 1.925963033500011079e-08, R52 ;  /* 0x32a570602b347823 */ /* 0x000fe20000000134 */
[-C--:B------:R-:W-:Y:S01]  /*50c0*/  FFMA.RM R162, R162, R3.reuse, 12582913 ;  /* 0x4b400001a2a27423 */ /* 0x080fe20000004003 */
[----:B------:R-:W-:Y:S01]  /*50d0*/  FFMA R50, -R41, 1.925963033500011079e-08, R50 ;  /* 0x32a5706029327823 */ /* 0x000fe20000000132 */
[-C--:B------:R-:W-:Y:S01]  /*50e0*/  FFMA.SAT R158, -R33, R0.reuse, 0.5 ;  /* 0x3f000000219e7423 */ /* 0x080fe20000002100 */
[-C--:B------:R-:W-:Y:S01]  /*50f0*/  FFMA.SAT R164, -R37, R0.reuse, 0.5 ;  /* 0x3f00000025a47423 */ /* 0x080fe20000002100 */
[----:B------:R-:W-:Y:S01]  /*5100*/  FFMA.SAT R30, -R31, R0, 0.5 ;  /* 0x3f0000001f1e7423 */ /* 0x000fe20000002100 */
[----:B------:R1:W-:Y:S01]  /*5110*/  MUFU.EX2 R41, R52 ;  /* 0x0000003400297308 */ /* 0x0003e20000000800 */
[-C--:B------:R-:W-:Y:S01]  /*5120*/  FFMA.RM R43, R158, R3.reuse, 12582913 ;  /* 0x4b4000019e2b7423 */ /* 0x080fe20000004003 */
[-C--:B------:R-:W-:Y:S01]  /*5130*/  FFMA.RM R164, R164, R3.reuse, 12582913 ;  /* 0x4b400001a4a47423 */ /* 0x080fe20000004003 */
[----:B------:R-:W-:Y:S01]  /*5140*/  FFMA.RM R30, R30, R3, 12582913 ;  /* 0x4b4000011e1e7423 */ /* 0x000fe20000004003 */
[----:B------:R-:W-:Y:S01]  /*5150*/  SHF.L.U32 R3, R14, 0x17, RZ ;  /* 0x000000170e037819 */ /* 0x000fe200000006ff */
[----:B------:R-:W-:Y:S01]  /*5160*/  FADD R54, R51, -12583039 ;  /* 0xcb40007f33367421 */ /* 0x000fe20000000000 */
[----:B------:R-:W-:Y:S01]  /*5170*/  FADD R0, R43, -12583039 ;  /* 0xcb40007f2b007421 */ /* 0x000fe20000000000 */
[----:B------:R-:W-:Y:S01]  /*5180*/  FADD R166, R164, -12583039 ;  /* 0xcb40007fa4a67421 */ /* 0x000fe20000000000 */
[----:B------:R-:W-:Y:S01]  /*5190*/  FADD R158, R30, -12583039 ;  /* 0xcb40007f1e9e7421 */ /* 0x000fe20000000000 */
[----:B-1----:R-:W-:Y:S01]  /*51a0*/  FADD R52, R162, -12583039 ;  /* 0xcb40007fa2347421 */ /* 0x002fe20000000000 */
[----:B------:R-:W1:Y:S01]  /*51b0*/  MUFU.EX2 R28, R28 ;  /* 0x0000001c001c7308 */ /* 0x000e620000000800 */
[----:B------:R-:W-:Y:S01]  /*51c0*/  FFMA R54, -R45, 1.4426950216293334961, -R54 ;  /* 0x3fb8aa3b2d367823 */ /* 0x000fe20000000936 */
[----:B------:R-:W-:Y:S01]  /*51d0*/  FFMA R0, -R33, 1.4426950216293334961, -R0 ;  /* 0x3fb8aa3b21007823 */ /* 0x000fe20000000900 */
[----:B------:R-:W-:Y:S01]  /*51e0*/  FFMA R52, -R35, 1.4426950216293334961, -R52 ;  /* 0x3fb8aa3b23347823 */ /* 0x000fe20000000934 */
[----:B------:R-:W-:Y:S01]  /*51f0*/  FFMA R166, -R37, 1.4426950216293334961, -R166 ;  /* 0x3fb8aa3b25a67823 */ /* 0x000fe200000009a6 */
[----:B------:R-:W-:Y:S01]  /*5200*/  FFMA R158, -R31, 1.4426950216293334961, -R158 ;  /* 0x3fb8aa3b1f9e7823 */ /* 0x000fe2000000099e */
[----:B------:R-:W-:Y:S01]  /*5210*/  FFMA R54, -R45, 1.925963033500011079e-08, R54 ;  /* 0x32a570602d367823 */ /* 0x000fe20000000136 */
[----:B------:R-:W-:Y:S01]  /*5220*/  FFMA R52, -R35, 1.925963033500011079e-08, R52 ;  /* 0x32a5706023347823 */ /* 0x000fe20000000134 */
[----:B--2---:R-:W-:Y:S01]  /*5230*/  FFMA R35, R3, R24, 1 ;  /* 0x3f80000003237423 */ /* 0x004fe20000000018 */
[----:B------:R-:W2:Y:S01]  /*5240*/  MUFU.EX2 R26, R26 ;  /* 0x0000001a001a7308 */ /* 0x000ea20000000800 */
[----:B------:R-:W-:Y:S01]  /*5250*/  FFMA R0, -R33, 1.925963033500011079e-08, R0 ;  /* 0x32a5706021007823 */ /* 0x000fe20000000100 */
[----:B------:R-:W-:Y:S01]  /*5260*/  FFMA R166, -R37, 1.925963033500011079e-08, R166 ;  /* 0x32a5706025a67823 */ /* 0x000fe200000001a6 */
[----:B------:R-:W-:Y:S01]  /*5270*/  FFMA R158, -R31, 1.925963033500011079e-08, R158 ;  /* 0x32a570601f9e7823 */ /* 0x000fe2000000019e */
[----:B------:R-:W-:Y:S01]  /*5280*/  IADD3 R14, R35, 0x1800000, RZ ;  /* 0x01800000230e7810 */ /* 0x000fe20007ffe0ff */
[----:B------:R-:W-:Y:S01]  /*5290*/  BSSY B1, `(.L_x_113) ;  /* 0x0000035000017945 */ /* 0x000fe20003800000 */
[----:B------:R-:W-:-:S02]  /*52a0*/  SHF.L.U32 R23, R23, 0x17, RZ ;  /* 0x0000001717177819 */ /* 0x000fc400000006ff */
[----:B------:R-:W3:Y:S01]  /*52b0*/  MUFU.EX2 R32, R32 ;  /* 0x0000002000207308 */ /* 0x000ee20000000800 */
[----:B------:R-:W-:Y:S02]  /*52c0*/  LOP3.LUT R14, R14, 0x7f800000, RZ, 0xc0, !PT ;  /* 0x7f8000000e0e7812 */ /* 0x000fe400078ec0ff */
[----:B------:R-:W-:Y:S01]  /*52d0*/  SHF.L.U32 R15, R15, 0x17, RZ ;  /* 0x000000170f0f7819 */ /* 0x000fe200000006ff */
[----:B-1----:R-:W-:Y:S01]  /*52e0*/  FFMA R37, R23, R28, 1 ;  /* 0x3f80000017257423 */ /* 0x002fe2000000001c */
[----:B------:R-:W-:Y:S01]  /*52f0*/  ISETP.GT.U32.AND P2, PT, R14, 0x1ffffff, PT ;  /* 0x01ffffff0e00780c */ /* 0x000fe20003f44070 */
[----:B------:R-:W-:Y:S01]  /*5300*/  IMAD.SHL.U32 R23, R29, 0x800000, RZ ;  /* 0x008000001d177824 */ /* 0x000fe200078e00ff */
[----:B------:R-:W-:Y:S01]  /*5310*/  SHF.L.U32 R25, R25, 0x17, RZ ;  /* 0x0000001719197819 */ /* 0x000fe200000006ff */
[----:B------:R-:W1:Y:S01]  /*5320*/  MUFU.EX2 R31, R158 ;  /* 0x0000009e001f7308 */ /* 0x000e620000000800 */
[----:B--2---:R-:W-:Y:S01]  /*5330*/  FFMA R168, R15, R26, 1 ;  /* 0x3f8000000fa87423 */ /* 0x004fe2000000001a */
[----:B------:R-:W-:-:S02]  /*5340*/  SHF.L.U32 R30, R30, 0x17, RZ ;  /* 0x000000171e1e7819 */ /* 0x000fc400000006ff */
[----:B------:R-:W-:Y:S01]  /*5350*/  FFMA R38, R25, R38, 1 ;  /* 0x3f80000019267423 */ /* 0x000fe20000000026 */
[----:B------:R-:W-:Y:S02]  /*5360*/  SHF.L.U32 R24, R36, 0x17, RZ ;  /* 0x0000001724187819 */ /* 0x000fe400000006ff */
[----:B------:R-:W-:Y:S01]  /*5370*/  SHF.L.U32 R25, R42, 0x17, RZ ;  /* 0x000000172a197819 */ /* 0x000fe200000006ff */
[----:B------:R-:W-:Y:S01]  /*5380*/  MUFU.EX2 R34, R34 ;  /* 0x0000002200227308 */ /* 0x000fe20000000800 */
[----:B---3--:R-:W-:Y:S01]  /*5390*/  FFMA R23, R23, R32, 1 ;  /* 0x3f80000017177423 */ /* 0x008fe20000000020 */
[----:B------:R-:W-:Y:S01]  /*53a0*/  SHF.L.U32 R26, R46, 0x17, RZ ;  /* 0x000000172e1a7819 */ /* 0x000fe200000006ff */
[----:B------:R-:W-:Y:S01]  /*53b0*/  FFMA R24, R24, R47, 1 ;  /* 0x3f80000018187423 */ /* 0x000fe2000000002f */
[----:B------:R-:W-:Y:S02]  /*53c0*/  SHF.L.U32 R28, R40, 0x17, RZ ;  /* 0x00000017281c7819 */ /* 0x000fe400000006ff */
[----:B------:R-:W-:-:S02]  /*53d0*/  SHF.L.U32 R29, R51, 0x17, RZ ;  /* 0x00000017331d7819 */ /* 0x000fc400000006ff */
[----:B------:R-:W2:Y:S01]  /*53e0*/  MUFU.EX2 R44, R44 ;  /* 0x0000002c002c7308 */ /* 0x000ea20000000800 */
[----:B------:R-:W-:Y:S01]  /*53f0*/  SHF.L.U32 R43, R43, 0x17, RZ ;  /* 0x000000172b2b7819 */ /* 0x000fe200000006ff */
[----:B-1----:R-:W-:Y:S01]  /*5400*/  FFMA R30, R30, R31, 1 ;  /* 0x3f8000001e1e7423 */ /* 0x002fe2000000001f */
[----:B------:R-:W-:Y:S01]  /*5410*/  SHF.L.U32 R32, R162, 0x17, RZ ;  /* 0x00000017a2207819 */ /* 0x000fe200000006ff */
[----:B------:R-:W-:Y:S01]  /*5420*/  FFMA R28, R28, R41, 1 ;  /* 0x3f8000001c1c7423 */ /* 0x000fe20000000029 */
[----:B------:R-:W-:-:S03]  /*5430*/  SHF.L.U32 R33, R164, 0x17, RZ ;  /* 0x00000017a4217819 */ /* 0x000fc600000006ff */
[----:B------:R1:W3:Y:S08]  /*5440*/  MUFU.EX2 R49, R39 ;  /* 0x0000002700317308 */ /* 0x0002f00000000800 */
[----:B------:R-:W4:Y:S01]  /*5450*/  MUFU.EX2 R50, R50 ;  /* 0x0000003200327308 */ /* 0x000f220000000800 */
[----:B-1----:R-:W-:Y:S01]  /*5460*/  SHF.L.U32 R39, R27, 0x17, RZ ;  /* 0x000000171b277819 */ /* 0x002fe200000006ff */
[----:B--2---:R-:W-:Y:S01]  /*5470*/  FFMA R25, R25, R44, 1 ;  /* 0x3f80000019197423 */ /* 0x004fe2000000002c */
[----:B------:R-:W-:-:S03]  /*5480*/  SHF.L.U32 R27, R48, 0x17, RZ ;  /* 0x00000017301b7819 */ /* 0x000fc600000006ff */
[----:B------:R-:W-:Y:S02]  /*5490*/  FFMA R39, R39, R34, 1 ;  /* 0x3f80000027277423 */ /* 0x000fe40000000022 */
[----:B------:R-:W1:Y:S01]  /*54a0*/  MUFU.EX2 R54, R54 ;  /* 0x0000003600367308 */ /* 0x000e620000000800 */
[----:B---3--:R-:W-:-:S07]  /*54b0*/  FFMA R26, R26, R49, 1 ;  /* 0x3f8000001a1a7423 */ /* 0x008fce0000000031 */
[----:B------:R-:W2:Y:S01]  /*54c0*/  MUFU.EX2 R0, R0 ;  /* 0x0000000000007308 */ /* 0x000ea20000000800 */
[----:B----4-:R-:W-:-:S07]  /*54d0*/  FFMA R27, R27, R50, 1 ;  /* 0x3f8000001b1b7423 */ /* 0x010fce0000000032 */
[----:B------:R-:W3:Y:S01]  /*54e0*/  MUFU.EX2 R3, R52 ;  /* 0x0000003400037308 */ /* 0x000ee20000000800 */
[----:B-1----:R-:W-:-:S07]  /*54f0*/  FFMA R29, R29, R54, 1 ;  /* 0x3f8000001d1d7423 */ /* 0x002fce0000000036 */
[----:B------:R-:W1:Y:S01]  /*5500*/  MUFU.EX2 R166, R166 ;  /* 0x000000a600a67308 */ /* 0x000e620000000800 */
[----:B--2---:R-:W-:Y:S01]  /*5510*/  FFMA R31, R43, R0, 1 ;  /* 0x3f8000002b1f7423 */ /* 0x004fe20000000000 */
[----:B---3--:R-:W-:Y:S01]  /*5520*/  FFMA R32, R32, R3, 1 ;  /* 0x3f80000020207423 */ /* 0x008fe20000000003 */
[----:B-1----:R-:W-:Y:S01]  /*5530*/  FFMA R33, R33, R166, 1 ;  /* 0x3f80000021217423 */ /* 0x002fe200000000a6 */
[----:B------:R-:W-:Y:S06]  /*5540*/  @P2 BRA `(.L_x_114) ;  /* 0x0000000000142947 */ /* 0x000fec0003800000 */
[----:B------:R-:W-:Y:S01]  /*5550*/  IMAD.MOV.U32 R0, RZ, RZ, R35 ;  /* 0x000000ffff007224 */ /* 0x000fe200078e0023 */
[----:B------:R-:W-:-:S07]  /*5560*/  MOV R14, 0x5580 ;  /* 0x00005580000e7802 */ /* 0x000fce0000000f00 */
[----:B------:R-:W-:Y:S05]  /*5570*/  CALL.REL.NOINC `($__internal_0_$__cuda_sm20_rcp_rn_f32_slowpath) ;  /* 0x0000010400c47944 */ /* 0x000fea0003c00000 */
[----:B------:R-:W-:Y:S01]  /*5580*/  MOV R34, R0 ;  /* 0x0000000000227202 */ /* 0x000fe20000000f00 */
[----:B------:R-:W-:Y:S06]  /*5590*/  BRA `(.L_x_115) ;  /* 0x0000000000107947 */ /* 0x000fec0003800000 */
.L_x_114:
[----:B------:R-:W1:Y:S02]  /*55a0*/  MUFU.RCP R34, R35 ;  /* 0x0000002300227308 */ /* 0x000e640000001000 */
[----:B-1----:R-:W-:-:S04]  /*55b0*/  FFMA R0, R35, R34, -1 ;  /* 0xbf80000023007423 */ /* 0x002fc80000000022 */
[----:B------:R-:W-:-:S04]  /*55c0*/  FADD.FTZ R3, -R0, -RZ ;  /* 0x800000ff00037221 */ /* 0x000fc80000010100 */
[----:B------:R-:W-:-:S07]  /*55d0*/  FFMA R34, R34, R3, R34 ;  /* 0x0000000322227223 */ /* 0x000fce0000000022 */
.L_x_115:
[----:B------:R-:W-:Y:S05]  /*55e0*/  BSYNC B1 ;  /* 0x0000000000017941 */ /* 0x000fea0003800000 */
.L_x_113:
        /* <DEDUP_REMOVED lines=10> */
.L_x_117:
[----:B------:R-:W1:Y:S02]  /*5690*/  MUFU.RCP R35, R168 ;  /* 0x000000a800237308 */ /* 0x000e640000001000 */
[----:B-1----:R-:W-:-:S04]  /*56a0*/  FFMA R0, R168, R35, -1 ;  /* 0xbf800000a8007423 */ /* 0x002fc80000000023 */
[----:B------:R-:W-:-:S04]  /*56b0*/  FADD.FTZ R0, -R0, -RZ ;  /* 0x800000ff00007221 */ /* 0x000fc80000010100 */
[----:B------:R-:W-:-:S07]  /*56c0*/  FFMA R35, R35, R0, R35 ;  /* 0x0000000023237223 */ /* 0x000fce0000000023 */
.L_x_118:
[----:B------:R-:W-:Y:S05]  /*56d0*/  BSYNC B1 ;  /* 0x0000000000017941 */ /* 0x000fea0003800000 */
.L_x_116:
        /* <DEDUP_REMOVED lines=10> */
.L_x_120:
[----:B------:R-:W1:Y:S02]  /*5780*/  MUFU.RCP R36, R37 ;  /* 0x0000002500247308 */ /* 0x000e640000001000 */
[----:B-1----:R-:W-:-:S04]  /*5790*/  FFMA R0, R37, R36, -1 ;  /* 0xbf80000025007423 */ /* 0x002fc80000000024 */
[----:B------:R-:W-:-:S04]  /*57a0*/  FADD.FTZ R3, -R0, -RZ ;  /* 0x800000ff00037221 */ /* 0x000fc80000010100 */
[----:B------:R-:W-:-:S07]  /*57b0*/  FFMA R36, R36, R3, R36 ;  /* 0x0000000324247223 */ /* 0x000fce0000000024 */
.L_x_121:
[----:B------:R-:W-:Y:S05]  /*57c0*/  BSYNC B1 ;  /* 0x0000000000017941 */ /* 0x000fea0003800000 */
.L_x_119:
        /* <DEDUP_REMOVED lines=10> */
.L_x_123:
[----:B------:R-:W1:Y:S02]  /*5870*/  MUFU.RCP R37, R38 ;  /* 0x0000002600257308 */ /* 0x000e640000001000 */
[----:B-1----:R-:W-:-:S04]  /*5880*/  FFMA R0, R38, R37, -1 ;  /* 0xbf80000026007423 */ /* 0x002fc80000000025 */
[----:B------:R-:W-:-:S04]  /*5890*/  FADD.FTZ R0, -R0, -RZ ;  /* 0x800000ff00007221 */ /* 0x000fc80000010100 */
[----:B------:R-:W-:-:S07]  /*58a0*/  FFMA R37, R37, R0, R37 ;  /* 0x0000000025257223 */ /* 0x000fce0000000025 */
.L_x_124:
[----:B------:R-:W-:Y:S05]  /*58b0*/  BSYNC B1 ;  /* 0x0000000000017941 */ /* 0x000fea0003800000 */
.L_x_122:
[----:B------:R-:W-:Y:S01]  /*58c0*/  IADD3 R0, R39, 0x1800000, RZ ;  /* 0x0180000027007810 */ /* 0x000fe20007ffe0ff */
[----:B------:R-:W-:Y:S03]  /*58d0*/  BSSY B1, `(.L_x_125) ;  /* 0x000000d000017945 */ /* 0x000fe60003800000 */
[----:B------:R-:W-:-:S04]  /*58e0*/  LOP3.LUT R0, R0, 0x7f800000, RZ, 0xc0, !PT ;  /* 0x7f80000000007812 */ /* 0x000fc800078ec0ff */
[----:B------:R-:W-:-:S13]  /*58f0*/  ISETP.GT.U32.AND P2, PT, R0, 0x1ffffff, PT ;  /* 0x01ffffff0000780c */ /* 0x000fda0003f44070 */
[----:B------:R-:W-:Y:S05]  /*5900*/  @P2 BRA `(.L_x_126) ;  /* 0x0000000000142947 */ /* 0x000fea0003800000 */
[----:B------:R-:W-:Y:S01]  /*5910*/  IMAD.MOV.U32 R0, RZ, RZ, R39 ;  /* 0x000000ffff007224 */ /* 0x000fe200078e0027 */
[----:B------:R-:W-:-:S07]  /*5920*/  MOV R14, 0x5940 ;  /* 0x00005940000e7802 */ /* 0x000fce0000000f00 */
[----:B------:R-:W-:Y:S05]  /*5930*/  CALL.REL.NOINC `($__internal_0_$__cuda_sm20_rcp_rn_f32_slowpath) ;  /* 0x0000010000d47944 */ /* 0x000fea0003c00000 */
[----:B------:R-:W-:Y:S01]  /*5940*/  MOV R38, R0 ;  /* 0x0000000000267202 */ /* 0x000fe20000000f00 */
[----:B------:R-:W-:Y:S06]  /*5950*/  BRA `(.L_x_127) ;  /* 0x0000000000107947 */ /* 0x000fec0003800000 */
.L_x_126:
[----:B------:R-:W1:Y:S02]  /*5960*/  MUFU.RCP R38, R39 ;  /* 0x0000002700267308 */ /* 0x000e640000001000 */
[----:B-1----:R-:W-:-:S04]  /*5970*/  FFMA R0, R39, R38, -1 ;  /* 0xbf80000027007423 */ /* 0x002fc80000000026 */
[----:B------:R-:W-:-:S04]  /*5980*/  FADD.FTZ R3, -R0, -RZ ;  /* 0x800000ff00037221 */ /* 0x000fc80000010100 */
[----:B------:R-:W-:-:S07]  /*5990*/  FFMA R38, R38, R3, R38 ;  /* 0x0000000326267223 */ /* 0x000fce0000000026 */
.L_x_127:
[----:B------:R-:W-:Y:S05]  /*59a0*/  BSYNC B1 ;  /* 0x0000000000017941 */ /* 0x000fea0003800000 */
.L_x_125:
        /* <DEDUP_REMOVED lines=10> */
.L_x_129:
[----:B------:R-:W1:Y:S02]  /*5a50*/  MUFU.RCP R0, R23 ;  /* 0x0000001700007308 */ /* 0x000e640000001000 */
[----:B-1----:R-:W-:-:S04]  /*5a60*/  FFMA R3, R23, R0, -1 ;  /* 0xbf80000017037423 */ /* 0x002fc80000000000 */
[----:B------:R-:W-:-:S04]  /*5a70*/  FADD.FTZ R3, -R3, -RZ ;  /* 0x800000ff03037221 */ /* 0x000fc80000010100 */
[----:B------:R-:W-:-:S07]  /*5a80*/  FFMA R39, R0, R3, R0 ;  /* 0x0000000300277223 */ /* 0x000fce0000000000 */
.L_x_130:
[----:B------:R-:W-:Y:S05]  /*5a90*/  BSYNC B1 ;  /* 0x0000000000017941 */ /* 0x000fea0003800000 */
.L_x_128:
        /* <DEDUP_REMOVED lines=10> */
.L_x_132:
[----:B------:R-:W1:Y:S02]  /*5b40*/  MUFU.RCP R23, R24 ;  /* 0x0000001800177308 */ /* 0x000e640000001000 */
[----:B-1----:R-:W-:-:S04]  /*5b50*/  FFMA R0, R24, R23, -1 ;  /* 0xbf80000018007423 */ /* 0x002fc80000000017 */
[----:B------:R-:W-:-:S04]  /*5b60*/  FADD.FTZ R0, -R0, -RZ ;  /* 0x800000ff00007221 */ /* 0x000fc80000010100 */
[----:B------:R-:W-:-:S07]  /*5b70*/  FFMA R23, R23, R0, R23 ;  /* 0x0000000017177223 */ /* 0x000fce0000000017 */
.L_x_133:
[----:B------:R-:W-:Y:S05]  /*5b80*/  BSYNC B1 ;  /* 0x0000000000017941 */ /* 0x000fea0003800000 */
.L_x_131:
        /* <DEDUP_REMOVED lines=10> */
.L_x_135:
[----:B------:R-:W1:Y:S02]  /*5c30*/  MUFU.RCP R40, R25 ;  /* 0x0000001900287308 */ /* 0x000e640000001000 */
[----:B-1----:R-:W-:-:S04]  /*5c40*/  FFMA R0, R25, R40, -1 ;  /* 0xbf80000019007423 */ /* 0x002fc80000000028 */
[----:B------:R-:W-:-:S04]  /*5c50*/  FADD.FTZ R3, -R0, -RZ ;  /* 0x800000ff00037221 */ /* 0x000fc80000010100 */
[----:B------:R-:W-:-:S07]  /*5c60*/  FFMA R40, R40, R3, R40 ;  /* 0x0000000328287223 */ /* 0x000fce0000000028 */
.L_x_136:
[----:B------:R-:W-:Y:S05]  /*5c70*/  BSYNC B1 ;  /* 0x0000000000017941 */ /* 0x000fea0003800000 */
.L_x_134:
        /* <DEDUP_REMOVED lines=10> */
.L_x_138:
[----:B------:R-:W1:Y:S02]  /*5d20*/  MUFU.RCP R41, R26 ;  /* 0x0000001a00297308 */ /* 0x000e640000001000 */
[----:B-1----:R-:W-:-:S04]  /*5d30*/  FFMA R0, R26, R41, -1 ;  /* 0xbf8000001a007423 */ /* 0x002fc80000000029 */
[----:B------:R-:W-:-:S04]  /*5d40*/  FADD.FTZ R0, -R0, -RZ ;  /* 0x800000ff00007221 */ /* 0x000fc80000010100 */
[----:B------:R-:W-:-:S07]  /*5d50*/  FFMA R41, R41, R0, R41 ;  /* 0x0000000029297223 */ /* 0x000fce0000000029 */
.L_x_139:
[----:B------:R-:W-:Y:S05]  /*5d60*/  BSYNC B1 ;  /* 0x0000000000017941 */ /* 0x000fea0003800000 */
.L_x_137:
        /* <DEDUP_REMOVED lines=10> */
.L_x_141:
[----:B------:R-:W1:Y:S02]  /*5e10*/  MUFU.RCP R42, R27 ;  /* 0x0000001b002a7308 */ /* 0x000e640000001000 */
[----:B-1----:R-:W-:-:S04]  /*5e20*/  FFMA R0, R27, R42, -1 ;  /* 0xbf8000001b007423 */ /* 0x002fc8000000002a */
[----:B------:R-:W-:-:S04]  /*5e30*/  FADD.FTZ R3, -R0, -RZ ;  /* 0x800000ff00037221 */ /* 0x000fc80000010100 */
[----:B------:R-:W-:-:S07]  /*5e40*/  FFMA R42, R42, R3, R42 ;  /* 0x000000032a2a7223 */ /* 0x000fce000000002a */
.L_x_142:
[----:B------:R-:W-:Y:S05]  /*5e50*/  BSYNC B1 ;  /* 0x0000000000017941 */ /* 0x000fea0003800000 */
.L_x_140:
        /* <DEDUP_REMOVED lines=10> */
.L_x_144:
[----:B------:R-:W1:Y:S02]  /*5f00*/  MUFU.RCP R43, R28 ;  /* 0x0000001c002b7308 */ /* 0x000e640000001000 */
[----:B-1----:R-:W-:-:S04]  /*5f10*/  FFMA R0, R28, R43, -1 ;  /* 0xbf8000001c007423 */ /* 0x002fc8000000002b */
[----:B------:R-:W-:-:S04]  /*5f20*/  FADD.FTZ R0, -R0, -RZ ;  /* 0x800000ff00007221 */ /* 0x000fc80000010100 */
[----:B------:R-:W-:-:S07]  /*5f30*/  FFMA R43, R43, R0, R43 ;  /* 0x000000002b2b7223 */ /* 0x000fce000000002b */
.L_x_145:
[----:B------:R-:W-:Y:S05]  /*5f40*/  BSYNC B1 ;  /* 0x0000000000017941 */ /* 0x000fea0003800000 */
.L_x_143:
        /* <DEDUP_REMOVED lines=10> */
.L_x_147:
[----:B------:R-:W1:Y:S02]  /*5ff0*/  MUFU.RCP R28, R29 ;  /* 0x0000001d001c7308 */ /* 0x000e640000001000 */
[----:B-1----:R-:W-:-:S04]  /*6000*/  FFMA R0, R29, R28, -1 ;  /* 0xbf8000001d007423 */ /* 0x002fc8000000001c */
[----:B------:R-:W-:-:S04]  /*6010*/  FADD.FTZ R3, -R0, -RZ ;  /* 0x800000ff00037221 */ /* 0x000fc80000010100 */
[----:B------:R-:W-:-:S07]  /*6020*/  FFMA R28, R28, R3, R28 ;  /* 0x000000031c1c7223 */ /* 0x000fce000000001c */
.L_x_148:
[----:B------:R-:W-:Y:S05]  /*6030*/  BSYNC B1 ;  /* 0x0000000000017941 */ /* 0x000fea0003800000 */
.L_x_146:
        /* <DEDUP_REMOVED lines=10> */
.L_x_150:
[----:B------:R-:W1:Y:S02]  /*60e0*/  MUFU.RCP R29, R30 ;  /* 0x0000001e001d7308 */ /* 0x000e640000001000 */
[----:B-1----:R-:W-:-:S04]  /*60f0*/  FFMA R0, R30, R29, -1 ;  /* 0xbf8000001e007423 */ /* 0x002fc8000000001d */
[----:B------:R-:W-:-:S04]  /*6100*/  FADD.FTZ R0, -R0, -RZ ;  /* 0x800000ff00007221 */ /* 0x000fc80000010100 */
[----:B------:R-:W-:-:S07]  /*6110*/  FFMA R29, R29, R0, R29 ;  /* 0x000000001d1d7223 */ /* 0x000fce000000001d */
.L_x_151:
[----:B------:R-:W-:Y:S05]  /*6120*/  BSYNC B1 ;  /* 0x0000000000017941 */ /* 0x000fea0003800000 */
.L_x_149:
        /* <DEDUP_REMOVED lines=10> */
.L_x_153:
[----:B------:R-:W1:Y:S02]  /*61d0*/  MUFU.RCP R30, R31 ;  /* 0x0000001f001e7308 */ /* 0x000e640000001000 */
[----:B-1----:R-:W-:-:S04]  /*61e0*/  FFMA R0, R31, R30, -1 ;  /* 0xbf8000001f007423 */ /* 0x002fc8000000001e */
[----:B------:R-:W-:-:S04]  /*61f0*/  FADD.FTZ R3, -R0, -RZ ;  /* 0x800000ff00037221 */ /* 0x000fc80000010100 */
[----:B------:R-:W-:-:S07]  /*6200*/  FFMA R30, R30, R3, R30 ;  /* 0x000000031e1e7223 */ /* 0x000fce000000001e */
.L_x_154:
[----:B------:R-:W-:Y:S05]  /*6210*/  BSYNC B1 ;  /* 0x0000000000017941 */ /* 0x000fea0003800000 */
.L_x_152:
        /* <DEDUP_REMOVED lines=10> */
.L_x_156:
[----:B------:R-:W1:Y:S02]  /*62c0*/  MUFU.RCP R31, R32 ;  /* 0x00000020001f7308 */ /* 0x000e640000001000 */
[----:B-1----:R-:W-:-:S04]  /*62d0*/  FFMA R0, R32, R31, -1 ;  /* 0xbf80000020007423 */ /* 0x002fc8000000001f */
[----:B------:R-:W-:-:S04]  /*62e0*/  FADD.FTZ R0, -R0, -RZ ;  /* 0x800000ff00007221 */ /* 0x000fc80000010100 */
[----:B------:R-:W-:-:S07]  /*62f0*/  FFMA R31, R31, R0, R31 ;  /* 0x000000001f1f7223 */ /* 0x000fce000000001f */
.L_x_157:
[----:B------:R-:W-:Y:S05]  /*6300*/  BSYNC B1 ;  /* 0x0000000000017941 */ /* 0x000fea0003800000 */
.L_x_155:
[----:B------:R-:W-:-:S04]  /*6310*/  IADD3 R0, R33, 0x1800000, RZ ;  /* 0x0180000021007810 */ /* 0x000fc80007ffe0ff */
[----:B------:R-:W-:-:S04]  /*6320*/  LOP3.LUT R0, R0, 0x7f800000, RZ, 0xc0, !PT ;  /* 0x7f80000000007812 */ /* 0x000fc800078ec0ff */
[----:B------:R-:W-:-:S13]  /*6330*/  ISETP.GT.U32.AND P2, PT, R0, 0x1ffffff, PT ;  /* 0x01ffffff0000780c */ /* 0x000fda0003f44070 */
[----:B------:R-:W-:Y:S05]  /*6340*/  @P2 BRA `(.L_x_158) ;  /* 0x0000000000102947 */ /* 0x000fea0003800000 */
[----:B------:R-:W-:Y:S02]  /*6350*/  MOV R0, R33 ;  /* 0x0000002100007202 */ /* 0x000fe40000000f00 */
[----:B------:R-:W-:-:S07]  /*6360*/  MOV R14, 0x6380 ;  /* 0x00006380000e7802 */ /* 0x000fce0000000f00 */
[----:B------:R-:W-:Y:S05]  /*6370*/  CALL.REL.NOINC `($__internal_0_$__cuda_sm20_rcp_rn_f32_slowpath) ;  /* 0x000000f800447944 */ /* 0x000fea0003c00000 */
[----:B------:R-:W-:Y:S05]  /*6380*/  BRA `(.L_x_159) ;  /* 0x0000000000107947 */ /* 0x000fea0003800000 */
.L_x_158:
[----:B------:R-:W1:Y:S02]  /*6390*/  MUFU.RCP R0, R33 ;  /* 0x0000002100007308 */ /* 0x000e640000001000 */
[----:B-1----:R-:W-:-:S04]  /*63a0*/  FFMA R3, R33, R0, -1 ;  /* 0xbf80000021037423 */ /* 0x002fc80000000000 */
[----:B------:R-:W-:-:S04]  /*63b0*/  FADD.FTZ R3, -R3, -RZ ;  /* 0x800000ff03037221 */ /* 0x000fc80000010100 */
[----:B------:R-:W-:-:S07]  /*63c0*/  FFMA R0, R0, R3, R0 ;  /* 0x0000000300007223 */ /* 0x000fce0000000000 */
.L_x_159:
[----:B------:R-:W-:Y:S01]  /*63d0*/  F2FP.F16.F32.PACK_AB R24, R35, R34 ;  /* 0x000000222318723e */ /* 0x000fe200000000ff */
[----:B------:R-:W-:Y:S05]  /*63e0*/  WARPSYNC.ALL ;  /* 0x0000000000007948 */ /* 0x000fea0003800000 */
[----:B------:R-:W-:Y:S01]  /*63f0*/  F2FP.F16.F32.PACK_AB R25, R37, R36 ;  /* 0x000000242519723e */ /* 0x000fe200000000ff */
[----:B------:R-:W-:Y:S01]  /*6400*/  BSSY B0, `(.L_x_160) ;  /* 0x000001b000007945 */ /* 0x000fe20003800000 */
[----:B------:R-:W-:Y:S02]  /*6410*/  F2FP.F16.F32.PACK_AB R26, R39, R38 ;  /* 0x00000026271a723e */ /* 0x000fe400000000ff */
[----:B------:R-:W-:-:S02]  /*6420*/  F2FP.F16.F32.PACK_AB R27, R40, R23 ;  /* 0x00000017281b723e */ /* 0x000fc400000000ff */
[----:B------:R-:W-:Y:S02]  /*6430*/  F2FP.F16.F32.PACK_AB R35, R0, R31 ;  /* 0x0000001f0023723e */ /* 0x000fe400000000ff */
[----:B------:R-:W-:Y:S01]  /*6440*/  F2FP.F16.F32.PACK_AB R32, R42, R41 ;  /* 0x000000292a20723e */ /* 0x000fe200000000ff */
[----:B------:R1:W-:Y:S01]  /*6450*/  STSM.16.M88.4 [R20+0x2200], R24 ;  /* 0x0022001814007844 */ /* 0x0003e20000000200 */
[----:B------:R-:W-:Y:S02]  /*6460*/  F2FP.F16.F32.PACK_AB R33, R28, R43 ;  /* 0x0000002b1c21723e */ /* 0x000fe400000000ff */
        /* <DEDUP_REMOVED lines=13> */
[----:B------:R-:W-:Y:S02]  /*6540*/  UIADD3 UR4, UR45, 0x2200, URZ ;  /* 0x000022002d047890 */ /* 0x000fe4000fffe03f */
[----:B------:R-:W-:Y:S01]  /*6550*/  UIADD3.X UR9, URZ, UR41, URZ, UP0, !UPT ;  /* 0x000000293f097290 */ /* 0x000fe200087fe43f */
[----:B------:R-:W-:Y:S01]  /*6560*/  UMOV UR6, UR54 ;  /* 0x0000003600067c82 */ /* 0x000fe20008000000 */
[----:B------:R-:W-:-:S07]  /*6570*/  UMOV UR7, UR55 ;  /* 0x0000003700077c82 */ /* 0x000fce0008000000 */
[----:B------:R2:W-:Y:S01]  /*6580*/  UTMASTG.3D [UR4], [UR8] ;  /* 0x00000004080073b5 */ /* 0x0005e20008010000 */
[----:B------:R0:W-:Y:S01]  /*6590*/  UTMACMDFLUSH ;  /* 0x00000000000079b7 */ /* 0x0001e20000000000 */
[----:B--2---:R-:W-:-:S04]  /*65a0*/  DEPBAR.LE SB0, 0x1 ;  /* 0x000080400000791a */ /* 0x004fc80000000000 */
.L_x_161:
[----:B------:R-:W-:Y:S05]  /*65b0*/  BSYNC B0 ;  /* 0x0000000000007941 */ /* 0x000fea0003800000 */
.L_x_160:
[----:B-1----:R-:W-:Y:S01]  /*65c0*/  IADD3 R0, R20, 0x2200, RZ ;  /* 0x0000220014007810 */ /* 0x002fe20007ffe0ff */
[----:B------:R-:W-:Y:S04]  /*65d0*/  BAR.SYNC.DEFER_BLOCKING 0x1, 0x100 ;  /* 0x0044000000007b1d */ /* 0x000fe80000010000 */
[----:B------:R-:W-:Y:S02]  /*65e0*/  IMAD R23, R155, 0x2, R0 ;  /* 0x000000029b177824 */ /* 0x000fe400078e0200 */
[----:B------:R-:W-:Y:S04]  /*65f0*/  BSSY B0, `(.L_x_162) ;  /* 0x0000009000007945 */ /* 0x000fe80003800000 */
[----:B------:R-:W-:Y:S05]  /*6600*/  @P0 BRA `(.L_x_163) ;  /* 0x00000000001c0947 */ /* 0x000fea0003800000 */
[----:B------:R-:W-:-:S13]  /*6610*/  ISETP.NE.AND P2, PT, R159, 0x3, PT ;  /* 0x000000039f00780c */ /* 0x000fda0003f45270 */
[----:B------:R-:W-:Y:S05]  /*6620*/  @!P2 BRA `(.L_x_164) ;  /* 0x000000000004a947 */ /* 0x000fea0003800000 */
[----:B------:R-:W-:Y:S01]  /*6630*/  BPT.TRAP 0x1 ;  /* 0x000000040000795c */ /* 0x000fe20000300000 */
.L_x_164:
[----:B------:R-:W-:-:S04]  /*6640*/  ULEA UR4, UR36, UR45, 0x3 ;  /* 0x0000002d24047291 */ /* 0x000fc8000f8e183f */
[----:B------:R-:W-:-:S04]  /*6650*/  UIADD3 UR4, UR4, 0x60, URZ ;  /* 0x0000006004047890 */ /* 0x000fc8000fffe03f */
[----:B------:R-:W-:-:S09]  /*6660*/  UPRMT UR4, UR50, 0x654, UR4 ;  /* 0x0000065432047896 */ /* 0x000fd20008000004 */
[----:B------:R-:W-:Y:S03]  /*6670*/  SYNCS.ARRIVE.TRANS64.RED.A1T0 RZ, [UR4], RZ ;  /* 0x000000ffffff79a7 */ /* 0x000fe60008100404 */
.L_x_163:
[----:B------:R-:W-:Y:S05]  /*6680*/  BSYNC B0 ;  /* 0x0000000000007941 */ /* 0x000fea0003800000 */
.L_x_162:
[----:B------:R-:W-:Y:S01]  /*6690*/  UIADD3 UR36, UR36, 0x1, URZ ;  /* 0x0000000124247890 */ /* 0x000fe2000fffe03f */
[----:B------:R-:W-:Y:S01]  /*66a0*/  BSSY B0, `(.L_x_165) ;  /* 0x0000017000007945 */ /* 0x000fe20003800000 */
[----:B------:R-:W-:Y:S02]  /*66b0*/  MOV R24, RZ ;  /* 0x000000ff00187202 */ /* 0x000fe40000000f00 */
[----:B------:R-:W-:-:S04]  /*66c0*/  UISETP.NE.AND UP0, UPT, UR36, 0x4, UPT ;  /* 0x000000042400788c */ /* 0x000fc8000bf05270 */
[----:B------:R-:W-:Y:S01]  /*66d0*/  USEL UR36, UR36, URZ, UP0 ;  /* 0x0000003f24247287 */ /* 0x000fe20008000000 */
[----:B------:R-:W-:Y:S11]  /*66e0*/  @P0 BRA `(.L_x_166) ;  /* 0x0000000000480947 */ /* 0x000ff60003800000 */
[----:B------:R-:W-:-:S13]  /*66f0*/  ISETP.NE.AND P2, PT, R159, 0x3, PT ;  /* 0x000000039f00780c */ /* 0x000fda0003f45270 */
[----:B------:R-:W-:Y:S05]  /*6700*/  @!P2 BRA `(.L_x_167) ;  /* 0x000000000004a947 */ /* 0x000fea0003800000 */
[----:B------:R-:W-:Y:S01]  /*6710*/  BPT.TRAP 0x1 ;  /* 0x000000040000795c */ /* 0x000fe20000300000 */
.L_x_167:
[C---:B------:R-:W-:Y:S01]  /*6720*/  LEA R0, R12.reuse, UR45, 0x3 ;  /* 0x0000002d0c007c11 */ /* 0x040fe2000f8e18ff */
[----:B------:R-:W-:Y:S01]  /*6730*/  BSSY B1, `(.L_x_168) ;  /* 0x0000006000017945 */ /* 0x000fe20003800000 */
[----:B------:R-:W-:Y:S02]  /*6740*/  SHF.L.U32 R3, RZ, 0x1f, RZ ;  /* 0x0000001fff037819 */ /* 0x000fe400000006ff */
[----:B------:R-:W-:Y:S02]  /*6750*/  @!P1 LEA R14, R12, R21, 0xd ;  /* 0x000000150c0e9211 */ /* 0x000fe400078e68ff */
[----:B------:R-:W1:Y:S02]  /*6760*/  SYNCS.PHASECHK.TRANS64.TRYWAIT P2, [R0+URZ+0x40], R3 ;  /* 0x00004003000075a7 */ /* 0x000e64000804017f */
[----:B------:R-:W-:Y:S01]  /*6770*/  @!P1 LEA R15, R155, R14, 0x1 ;  /* 0x0000000e9b0f9211 */ /* 0x000fe200078e08ff */
[----:B-1----:R-:W-:Y:S06]  /*6780*/  @!P2 BRA `(.L_x_169) ;  /* 0x000000ec0024a947 */ /* 0x002fec0003800000 */
.L_x_609:
[----:B------:R-:W-:Y:S05]  /*6790*/  BSYNC B1 ;  /* 0x0000000000017941 */ /* 0x000fea0003800000 */
.L_x_168:
[----:B------:R-:W-:Y:S05]  /*67a0*/  @!P1 WARPSYNC.ALL ;  /* 0x0000000000009948 */ /* 0x000fea0003800000 */
[----:B------:R2:W3:Y:S01]  /*67b0*/  @!P1 LDSM.16.M88.4 R8, [R14] ;  /* 0x000000000e08983b */ /* 0x0004e20000000200 */
[----:B------:R-:W-:-:S03]  /*67c0*/  IADD3 R12, R12, 0x1, RZ ;  /* 0x000000010c0c7810 */ /* 0x000fc60007ffe0ff */
[----:B------:R2:W4:Y:S01]  /*67d0*/  @!P1 LDSM.16.M88.4 R4, [R15] ;  /* 0x000000000f04983b */ /* 0x0005220000000200 */
[----:B------:R-:W-:-:S04]  /*67e0*/  ISETP.NE.AND P2, PT, R12, 0x4, PT ;  /* 0x000000040c00780c */ /* 0x000fc80003f45270 */
[----:B------:R-:W-:Y:S02]  /*67f0*/  SEL R12, R12, RZ, P2 ;  /* 0x000000ff0c0c7207 */ /* 0x000fe40001000000 */
[----:B------:R-:W-:-:S07]  /*6800*/  SEL R24, RZ, 0x1, P2 ;  /* 0x00000001ff187807 */ /* 0x000fce0001000000 */
.L_x_166:
[----:B------:R-:W-:Y:S05]  /*6810*/  BSYNC B0 ;  /* 0x0000000000007941 */ /* 0x000fea0003800000 */
.L_x_165:
[--C-:B---3--:R-:W-:Y:S02]  /*6820*/  HADD2.F32 R27, -RZ, R8.reuse.H1_H1 ;  /* 0x30000008ff1b7230 */ /* 0x108fe40000004100 */
[C---:B-1----:R-:W-:Y:S01]  /*6830*/  FMUL R0, R156.reuse, R57 ;  /* 0x000000399c007220 */ /* 0x042fe20000400000 */
[----:B------:R-:W-:Y:S02]  /*6840*/  HADD2.F32 R31, -RZ, R9.H1_H1 ;  /* 0x30000009ff1f7230 */ /* 0x000fe40000004100 */
[C---:B--2---:R-:W-:Y:S01]  /*6850*/  FMUL R14, R156.reuse, R59 ;  /* 0x0000003b9c0e7220 */ /* 0x044fe20000400000 */
        /* <DEDUP_REMOVED lines=11> */
[-C--:B------:R-:W-:Y:S01]  /*6910*/  FFMA.SAT R0, -R25, R14.reuse, 0.5 ;  /* 0x3f00000019007423 */ /* 0x080fe2000000210e */
[----:B------:R-:W-:Y:S01]  /*6920*/  FMUL R26, R156, R63 ;  /* 0x0000003f9c1a7220 */ /* 0x000fe20000400000 */
[----:B------:R-:W-:Y:S01]  /*6930*/  FFMA.SAT R28, -R27, R14, 0.5 ;  /* 0x3f0000001b1c7423 */ /* 0x000fe2000000210e */
[----:B------:R-:W-:-:S02]  /*6940*/  HADD2.F32 R29, -RZ, R9.H0_H0 ;  /* 0x20000009ff1d7230 */ /* 0x000fc40000004100 */
[----:B------:R-:W-:Y:S01]  /*6950*/  FFMA.RM R0, R0, R15, 12582913 ;  /* 0x4b40000100007423 */ /* 0x000fe2000000400f */
[----:B------:R-:W-:Y:S01]  /*6960*/  FMUL R58, R156, R58 ;  /* 0x0000003a9c3a7220 */ /* 0x000fe20000400000 */
[C---:B------:R-:W-:Y:S01]  /*6970*/  FFMA R39, R157.reuse, R39, R26 ;  /* 0x000000279d277223 */ /* 0x040fe2000000001a */
[----:B------:R-:W-:Y:S01]  /*6980*/  FFMA.RM R3, R28, R15, 12582913 ;  /* 0x4b4000011c037423 */ /* 0x000fe2000000400f */
[----:B------:R-:W-:Y:S01]  /*6990*/  FADD R26, R0, -12583039 ;  /* 0xcb40007f001a7421 */ /* 0x000fe20000000000 */
[----:B------:R-:W-:Y:S01]  /*69a0*/  FFMA R29, R157, R29, R58 ;  /* 0x0000001d9d1d7223 */ /* 0x000fe2000000003a */
[----:B------:R-:W-:Y:S02]  /*69b0*/  HADD2.F32 R33, -RZ, R10.H0_H0 ;  /* 0x2000000aff217230 */ /* 0x000fe40000004100 */
[----:B------:R-:W-:Y:S01]  /*69c0*/  FADD R30, R3, -12583039 ;  /* 0xcb40007f031e7421 */ /* 0x000fe20000000000 */
[----:B------:R-:W-:Y:S01]  /*69d0*/  FFMA R28, -R25, 1.4426950216293334961, -R26 ;  /* 0x3fb8aa3b191c7823 */ /* 0x000fe2000000091a */
[----:B------:R-:W-:Y:S01]  /*69e0*/  FMUL R60, R156, R60 ;  /* 0x0000003c9c3c7220 */ /* 0x000fe20000400000 */
[-C--:B------:R-:W-:Y:S01]  /*69f0*/  FFMA.SAT R32, -R29, R14.reuse, 0.5 ;  /* 0x3f0000001d207423 */ /* 0x080fe2000000210e */
[----:B------:R-:W-:Y:S01]  /*6a00*/  FFMA R30, -R27, 1.4426950216293334961, -R30 ;  /* 0x3fb8aa3b1b1e7823 */ /* 0x000fe2000000091e */
[----:B------:R-:W-:Y:S01]  /*6a10*/  FFMA R28, -R25, 1.925963033500011079e-08, R28 ;  /* 0x32a57060191c7823 */ /* 0x000fe2000000011c */
[----:B------:R-:W-:Y:S01]  /*6a20*/  FFMA.SAT R34, -R31, R14, 0.5 ;  /* 0x3f0000001f227423 */ /* 0x000fe2000000210e */
[----:B------:R-:W-:Y:S01]  /*6a30*/  FFMA R33, R157, R33, R60 ;  /* 0x000000219d217223 */ /* 0x000fe2000000003c */
[----:B------:R-:W-:Y:S01]  /*6a40*/  FFMA.RM R25, R32, R15, 12582913 ;  /* 0x4b40000120197423 */ /* 0x000fe2000000400f */
[----:B----4-:R-:W-:-:S02]  /*6a50*/  HADD2.F32 R43, -RZ, R4.H1_H1 ;  /* 0x30000004ff2b7230 */ /* 0x010fc40000004100 */
[----:B------:R-:W-:Y:S01]  /*6a60*/  FMUL R26, R156, R65 ;  /* 0x000000419c1a7220 */ /* 0x000fe20000400000 */
[----:B------:R-:W-:Y:S01]  /*6a70*/  FFMA R30, -R27, 1.925963033500011079e-08, R30 ;  /* 0x32a570601b1e7823 */ /* 0x000fe2000000011e */
[----:B------:R-:W-:Y:S01]  /*6a80*/  FFMA.RM R27, R34, R15, 12582913 ;  /* 0x4b400001221b7423 */ /* 0x000fe2000000400f */
[----:B------:R-:W-:Y:S01]  /*6a90*/  FADD R32, R25, -12583039 ;  /* 0xcb40007f19207421 */ /* 0x000fe20000000000 */
[-C--:B------:R-:W-:Y:S01]  /*6aa0*/  FFMA.SAT R34, -R33, R14.reuse, 0.5 ;  /* 0x3f00000021227423 */ /* 0x080fe2000000210e */
[----:B------:R-:W-:Y:S01]  /*6ab0*/  FFMA R43, R157, R43, R26 ;  /* 0x0000002b9d2b7223 */ /* 0x000fe2000000001a */
[----:B------:R-:W-:Y:S01]  /*6ac0*/  FFMA.SAT R40, -R35, R14, 0.5 ;  /* 0x3f00000023287423 */ /* 0x000fe2000000210e */
[----:B------:R1:W2:Y:S01]  /*6ad0*/  MUFU.EX2 R26, R28 ;  /* 0x0000001c001a7308 */ /* 0x0002a20000000800 */
[----:B------:R-:W-:Y:S01]  /*6ae0*/  FFMA R32, -R29, 1.4426950216293334961, -R32 ;  /* 0x3fb8aa3b1d207823 */ /* 0x000fe20000000920 */
[----:B------:R-:W-:Y:S01]  /*6af0*/  FFMA.RM R36, R34, R15, 12582913 ;  /* 0x4b40000122247423 */ /* 0x000fe2000000400f */
[----:B------:R-:W-:-:S02]  /*6b00*/  HADD2.F32 R37, -RZ, R11.H0_H0 ;  /* 0x2000000bff257230 */ /* 0x000fc40000004100 */
[----:B------:R-:W-:Y:S01]  /*6b10*/  FMUL R62, R156, R62 ;  /* 0x0000003e9c3e7220 */ /* 0x000fe20000400000 */
[----:B------:R-:W-:Y:S01]  /*6b20*/  FFMA R32, -R29, 1.925963033500011079e-08, R32 ;  /* 0x32a570601d207823 */ /* 0x000fe20000000120 */
[----:B------:R-:W-:Y:S01]  /*6b30*/  FADD R38, R36, -12583039 ;  /* 0xcb40007f24267421 */ /* 0x000fe20000000000 */
[----:B------:R-:W-:Y:S02]  /*6b40*/  HADD2.F32 R29, -RZ, R5.H1_H1 ;  /* 0x30000005ff1d7230 */ /* 0x000fe40000004100 */
[----:B------:R-:W-:Y:S01]  /*6b50*/  FFMA.RM R40, R40, R15, 12582913 ;  /* 0x4b40000128287423 */ /* 0x000fe2000000400f */
[----:B-1----:R-:W-:Y:S01]  /*6b60*/  FADD R28, R27, -12583039 ;  /* 0xcb40007f1b1c7421 */ /* 0x002fe20000000000 */
[----:B------:R-:W-:Y:S02]  /*6b70*/  HADD2.F32 R41, -RZ, R4.H0_H0 ;  /* 0x20000004ff297230 */ /* 0x000fe40000004100 */
[----:B------:R-:W-:Y:S01]  /*6b80*/  FFMA R38, -R33, 1.4426950216293334961, -R38 ;  /* 0x3fb8aa3b21267823 */ /* 0x000fe20000000926 */
[C---:B------:R-:W-:Y:S01]  /*6b90*/  FMUL R64, R156.reuse, R64 ;  /* 0x000000409c407220 */ /* 0x040fe20000400000 */
[----:B------:R-:W-:Y:S01]  /*6ba0*/  FFMA R34, -R31, 1.4426950216293334961, -R28 ;  /* 0x3fb8aa3b1f227823 */ /* 0x000fe2000000091c */
[----:B------:R-:W-:Y:S01]  /*6bb0*/  FMUL R28, R156, R67 ;  /* 0x000000439c1c7220 */ /* 0x000fe20000400000 */
[----:B------:R-:W-:Y:S01]  /*6bc0*/  FFMA R37, R157, R37, R62 ;  /* 0x000000259d257223 */ /* 0x000fe2000000003e */
[----:B------:R-:W-:Y:S01]  /*6bd0*/  FFMA R38, -R33, 1.925963033500011079e-08, R38 ;  /* 0x32a5706021267823 */ /* 0x000fe20000000126 */
[C---:B------:R-:W-:Y:S01]  /*6be0*/  FFMA R41, R157.reuse, R41, R64 ;  /* 0x000000299d297223 */ /* 0x040fe20000000040 */
[----:B------:R-:W-:Y:S01]  /*6bf0*/  FFMA R29, R157, R29, R28 ;  /* 0x0000001d9d1d7223 */ /* 0x000fe2000000001c */
[----:B------:R-:W-:Y:S01]  /*6c00*/  FADD R28, R40, -12583039 ;  /* 0xcb40007f281c7421 */ /* 0x000fe20000000000 */
[----:B------:R-:W-:Y:S01]  /*6c10*/  FFMA.SAT R42, -R37, R14, 0.5 ;  /* 0x3f000000252a7423 */ /* 0x000fe2000000210e */
[----:B------:R1:W-:Y:S01]  /*6c20*/  MUFU.EX2 R47, R38 ;  /* 0x00000026002f7308 */ /* 0x0003e20000000800 */
[----:B------:R-:W-:-:S02]  /*6c30*/  HADD2.F32 R33, -RZ, R6.H1_H1 ;  /* 0x30000006ff217230 */ /* 0x000fc40000004100 */
[----:B------:R-:W-:Y:S01]  /*6c40*/  FFMA R28, -R35, 1.4426950216293334961, -R28 ;  /* 0x3fb8aa3b231c7823 */ /* 0x000fe2000000091c */
[----:B------:R-:W-:Y:S01]  /*6c50*/  FFMA.RM R42, R42, R15, 12582913 ;  /* 0x4b4000012a2a7423 */ /* 0x000fe2000000400f */
[-C--:B------:R-:W-:Y:S01]  /*6c60*/  FFMA.SAT R46, -R39, R14.reuse, 0.5 ;  /* 0x3f000000272e7423 */ /* 0x080fe2000000210e */
[----:B------:R-:W-:Y:S02]  /*6c70*/  HADD2.F32 R45, -RZ, R5.H0_H0 ;  /* 0x20000005ff2d7230 */ /* 0x000fe40000004100 */
[----:B------:R-:W-:Y:S01]  /*6c80*/  FFMA R35, -R35, 1.925963033500011079e-08, R28 ;  /* 0x32a5706023237823 */ /* 0x000fe2000000011c */
[----:B------:R-:W-:Y:S01]  /*6c90*/  FMUL R28, R156, R69 ;  /* 0x000000459c1c7220 */ /* 0x000fe20000400000 */
[----:B------:R-:W-:Y:S01]  /*6ca0*/  FADD R44, R42, -12583039 ;  /* 0xcb40007f2a2c7421 */ /* 0x000fe20000000000 */
[----:B-1----:R-:W-:Y:S01]  /*6cb0*/  FFMA.SAT R38, -R41, R14, 0.5 ;  /* 0x3f00000029267423 */ /* 0x002fe2000000210e */
[----:B------:R-:W-:Y:S01]  /*6cc0*/  FFMA.RM R46, R46, R15, 12582913 ;  /* 0x4b4000012e2e7423 */ /* 0x000fe2000000400f */
[----:B------:R-:W-:Y:S01]  /*6cd0*/  FFMA R33, R157, R33, R28 ;  /* 0x000000219d217223 */ /* 0x000fe2000000001c */
[C---:B------:R-:W-:Y:S01]  /*6ce0*/  FFMA R44, -R37.reuse, 1.4426950216293334961, -R44 ;  /* 0x3fb8aa3b252c7823 */ /* 0x040fe2000000092c */
[----:B------:R-:W-:Y:S01]  /*6cf0*/  FFMA.RM R38, R38, R15, 12582913 ;  /* 0x4b40000126267423 */ /* 0x000fe2000000400f */
[----:B------:R-:W-:Y:S01]  /*6d00*/  FMUL R66, R156, R66 ;  /* 0x000000429c427220 */ /* 0x000fe20000400000 */
[----:B------:R-:W-:Y:S01]  /*6d10*/  FADD R48, R46, -12583039 ;  /* 0xcb40007f2e307421 */ /* 0x000fe20000000000 */
[----:B------:R-:W-:Y:S01]  /*6d20*/  FFMA R44, -R37, 1.925963033500011079e-08, R44 ;  /* 0x32a57060252c7823 */ /* 0x000fe2000000012c */
[----:B------:R-:W-:Y:S01]  /*6d30*/  FADD R28, R38, -12583039 ;  /* 0xcb40007f261c7421 */ /* 0x000fe20000000000 */
[----:B------:R-:W-:Y:S01]  /*6d40*/  FFMA R45, R157, R45, R66 ;  /* 0x0000002d9d2d7223 */ /* 0x000fe20000000042 */
[----:B------:R-:W-:Y:S01]  /*6d50*/  FFMA.SAT R50, -R43, R14, 0.5 ;  /* 0x3f0000002b327423 */ /* 0x000fe2000000210e */
[----:B------:R-:W-:Y:S01]  /*6d60*/  FFMA R48, -R39, 1.4426950216293334961, -R48 ;  /* 0x3fb8aa3b27307823 */ /* 0x000fe20000000930 */
[----:B------:R-:W-:Y:S01]  /*6d70*/  FFMA R28, -R41, 1.4426950216293334961, -R28 ;  /* 0x3fb8aa3b291c7823 */ /* 0x000fe2000000091c */
[----:B------:R1:W-:Y:S01]  /*6d80*/  MUFU.EX2 R51, R44 ;  /* 0x0000002c00337308 */ /* 0x0003e20000000800 */
[----:B------:R-:W-:Y:S01]  /*6d90*/  FFMA R34, -R31, 1.925963033500011079e-08, R34 ;  /* 0x32a570601f227823 */ /* 0x000fe20000000122 */
[----:B------:R-:W-:-:S02]  /*6da0*/  HADD2.F32 R31, -RZ, R6.H0_H0 ;  /* 0x20000006ff1f7230 */ /* 0x000fc40000004100 */
[----:B------:R-:W-:Y:S01]  /*6db0*/  FFMA R41, -R41, 1.925963033500011079e-08, R28 ;  /* 0x32a5706029297823 */ /* 0x000fe2000000011c */
[----:B------:R-:W-:Y:S01]  /*6dc0*/  FFMA.SAT R28, -R29, R14, 0.5 ;  /* 0x3f0000001d1c7423 */ /* 0x000fe2000000210e */
[-C--:B------:R-:W-:Y:S01]  /*6dd0*/  FFMA.RM R50, R50, R15.reuse, 12582913 ;  /* 0x4b40000132327423 */ /* 0x080fe2000000400f */
[--C-:B------:R-:W-:Y:S02]  /*6de0*/  HADD2.F32 R37, -RZ, R7.reuse.H1_H1 ;  /* 0x30000007ff257230 */ /* 0x100fe40000004100 */
[----:B------:R-:W-:Y:S01]  /*6df0*/  FMUL R68, R156, R68 ;  /* 0x000000449c447220 */ /* 0x000fe20000400000 */
[----:B------:R3:W-:Y:S01]  /*6e00*/  MUFU.EX2 R49, R35 ;  /* 0x0000002300317308 */ /* 0x0007e20000000800 */
[----:B-1----:R-:W-:Y:S01]  /*6e10*/  FFMA.SAT R44, -R45, R14, 0.5 ;  /* 0x3f0000002d2c7423 */ /* 0x002fe2000000210e */
[----:B------:R-:W-:Y:S01]  /*6e20*/  FFMA.RM R53, R28, R15, 12582913 ;  /* 0x4b4000011c357423 */ /* 0x000fe2000000400f */
[----:B------:R-:W-:Y:S01]  /*6e30*/  FFMA R48, -R39, 1.925963033500011079e-08, R48 ;  /* 0x32a5706027307823 */ /* 0x000fe20000000130 */
[C---:B------:R-:W-:Y:S01]  /*6e40*/  FMUL R28, R156.reuse, R71 ;  /* 0x000000479c1c7220 */ /* 0x040fe20000400000 */
[----:B------:R-:W-:Y:S01]  /*6e50*/  FMUL R70, R156, R70 ;  /* 0x000000469c467220 */ /* 0x000fe20000400000 */
[----:B------:R-:W-:Y:S01]  /*6e60*/  FFMA.RM R44, R44, R15, 12582913 ;  /* 0x4b4000012c2c7423 */ /* 0x000fe2000000400f */
[----:B------:R-:W-:Y:S01]  /*6e70*/  FADD R52, R50, -12583039 ;  /* 0xcb40007f32347421 */ /* 0x000fe20000000000 */
[C---:B------:R-:W-:Y:S01]  /*6e80*/  FFMA R31, R157.reuse, R31, R68 ;  /* 0x0000001f9d1f7223 */ /* 0x040fe20000000044 */
[----:B---3--:R-:W-:Y:S01]  /*6e90*/  HADD2.F32 R35, -RZ, R7.H0_H0 ;  /* 0x20000007ff237230 */ /* 0x008fe20000004100 */
[----:B------:R1:W-:Y:S01]  /*6ea0*/  MUFU.EX2 R39, R48 ;  /* 0x0000003000277308 */ /* 0x0003e20000000800 */
[----:B------:R-:W-:Y:S01]  /*6eb0*/  FFMA R37, R157, R37, R28 ;  /* 0x000000259d257223 */ /* 0x000fe2000000001c */
[----:B------:R-:W-:Y:S01]  /*6ec0*/  FFMA R52, -R43, 1.4426950216293334961, -R52 ;  /* 0x3fb8aa3b2b347823 */ /* 0x000fe20000000934 */
[----:B------:R-:W-:Y:S01]  /*6ed0*/  FADD R54, R53, -12583039 ;  /* 0xcb40007f35367421 */ /* 0x000fe20000000000 */
[----:B------:R-:W-:Y:S01]  /*6ee0*/  FFMA R35, R157, R35, R70 ;  /* 0x000000239d237223 */ /* 0x000fe20000000046 */
[-C--:B------:R-:W-:Y:S01]  /*6ef0*/  FFMA.SAT R28, -R31, R14.reuse, 0.5 ;  /* 0x3f0000001f1c7423 */ /* 0x080fe2000000210e */
[-C--:B------:R-:W-:Y:S01]  /*6f00*/  FFMA.SAT R56, -R33, R14.reuse, 0.5 ;  /* 0x3f00000021387423 */ /* 0x080fe2000000210e */
[-C--:B------:R-:W-:Y:S01]  /*6f10*/  FFMA.SAT R60, -R37, R14.reuse, 0.5 ;  /* 0x3f000000253c7423 */ /* 0x080fe2000000210e */
[----:B------:R-:W-:Y:S01]  /*6f20*/  FFMA.SAT R58, -R35, R14, 0.5 ;  /* 0x3f000000233a7423 */ /* 0x000fe2000000210e */
[----:B-1----:R-:W-:Y:S01]  /*6f30*/  FADD R48, R44, -12583039 ;  /* 0xcb40007f2c307421 */ /* 0x002fe20000000000 */
[----:B------:R-:W-:Y:S01]  /*6f40*/  FFMA R52, -R43, 1.925963033500011079e-08, R52 ;  /* 0x32a570602b347823 */ /* 0x000fe20000000134 */
[----:B------:R-:W1:Y:S01]  /*6f50*/  MUFU.EX2 R30, R30 ;  /* 0x0000001e001e7308 */ /* 0x000e620000000800 */
[----:B------:R-:W-:Y:S01]  /*6f60*/  FFMA R54, -R29, 1.4426950216293334961, -R54 ;  /* 0x3fb8aa3b1d367823 */ /* 0x000fe20000000936 */
[C---:B------:R-:W-:Y:S01]  /*6f70*/  FFMA R48, -R45.reuse, 1.4426950216293334961, -R48 ;  /* 0x3fb8aa3b2d307823 */ /* 0x040fe20000000930 */
[-C--:B------:R-:W-:Y:S01]  /*6f80*/  FFMA.RM R28, R28, R15.reuse, 12582913 ;  /* 0x4b4000011c1c7423 */ /* 0x080fe2000000400f */
[-C--:B------:R-:W-:Y:S01]  /*6f90*/  FFMA.RM R56, R56, R15.reuse, 12582913 ;  /* 0x4b40000138387423 */ /* 0x080fe2000000400f */
[-C--:B------:R-:W-:Y:S01]  /*6fa0*/  FFMA.RM R60, R60, R15.reuse, 12582913 ;  /* 0x4b4000013c3c7423 */ /* 0x080fe2000000400f */
[----:B------:R-:W-:Y:S01]  /*6fb0*/  FFMA R48, -R45, 1.925963033500011079e-08, R48 ;  /* 0x32a570602d307823 */ /* 0x000fe20000000130 */
[----:B------:R-:W-:Y:S01]  /*6fc0*/  FFMA.RM R58, R58, R15, 12582913 ;  /* 0x4b4000013a3a7423 */ /* 0x000fe2000000400f */
[----:B------:R-:W-:Y:S01]  /*6fd0*/  SHF.L.U32 R15, R0, 0x17, RZ ;  /* 0x00000017000f7819 */ /* 0x000fe200000006ff */
[----:B------:R3:W-:Y:S01]  /*6fe0*/  MUFU.EX2 R43, R52 ;  /* 0x00000034002b7308 */ /* 0x0007e20000000800 */
[----:B------:R-:W-:Y:S01]  /*6ff0*/  FFMA R54, -R29, 1.925963033500011079e-08, R54 ;  /* 0x32a570601d367823 */ /* 0x000fe20000000136 */
[----:B------:R-:W-:Y:S01]  /*7000*/  FADD R14, R56, -12583039 ;  /* 0xcb40007f380e7421 */ /* 0x000fe20000000000 */
[----:B------:R-:W-:Y:S01]  /*7010*/  FADD R62, R60, -12583039 ;  /* 0xcb40007f3c3e7421 */ /* 0x000fe20000000000 */
[----:B--2---:R-:W-:Y:S01]  /*7020*/  FFMA R15, R15, R26, 1 ;  /* 0x3f8000000f0f7423 */ /* 0x004fe2000000001a */
[----:B------:R-:W-:Y:S01]  /*7030*/  SHF.L.U32 R3, R3, 0x17, RZ ;  /* 0x0000001703037819 */ /* 0x000fe200000006ff */
[----:B------:R-:W-:Y:S01]  /*7040*/  FFMA R14, -R33, 1.4426950216293334961, -R14 ;  /* 0x3fb8aa3b210e7823 */ /* 0x000fe2000000090e */
[----:B------:R-:W-:Y:S01]  /*7050*/  FFMA R62, -R37, 1.4426950216293334961, -R62 ;  /* 0x3fb8aa3b253e7823 */ /* 0x000fe2000000093e */
[----:B------:R2:W-:Y:S01]  /*7060*/  MUFU.EX2 R29, R48 ;  /* 0x00000030001d7308 */ /* 0x0005e20000000800 */
[----:B---3--:R-:W-:Y:S01]  /*7070*/  FADD R52, R28, -12583039 ;  /* 0xcb40007f1c347421 */ /* 0x008fe20000000000 */
[----:B------:R-:W-:Y:S01]  /*7080*/  FFMA R14, -R33, 1.925963033500011079e-08, R14 ;  /* 0x32a57060210e7823 */ /* 0x000fe2000000010e */
[----:B------:R-:W-:Y:S01]  /*7090*/  FFMA R62, -R37, 1.925963033500011079e-08, R62 ;  /* 0x32a57060253e7823 */ /* 0x000fe2000000013e */
[----:B------:R-:W-:Y:S01]  /*70a0*/  IADD3 R0, R15, 0x1800000, RZ ;  /* 0x018000000f007810 */ /* 0x000fe20007ffe0ff */
[----:B------:R-:W-:Y:S01]  /*70b0*/  FFMA R52, -R31, 1.4426950216293334961, -R52 ;  /* 0x3fb8aa3b1f347823 */ /* 0x000fe20000000934 */
[----:B-1----:R-:W-:Y:S01]  /*70c0*/  FFMA R30, R3, R30, 1 ;  /* 0x3f800000031e7423 */ /* 0x002fe2000000001e */
[----:B------:R-:W-:Y:S01]  /*70d0*/  SHF.L.U32 R25, R25, 0x17, RZ ;  /* 0x0000001719197819 */ /* 0x000fe200000006ff */
[----:B------:R-:W1:Y:S01]  /*70e0*/  MUFU.EX2 R32, R32 ;  /* 0x0000002000207308 */ /* 0x000e620000000800 */
[----:B--2---:R-:W-:Y:S01]  /*70f0*/  FADD R48, R58, -12583039 ;  /* 0xcb40007f3a307421 */ /* 0x004fe20000000000 */
[----:B------:R-:W-:Y:S01]  /*7100*/  FFMA R52, -R31, 1.925963033500011079e-08, R52 ;  /* 0x32a570601f347823 */ /* 0x000fe20000000134 */
[----:B------:R-:W-:Y:S01]  /*7110*/  LOP3.LUT R0, R0, 0x7f800000, RZ, 0xc0, !PT ;  /* 0x7f80000000007812 */ /* 0x000fe200078ec0ff */
[----:B------:R-:W-:-:S02]  /*7120*/  IMAD.SHL.U32 R40, R40, 0x800000, RZ ;  /* 0x0080000028287824 */ /* 0x000fc400078e00ff */
[----:B------:R-:W-:Y:S01]  /*7130*/  FFMA R48, -R35, 1.4426950216293334961, -R48 ;  /* 0x3fb8aa3b23307823 */ /* 0x000fe20000000930 */
[----:B------:R-:W-:Y:S01]  /*7140*/  SHF.L.U32 R27, R27, 0x17, RZ ;  /* 0x000000171b1b7819 */ /* 0x000fe200000006ff */
[----:B------:R-:W-:Y:S01]  /*7150*/  BSSY B1, `(.L_x_170) ;  /* 0x000002d000017945 */ /* 0x000fe20003800000 */
[----:B------:R-:W2:Y:S01]  /*7160*/  MUFU.EX2 R34, R34 ;  /* 0x0000002200227308 */ /* 0x000ea20000000800 */
[----:B------:R-:W-:Y:S01]  /*7170*/  FFMA R48, -R35, 1.925963033500011079e-08, R48 ;  /* 0x32a5706023307823 */ /* 0x000fe20000000130 */
[----:B------:R-:W-:Y:S01]  /*7180*/  ISETP.GT.U32.AND P2, PT, R0, 0x1ffffff, PT ;  /* 0x01ffffff0000780c */ /* 0x000fe20003f44070 */
[----:B------:R-:W-:Y:S01]  /*7190*/  FFMA R40, R40, R49, 1 ;  /* 0x3f80000028287423 */ /* 0x000fe20000000031 */
[----:B------:R-:W-:Y:S02]  /*71a0*/  SHF.L.U32 R36, R36, 0x17, RZ ;  /* 0x0000001724247819 */ /* 0x000fe400000006ff */
[----:B------:R-:W-:Y:S02]  /*71b0*/  SHF.L.U32 R42, R42, 0x17, RZ ;  /* 0x000000172a2a7819 */ /* 0x000fe400000006ff */
[----:B------:R-:W3:Y:S01]  /*71c0*/  MUFU.EX2 R41, R41 ;  /* 0x0000002900297308 */ /* 0x000ee20000000800 */
[----:B-1----:R-:W-:Y:S01]  /*71d0*/  FFMA R35, R25, R32, 1 ;  /* 0x3f80000019237423 */ /* 0x002fe20000000020 */
[----:B------:R-:W-:Y:S01]  /*71e0*/  SHF.L.U32 R46, R46, 0x17, RZ ;  /* 0x000000172e2e7819 */ /* 0x000fe200000006ff */
[----:B------:R-:W-:Y:S01]  /*71f0*/  FFMA R47, R36, R47, 1 ;  /* 0x3f800000242f7423 */ /* 0x000fe2000000002f */
[----:B------:R-:W-:Y:S01]  /*7200*/  SHF.L.U32 R38, R38, 0x17, RZ ;  /* 0x0000001726267819 */ /* 0x000fe200000006ff */
[----:B------:R-:W-:Y:S01]  /*7210*/  FFMA R51, R42, R51, 1 ;  /* 0x3f8000002a337423 */ /* 0x000fe20000000033 */
[----:B------:R-:W-:Y:S01]  /*7220*/  SHF.L.U32 R32, R44, 0x17, RZ ;  /* 0x000000172c207819 */ /* 0x000fe200000006ff */
[----:B------:R-:W-:Y:S01]  /*7230*/  FFMA R46, R46, R39, 1 ;  /* 0x3f8000002e2e7423 */ /* 0x000fe20000000027 */
[----:B------:R-:W1:Y:S01]  /*7240*/  MUFU.EX2 R54, R54 ;  /* 0x0000003600367308 */ /* 0x000e620000000800 */
[----:B--2---:R-:W-:Y:S01]  /*7250*/  FFMA R64, R27, R34, 1 ;  /* 0x3f8000001b407423 */ /* 0x004fe20000000022 */
[----:B------:R-:W-:Y:S01]  /*7260*/  SHF.L.U32 R34, R50, 0x17, RZ ;  /* 0x0000001732227819 */ /* 0x000fe200000006ff */
[----:B------:R-:W-:Y:S01]  /*7270*/  FFMA R32, R32, R29, 1 ;  /* 0x3f80000020207423 */ /* 0x000fe2000000001d */
[----:B------:R-:W-:-:S02]  /*7280*/  SHF.L.U32 R33, R53, 0x17, RZ ;  /* 0x0000001735217819 */ /* 0x000fc400000006ff */
[----:B------:R-:W-:Y:S01]  /*7290*/  SHF.L.U32 R31, R28, 0x17, RZ ;  /* 0x000000171c1f7819 */ /* 0x000fe200000006ff */
[----:B------:R-:W-:Y:S01]  /*72a0*/  FFMA R34, R34, R43, 1 ;  /* 0x3f80000022227423 */ /* 0x000fe2000000002b */
[----:B------:R-:W2:Y:S01]  /*72b0*/  MUFU.EX2 R52, R52 ;  /* 0x0000003400347308 */ /* 0x000ea20000000800 */
[----:B------:R-:W-:Y:S01]  /*72c0*/  SHF.L.U32 R25, R56, 0x17, RZ ;  /* 0x0000001738197819 */ /* 0x000fe200000006ff */
[----:B---3--:R-:W-:Y:S01]  /*72d0*/  FFMA R41, R38, R41, 1 ;  /* 0x3f80000026297423 */ /* 0x008fe20000000029 */
[----:B------:R-:W-:Y:S02]  /*72e0*/  SHF.L.U32 R26, R58, 0x17, RZ ;  /* 0x000000173a1a7819 */ /* 0x000fe400000006ff */
[----:B------:R-:W-:-:S03]  /*72f0*/  SHF.L.U32 R27, R60, 0x17, RZ ;  /* 0x000000173c1b7819 */ /* 0x000fc600000006ff */
[----:B------:R-:W3:Y:S01]  /*7300*/  MUFU.EX2 R14, R14 ;  /* 0x0000000e000e7308 */ /* 0x000ee20000000800 */
[----:B-1----:R-:W-:-:S07]  /*7310*/  FFMA R33, R33, R54, 1 ;  /* 0x3f80000021217423 */ /* 0x002fce0000000036 */
[----:B------:R-:W1:Y:S01]  /*7320*/  MUFU.EX2 R3, R48 ;  /* 0x0000003000037308 */ /* 0x000e620000000800 */
[----:B--2---:R-:W-:-:S07]  /*7330*/  FFMA R31, R31, R52, 1 ;  /* 0x3f8000001f1f7423 */ /* 0x004fce0000000034 */
[----:B------:R-:W2:Y:S01]  /*7340*/  MUFU.EX2 R62, R62 ;  /* 0x0000003e003e7308 */ /* 0x000ea20000000800 */
[----:B---3--:R-:W-:Y:S01]  /*7350*/  FFMA R25, R25, R14, 1 ;  /* 0x3f80000019197423 */ /* 0x008fe2000000000e */
[----:B-1----:R-:W-:Y:S01]  /*7360*/  FFMA R26, R26, R3, 1 ;  /* 0x3f8000001a1a7423 */ /* 0x002fe20000000003 */
[----:B--2---:R-:W-:Y:S01]  /*7370*/  FFMA R27, R27, R62, 1 ;  /* 0x3f8000001b1b7423 */ /* 0x004fe2000000003e */
[----:B------:R-:W-:Y:S06]  /*7380*/  @P2 BRA `(.L_x_171) ;  /* 0x0000000000142947 */ /* 0x000fec0003800000 */
[----:B------:R-:W-:Y:S01]  /*7390*/  IMAD.MOV.U32 R0, RZ, RZ, R15 ;  /* 0x000000ffff007224 */ /* 0x000fe200078e000f */
[----:B------:R-:W-:-:S07]  /*73a0*/  MOV R14, 0x73c0 ;  /* 0x000073c0000e7802 */ /* 0x000fce0000000f00 */
[----:B------:R-:W-:Y:S05]  /*73b0*/  CALL.REL.NOINC `($__internal_0_$__cuda_sm20_rcp_rn_f32_slowpath) ;  /* 0x000000e800347944 */ /* 0x000fea0003c00000 */
[----:B------:R-:W-:Y:S01]  /*73c0*/  MOV R28, R0 ;  /* 0x00000000001c7202 */ /* 0x000fe20000000f00 */
[----:B------:R-:W-:Y:S06]  /*73d0*/  BRA `(.L_x_172) ;  /* 0x0000000000107947 */ /* 0x000fec0003800000 */
.L_x_171:
[----:B------:R-:W1:Y:S02]  /*73e0*/  MUFU.RCP R28, R15 ;  /* 0x0000000f001c7308 */ /* 0x000e640000001000 */
[----:B-1----:R-:W-:-:S04]  /*73f0*/  FFMA R0, R15, R28, -1 ;  /* 0xbf8000000f007423 */ /* 0x002fc8000000001c */
[----:B------:R-:W-:-:S04]  /*7400*/  FADD.FTZ R3, -R0, -RZ ;  /* 0x800000ff00037221 */ /* 0x000fc80000010100 */
[----:B------:R-:W-:-:S07]  /*7410*/  FFMA R28, R28, R3, R28 ;  /* 0x000000031c1c7223 */ /* 0x000fce000000001c */
.L_x_172:
[----:B------:R-:W-:Y:S05]  /*7420*/  BSYNC B1 ;  /* 0x0000000000017941 */ /* 0x000fea0003800000 */
.L_x_170:
        /* <DEDUP_REMOVED lines=10> */
.L_x_174:
[----:B------:R-:W1:Y:S02]  /*74d0*/  MUFU.RCP R29, R30 ;  /* 0x0000001e001d7308 */ /* 0x000e640000001000 */
[----:B-1----:R-:W-:-:S04]  /*74e0*/  FFMA R0, R30, R29, -1 ;  /* 0xbf8000001e007423 */ /* 0x002fc8000000001d */
[----:B------:R-:W-:-:S04]  /*74f0*/  FADD.FTZ R0, -R0, -RZ ;  /* 0x800000ff00007221 */ /* 0x000fc80000010100 */
[----:B------:R-:W-:-:S07]  /*7500*/  FFMA R29, R29, R0, R29 ;  /* 0x000000001d1d7223 */ /* 0x000fce000000001d */
.L_x_175:
[----:B------:R-:W-:Y:S05]  /*7510*/  BSYNC B1 ;  /* 0x0000000000017941 */ /* 0x000fea0003800000 */
.L_x_173:
        /* <DEDUP_REMOVED lines=10> */
.L_x_177:
[----:B------:R-:W1:Y:S02]  /*75c0*/  MUFU.RCP R30, R35 ;  /* 0x00000023001e7308 */ /* 0x000e640000001000 */
[----:B-1----:R-:W-:-:S04]  /*75d0*/  FFMA R0, R35, R30, -1 ;  /* 0xbf80000023007423 */ /* 0x002fc8000000001e */
[----:B------:R-:W-:-:S04]  /*75e0*/  FADD.FTZ R3, -R0, -RZ ;  /* 0x800000ff00037221 */ /* 0x000fc80000010100 */
[----:B------:R-:W-:-:S07]  /*75f0*/  FFMA R30, R30, R3, R30 ;  /* 0x000000031e1e7223 */ /* 0x000fce000000001e */
.L_x_178:
[----:B------:R-:W-:Y:S05]  /*7600*/  BSYNC B1 ;  /* 0x0000000000017941 */ /* 0x000fea0003800000 */
.L_x_176:
        /* <DEDUP_REMOVED lines=10> */
.L_x_180:
[----:B------:R-:W1:Y:S02]  /*76b0*/  MUFU.RCP R35, R64 ;  /* 0x0000004000237308 */ /* 0x000e640000001000 */
[----:B-1----:R-:W-:-:S04]  /*76c0*/  FFMA R0, R64, R35, -1 ;  /* 0xbf80000040007423 */ /* 0x002fc80000000023 */
[----:B------:R-:W-:-:S04]  /*76d0*/  FADD.FTZ R0, -R0, -RZ ;  /* 0x800000ff00007221 */ /* 0x000fc80000010100 */
[----:B------:R-:W-:-:S07]  /*76e0*/  FFMA R35, R35, R0, R35 ;  /* 0x0000000023237223 */ /* 0x000fce0000000023 */
.L_x_181:
[----:B------:R-:W-:Y:S05]  /*76f0*/  BSYNC B1 ;  /* 0x0000000000017941 */ /* 0x000fea0003800000 */
.L_x_179:
        /* <DEDUP_REMOVED lines=10> */
.L_x_183:
[----:B------:R-:W1:Y:S02]  /*77a0*/  MUFU.RCP R36, R47 ;  /* 0x0000002f00247308 */ /* 0x000e640000001000 */
[----:B-1----:R-:W-:-:S04]  /*77b0*/  FFMA R0, R47, R36, -1 ;  /* 0xbf8000002f007423 */ /* 0x002fc80000000024 */
[----:B------:R-:W-:-:S04]  /*77c0*/  FADD.FTZ R3, -R0, -RZ ;  /* 0x800000ff00037221 */ /* 0x000fc80000010100 */
[----:B------:R-:W-:-:S07]  /*77d0*/  FFMA R36, R36, R3, R36 ;  /* 0x0000000324247223 */ /* 0x000fce0000000024 */
.L_x_184:
[----:B------:R-:W-:Y:S05]  /*77e0*/  BSYNC B1 ;  /* 0x0000000000017941 */ /* 0x000fea0003800000 */
.L_x_182:
        /* <DEDUP_REMOVED lines=10> */
.L_x_186:
[----:B------:R-:W1:Y:S02]  /*7890*/  MUFU.RCP R37, R40 ;  /* 0x0000002800257308 */ /* 0x000e640000001000 */
[----:B-1----:R-:W-:-:S04]  /*78a0*/  FFMA R0, R40, R37, -1 ;  /* 0xbf80000028007423 */ /* 0x002fc80000000025 */
[----:B------:R-:W-:-:S04]  /*78b0*/  FADD.FTZ R0, -R0, -RZ ;  /* 0x800000ff00007221 */ /* 0x000fc80000010100 */
[----:B------:R-:W-:-:S07]  /*78c0*/  FFMA R37, R37, R0, R37 ;  /* 0x0000000025257223 */ /* 0x000fce0000000025 */
.L_x_187:
[----:B------:R-:W-:Y:S05]  /*78d0*/  BSYNC B1 ;  /* 0x0000000000017941 */ /* 0x000fea0003800000 */
.L_x_185:
        /* <DEDUP_REMOVED lines=10> */
.L_x_189:
[----:B------:R-:W1:Y:S02]  /*7980*/  MUFU.RCP R38, R51 ;  /* 0x0000003300267308 */ /* 0x000e640000001000 */
[----:B-1----:R-:W-:-:S04]  /*7990*/  FFMA R0, R51, R38, -1 ;  /* 0xbf80000033007423 */ /* 0x002fc80000000026 */
[----:B------:R-:W-:-:S04]  /*79a0*/  FADD.FTZ R3, -R0, -RZ ;  /* 0x800000ff00037221 */ /* 0x000fc80000010100 */
[----:B------:R-:W-:-:S07]  /*79b0*/  FFMA R38, R38, R3, R38 ;  /* 0x0000000326267223 */ /* 0x000fce0000000026 */
.L_x_190:
[----:B------:R-:W-:Y:S05]  /*79c0*/  BSYNC B1 ;  /* 0x0000000000017941 */ /* 0x000fea0003800000 */
.L_x_188:
        /* <DEDUP_REMOVED lines=10> */
.L_x_192:
[----:B------:R-:W1:Y:S02]  /*7a70*/  MUFU.RCP R39, R46 ;  /* 0x0000002e00277308 */ /* 0x000e640000001000 */
[----:B-1----:R-:W-:-:S04]  /*7a80*/  FFMA R0, R46, R39, -1 ;  /* 0xbf8000002e007423 */ /* 0x002fc80000000027 */
[----:B------:R-:W-:-:S04]  /*7a90*/  FADD.FTZ R0, -R0, -RZ ;  /* 0x800000ff00007221 */ /* 0x000fc80000010100 */
[----:B------:R-:W-:-:S07]  /*7aa0*/  FFMA R39, R39, R0, R39 ;  /* 0x0000000027277223 */ /* 0x000fce0000000027 */
.L_x_193:
[----:B------:R-:W-:Y:S05]  /*7ab0*/  BSYNC B1 ;  /* 0x0000000000017941 */ /* 0x000fea0003800000 */
.L_x_191:
        /* <DEDUP_REMOVED lines=10> */
.L_x_195:
[----:B------:R-:W1:Y:S02]  /*7b60*/  MUFU.RCP R40, R41 ;  /* 0x0000002900287308 */ /* 0x000e640000001000 */
[----:B-1----:R-:W-:-:S04]  /*7b70*/  FFMA R0, R41, R40, -1 ;  /* 0xbf80000029007423 */ /* 0x002fc80000000028 */
[----:B------:R-:W-:-:S04]  /*7b80*/  FADD.FTZ R3, -R0, -RZ ;  /* 0x800000ff00037221 */ /* 0x000fc80000010100 */
[----:B------:R-:W-:-:S07]  /*7b90*/  FFMA R40, R40, R3, R40 ;  /* 0x0000000328287223 */ /* 0x000fce0000000028 */
.L_x_196:
[----:B------:R-:W-:Y:S05]  /*7ba0*/  BSYNC B1 ;  /* 0x0000000000017941 */ /* 0x000fea0003800000 */
.L_x_194:
        /* <DEDUP_REMOVED lines=10> */
.L_x_198:
[----:B------:R-:W1:Y:S02]  /*7c50*/  MUFU.RCP R41, R34 ;  /* 0x0000002200297308 */ /* 0x000e640000001000 */
[----:B-1----:R-:W-:-:S04]  /*7c60*/  FFMA R0, R34, R41, -1 ;  /* 0xbf80000022007423 */ /* 0x002fc80000000029 */
[----:B------:R-:W-:-:S04]  /*7c70*/  FADD.FTZ R0, -R0, -RZ ;  /* 0x800000ff00007221 */ /* 0x000fc80000010100 */
[----:B------:R-:W-:-:S07]  /*7c80*/  FFMA R41, R41, R0, R41 ;  /* 0x0000000029297223 */ /* 0x000fce0000000029 */
.L_x_199:
[----:B------:R-:W-:Y:S05]  /*7c90*/  BSYNC B1 ;  /* 0x0000000000017941 */ /* 0x000fea0003800000 */
.L_x_197:
        /* <DEDUP_REMOVED lines=10> */
.L_x_201:
[----:B------:R-:W1:Y:S02]  /*7d40*/  MUFU.RCP R3, R32 ;  /* 0x0000002000037308 */ /* 0x000e640000001000 */
[----:B-1----:R-:W-:-:S04]  /*7d50*/  FFMA R0, R32, R3, -1 ;  /* 0xbf80000020007423 */ /* 0x002fc80000000003 */
[----:B------:R-:W-:-:S04]  /*7d60*/  FADD.FTZ R0, -R0, -RZ ;  /* 0x800000ff00007221 */ /* 0x000fc80000010100 */
[----:B------:R-:W-:-:S07]  /*7d70*/  FFMA R34, R3, R0, R3 ;  /* 0x0000000003227223 */ /* 0x000fce0000000003 */
.L_x_202:
[----:B------:R-:W-:Y:S05]  /*7d80*/  BSYNC B1 ;  /* 0x0000000000017941 */ /* 0x000fea0003800000 */
.L_x_200:
        /* <DEDUP_REMOVED lines=10> */
.L_x_204:
[----:B------:R-:W1:Y:S02]  /*7e30*/  MUFU.RCP R0, R33 ;  /* 0x0000002100007308 */ /* 0x000e640000001000 */
[----:B-1----:R-:W-:-:S04]  /*7e40*/  FFMA R3, R33, R0, -1 ;  /* 0xbf80000021037423 */ /* 0x002fc80000000000 */
[----:B------:R-:W-:-:S04]  /*7e50*/  FADD.FTZ R3, -R3, -RZ ;  /* 0x800000ff03037221 */ /* 0x000fc80000010100 */
[----:B------:R-:W-:-:S07]  /*7e60*/  FFMA R43, R0, R3, R0 ;  /* 0x00000003002b7223 */ /* 0x000fce0000000000 */
.L_x_205:
[----:B------:R-:W-:Y:S05]  /*7e70*/  BSYNC B1 ;  /* 0x0000000000017941 */ /* 0x000fea0003800000 */
.L_x_203:
        /* <DEDUP_REMOVED lines=10> */
.L_x_207:
[----:B------:R-:W1:Y:S02]  /*7f20*/  MUFU.RCP R32, R31 ;  /* 0x0000001f00207308 */ /* 0x000e640000001000 */
[----:B-1----:R-:W-:-:S04]  /*7f30*/  FFMA R0, R31, R32, -1 ;  /* 0xbf8000001f007423 */ /* 0x002fc80000000020 */
[----:B------:R-:W-:-:S04]  /*7f40*/  FADD.FTZ R3, -R0, -RZ ;  /* 0x800000ff00037221 */ /* 0x000fc80000010100 */
[----:B------:R-:W-:-:S07]  /*7f50*/  FFMA R32, R32, R3, R32 ;  /* 0x0000000320207223 */ /* 0x000fce0000000020 */
.L_x_208:
[----:B------:R-:W-:Y:S05]  /*7f60*/  BSYNC B1 ;  /* 0x0000000000017941 */ /* 0x000fea0003800000 */
.L_x_206:
        /* <DEDUP_REMOVED lines=10> */
.L_x_210:
[----:B------:R-:W1:Y:S02]  /*8010*/  MUFU.RCP R0, R25 ;  /* 0x0000001900007308 */ /* 0x000e640000001000 */
[----:B-1----:R-:W-:-:S04]  /*8020*/  FFMA R3, R25, R0, -1 ;  /* 0xbf80000019037423 */ /* 0x002fc80000000000 */
[----:B------:R-:W-:-:S04]  /*8030*/  FADD.FTZ R3, -R3, -RZ ;  /* 0x800000ff03037221 */ /* 0x000fc80000010100 */
[----:B------:R-:W-:-:S07]  /*8040*/  FFMA R33, R0, R3, R0 ;  /* 0x0000000300217223 */ /* 0x000fce0000000000 */
.L_x_211:
[----:B------:R-:W-:Y:S05]  /*8050*/  BSYNC B1 ;  /* 0x0000000000017941 */ /* 0x000fea0003800000 */
.L_x_209:
        /* <DEDUP_REMOVED lines=10> */
.L_x_213:
[----:B------:R-:W1:Y:S02]  /*8100*/  MUFU.RCP R25, R26 ;  /* 0x0000001a00197308 */ /* 0x000e640000001000 */
[----:B-1----:R-:W-:-:S04]  /*8110*/  FFMA R0, R26, R25, -1 ;  /* 0xbf8000001a007423 */ /* 0x002fc80000000019 */
[----:B------:R-:W-:-:S04]  /*8120*/  FADD.FTZ R0, -R0, -RZ ;  /* 0x800000ff00007221 */ /* 0x000fc80000010100 */
[----:B------:R-:W-:-:S07]  /*8130*/  FFMA R25, R25, R0, R25 ;  /* 0x0000000019197223 */ /* 0x000fce0000000019 */
.L_x_214:
[----:B------:R-:W-:Y:S05]  /*8140*/  BSYNC B1 ;  /* 0x0000000000017941 */ /* 0x000fea0003800000 */
.L_x_212:
        /* <DEDUP_REMOVED lines=8> */
.L_x_215:
[----:B------:R-:W1:Y:S02]  /*81d0*/  MUFU.RCP R0, R27 ;  /* 0x0000001b00007308 */ /* 0x000e640000001000 */
[----:B-1----:R-:W-:-:S04]  /*81e0*/  FFMA R3, R27, R0, -1 ;  /* 0xbf8000001b037423 */ /* 0x002fc80000000000 */
[----:B------:R-:W-:-:S04]  /*81f0*/  FADD.FTZ R3, -R3, -RZ ;  /* 0x800000ff03037221 */ /* 0x000fc80000010100 */
[----:B------:R-:W-:-:S07]  /*8200*/  FFMA R0, R0, R3, R0 ;  /* 0x0000000300007223 */ /* 0x000fce0000000000 */
.L_x_216:
[----:B------:R-:W-:Y:S01]  /*8210*/  F2FP.F16.F32.PACK_AB R28, R29, R28 ;  /* 0x0000001c1d1c723e */ /* 0x000fe200000000ff */
[----:B------:R-:W-:Y:S05]  /*8220*/  WARPSYNC.ALL ;  /* 0x0000000000007948 */ /* 0x000fea0003800000 */
[----:B------:R-:W-:Y:S01]  /*8230*/  F2FP.F16.F32.PACK_AB R40, R41, R40 ;  /* 0x000000282928723e */ /* 0x000fe200000000ff */
[----:B------:R-:W-:Y:S01]  /*8240*/  BSSY B0, `(.L_x_217) ;  /* 0x000001b000007945 */ /* 0x000fe20003800000 */
[----:B------:R-:W-:Y:S02]  /*8250*/  F2FP.F16.F32.PACK_AB R29, R35, R30 ;  /* 0x0000001e231d723e */ /* 0x000fe400000000ff */
[----:B------:R-:W-:-:S02]  /*8260*/  F2FP.F16.F32.PACK_AB R41, R43, R34 ;  /* 0x000000222b29723e */ /* 0x000fc400000000ff */
[----:B------:R-:W-:Y:S02]  /*8270*/  F2FP.F16.F32.PACK_AB R30, R37, R36 ;  /* 0x00000024251e723e */ /* 0x000fe400000000ff */
[----:B------:R-:W-:Y:S02]  /*8280*/  F2FP.F16.F32.PACK_AB R31, R39, R38 ;  /* 0x00000026271f723e */ /* 0x000fe400000000ff */
[----:B------:R-:W-:Y:S02]  /*8290*/  F2FP.F16.F32.PACK_AB R43, R0, R25 ;  /* 0x00000019002b723e */ /* 0x000fe400000000ff */
[----:B------:R-:W-:Y:S01]  /*82a0*/  F2FP.F16.F32.PACK_AB R42, R33, R32 ;  /* 0x00000020212a723e */ /* 0x000fe200000000ff */
[----:B------:R1:W-:Y:S01]  /*82b0*/  STSM.16.M88.4 [R20+0x4200], R28 ;  /* 0x0042001c14007844 */ /* 0x0003e20000000200 */
        /* <DEDUP_REMOVED lines=19> */
.L_x_218:
[----:B------:R-:W-:Y:S05]  /*83f0*/  BSYNC B0 ;  /* 0x0000000000007941 */ /* 0x000fea0003800000 */
.L_x_217:
        /* <DEDUP_REMOVED lines=8> */
.L_x_221:
[----:B------:R-:W-:-:S04]  /*8480*/  ULEA UR4, UR36, UR45, 0x3 ;  /* 0x0000002d24047291 */ /* 0x000fc8000f8e183f */
[----:B------:R-:W-:-:S04]  /*8490*/  UIADD3 UR4, UR4, 0x60, URZ ;  /* 0x0000006004047890 */ /* 0x000fc8000fffe03f */
[----:B------:R-:W-:-:S09]  /*84a0*/  UPRMT UR4, UR50, 0x654, UR4 ;  /* 0x0000065432047896 */ /* 0x000fd20008000004 */
[----:B------:R-:W-:Y:S03]  /*84b0*/  SYNCS.ARRIVE.TRANS64.RED.A1T0 RZ, [UR4], RZ ;  /* 0x000000ffffff79a7 */ /* 0x000fe60008100404 */
.L_x_220:
[----:B------:R-:W-:Y:S05]  /*84c0*/  BSYNC B0 ;  /* 0x0000000000007941 */ /* 0x000fea0003800000 */
.L_x_219:
[----:B------:R-:W-:Y:S01]  /*84d0*/  UIADD3 UR4, UR36, 0x1, URZ ;  /* 0x0000000124047890 */ /* 0x000fe2000fffe03f */
[----:B------:R-:W-:Y:S03]  /*84e0*/  BSSY B0, `(.L_x_222) ;  /* 0x0000017000007945 */ /* 0x000fe60003800000 */
[----:B------:R-:W-:-:S04]  /*84f0*/  UISETP.NE.AND UP0, UPT, UR4, 0x4, UPT ;  /* 0x000000040400788c */ /* 0x000fc8000bf05270 */
[----:B------:R-:W-:Y:S01]  /*8500*/  USEL UR5, UR4, URZ, UP0 ;  /* 0x0000003f04057287 */ /* 0x000fe20008000000 */
[----:B------:R-:W-:Y:S11]  /*8510*/  @P0 BRA `(.L_x_223) ;  /* 0x00000000004c0947 */ /* 0x000ff60003800000 */
[----:B------:R-:W-:-:S13]  /*8520*/  ISETP.NE.AND P2, PT, R159, 0x3, PT ;  /* 0x000000039f00780c */ /* 0x000fda0003f45270 */
[----:B------:R-:W-:Y:S05]  /*8530*/  @!P2 BRA `(.L_x_224) ;  /* 0x000000000004a947 */ /* 0x000fea0003800000 */
[----:B------:R-:W-:Y:S01]  /*8540*/  BPT.TRAP 0x1 ;  /* 0x000000040000795c */ /* 0x000fe20000300000 */
.L_x_224:
[----:B------:R-:W-:Y:S01]  /*8550*/  LEA R3, R12, UR45, 0x3 ;  /* 0x0000002d0c037c11 */ /* 0x000fe2000f8e18ff */
[----:B------:R-:W-:Y:S01]  /*8560*/  BSSY B1, `(.L_x_225) ;  /* 0x0000006000017945 */ /* 0x000fe20003800000 */
[----:B------:R-:W-:Y:S02]  /*8570*/  SHF.L.U32 R0, R24, 0x1f, RZ ;  /* 0x0000001f18007819 */ /* 0x000fe400000006ff */
[----:B------:R-:W-:Y:S02]  /*8580*/  @!P1 LEA R14, R12, R21, 0xd ;  /* 0x000000150c0e9211 */ /* 0x000fe400078e68ff */
[----:B------:R-:W1:Y:S02]  /*8590*/  SYNCS.PHASECHK.TRANS64.TRYWAIT P2, [R3+URZ+0x40], R0 ;  /* 0x00004000030075a7 */ /* 0x000e64000804017f */
[----:B------:R-:W-:Y:S01]  /*85a0*/  @!P1 LEA R15, R155, R14, 0x1 ;  /* 0x0000000e9b0f9211 */ /* 0x000fe200078e08ff */
[----:B-1----:R-:W-:Y:S06]  /*85b0*/  @!P2 BRA `(.L_x_226) ;  /* 0x000000cc00aca947 */ /* 0x002fec0003800000 */
.L_x_610:
[----:B------:R-:W-:Y:S05]  /*85c0*/  BSYNC B1 ;  /* 0x0000000000017941 */ /* 0x000fea0003800000 */
.L_x_225:
[----:B------:R-:W-:Y:S05]  /*85d0*/  @!P1 WARPSYNC.ALL ;  /* 0x0000000000009948 */ /* 0x000fea0003800000 */
[----:B------:R2:W3:Y:S01]  /*85e0*/  @!P1 LDSM.16.M88.4 R8, [R14] ;  /* 0x000000000e08983b */ /* 0x0004e20000000200 */
[----:B------:R-:W-:-:S03]  /*85f0*/  IADD3 R12, R12, 0x1, RZ ;  /* 0x000000010c0c7810 */ /* 0x000fc60007ffe0ff */
[----:B------:R2:W4:Y:S01]  /*8600*/  @!P1 LDSM.16.M88.4 R4, [R15] ;  /* 0x000000000f04983b */ /* 0x0005220000000200 */
[----:B------:R-:W-:-:S04]  /*8610*/  ISETP.NE.AND P2, PT, R12, 0x4, PT ;  /* 0x000000040c00780c */ /* 0x000fc80003f45270 */
[----:B-1----:R-:W-:Y:S02]  /*8620*/  SEL R3, RZ, 0x1, P2 ;  /* 0x00000001ff037807 */ /* 0x002fe40001000000 */
[----:B------:R-:W-:Y:S02]  /*8630*/  SEL R12, R12, RZ, P2 ;  /* 0x000000ff0c0c7207 */ /* 0x000fe40001000000 */
[----:B--2---:R-:W-:-:S07]  /*8640*/  LOP3.LUT R24, R24, R3, RZ, 0x3c, !PT ;  /* 0x0000000318187212 */ /* 0x004fce00078e3cff */
.L_x_223:
[----:B------:R-:W-:Y:S05]  /*8650*/  BSYNC B0 ;  /* 0x0000000000007941 */ /* 0x000fea0003800000 */
.L_x_222:
[----:B---3--:R-:W-:Y:S02]  /*8660*/  HADD2.F32 R27, -RZ, R9.H0_H0 ;  /* 0x20000009ff1b7230 */ /* 0x008fe40000004100 */
[C---:B------:R-:W-:Y:S01]  /*8670*/  FMUL R74, R156.reuse, R74 ;  /* 0x0000004a9c4a7220 */ /* 0x040fe20000400000 */
[--C-:B------:R-:W-:Y:S02]  /*8680*/  HADD2.F32 R15, -RZ, R8.reuse.H1_H1 ;  /* 0x30000008ff0f7230 */ /* 0x100fe40000004100 */
[C---:B------:R-:W-:Y:S01]  /*8690*/  FMUL R0, R156.reuse, R73 ;  /* 0x000000499c007220 */ /* 0x040fe20000400000 */
[----:B------:R-:W-:Y:S02]  /*86a0*/  HADD2.F32 R3, -RZ, R8.H0_H0 ;  /* 0x20000008ff037230 */ /* 0x000fe40000004100 */
[----:B------:R-:W-:Y:S01]  /*86b0*/  FMUL R72, R156, R72 ;  /* 0x000000489c487220 */ /* 0x000fe20000400000 */
[----:B------:R-:W-:Y:S01]  /*86c0*/  FFMA R74, R157, R27, R74 ;  /* 0x0000001b9d4a7223 */ /* 0x000fe2000000004a */
[----:B------:R-:W-:-:S02]  /*86d0*/  HADD2.F32 R27, -RZ, R11.H0_H0 ;  /* 0x2000000bff1b7230 */ /* 0x000fc40000004100 */
[C---:B------:R-:W-:Y:S01]  /*86e0*/  FMUL R78, R156.reuse, R78 ;  /* 0x0000004e9c4e7220 */ /* 0x040fe20000400000 */
[----:B------:R-:W-:Y:S01]  /*86f0*/  MOV R53, 0x3bbb989d ;  /* 0x3bbb989d00357802 */ /* 0x000fe20000000f00 */
[----:B------:R-:W-:Y:S02]  /*8700*/  HADD2.F32 R29, -RZ, R9.H1_H1 ;  /* 0x30000009ff1d7230 */ /* 0x000fe40000004100 */
[C---:B------:R-:W-:Y:S01]  /*8710*/  FFMA R0, R157.reuse, R15, R0 ;  /* 0x0000000f9d007223 */ /* 0x040fe20000000000 */
[C---:B------:R-:W-:Y:S01]  /*8720*/  FMUL R14, R156.reuse, R75 ;  /* 0x0000004b9c0e7220 */ /* 0x040fe20000400000 */
[C---:B------:R-:W-:Y:S01]  /*8730*/  FFMA R72, R157.reuse, R3, R72 ;  /* 0x000000039d487223 */ /* 0x040fe20000000048 */
[--C-:B------:R-:W-:Y:S02]  /*8740*/  HADD2.F32 R3, -RZ, R10.reuse.H0_H0 ;  /* 0x2000000aff037230 */ /* 0x100fe40000004100 */
[----:B------:R-:W-:Y:S01]  /*8750*/  FMUL R76, R156, R76 ;  /* 0x0000004c9c4c7220 */ /* 0x000fe20000400000 */
[----:B------:R-:W-:Y:S01]  /*8760*/  FFMA R78, R157, R27, R78 ;  /* 0x0000001b9d4e7223 */ /* 0x000fe2000000004e */
[----:B------:R-:W-:Y:S01]  /*8770*/  MOV R55, 0x437c0000 ;  /* 0x437c000000377802 */ /* 0x000fe20000000f00 */
[----:B------:R-:W-:-:S02]  /*8780*/  HADD2.F32 R15, -RZ, R10.H1_H1 ;  /* 0x3000000aff0f7230 */ /* 0x000fc40000004100 */
[----:B------:R-:W-:Y:S01]  /*8790*/  FFMA.SAT R27, -R0, R53, 0.5 ;  /* 0x3f000000001b7423 */ /* 0x000fe20000002135 */
[C---:B------:R-:W-:Y:S01]  /*87a0*/  FFMA R14, R157.reuse, R29, R14 ;  /* 0x0000001d9d0e7223 */ /* 0x040fe2000000000e */
[C---:B------:R-:W-:Y:S01]  /*87b0*/  FMUL R26, R156.reuse, R77 ;  /* 0x0000004d9c1a7220 */ /* 0x040fe20000400000 */
[----:B----4-:R-:W-:Y:S02]  /*87c0*/  HADD2.F32 R29, -RZ, R4.H0_H0 ;  /* 0x20000004ff1d7230 */ /* 0x010fe40000004100 */
[----:B------:R-:W-:Y:S01]  /*87d0*/  FFMA R76, R157, R3, R76 ;  /* 0x000000039d4c7223 */ /* 0x000fe2000000004c */
[----:B------:R-:W-:Y:S01]  /*87e0*/  FMUL R80, R156, R80 ;  /* 0x000000509c507220 */ /* 0x000fe20000400000 */
[----:B------:R-:W-:Y:S01]  /*87f0*/  FFMA.SAT R3, -R72, R53, 0.5 ;  /* 0x3f00000048037423 */ /* 0x000fe20000002135 */
[----:B------:R-:W-:Y:S01]  /*8800*/  FFMA.RM R27, R27, R55, 12582913 ;  /* 0x4b4000011b1b7423 */ /* 0x000fe20000004037 */
[----:B------:R-:W-:Y:S01]  /*8810*/  FFMA R26, R157, R15, R26 ;  /* 0x0000000f9d1a7223 */ /* 0x000fe2000000001a */
[----:B------:R-:W-:-:S02]  /*8820*/  HADD2.F32 R15, -RZ, R11.H1_H1 ;  /* 0x3000000bff0f7230 */ /* 0x000fc40000004100 */
[----:B------:R-:W-:Y:S01]  /*8830*/  FMUL R28, R156, R79 ;  /* 0x0000004f9c1c7220 */ /* 0x000fe20000400000 */
[----:B------:R-:W-:Y:S01]  /*8840*/  FFMA R80, R157, R29, R80 ;  /* 0x0000001d9d507223 */ /* 0x000fe20000000050 */
[----:B------:R-:W-:Y:S01]  /*8850*/  FFMA.RM R3, R3, R55, 12582913 ;  /* 0x4b40000103037423 */ /* 0x000fe20000004037 */
[----:B------:R-:W-:Y:S01]  /*8860*/  FADD R29, R27, -12583039 ;  /* 0xcb40007f1b1d7421 */ /* 0x000fe20000000000 */
[----:B------:R-:W-:Y:S01]  /*8870*/  FFMA R28, R157, R15, R28 ;  /* 0x0000000f9d1c7223 */ /* 0x000fe2000000001c */
[----:B------:R-:W-:Y:S01]  /*8880*/  FFMA.SAT R31, -R74, R53, 0.5 ;  /* 0x3f0000004a1f7423 */ /* 0x000fe20000002135 */
[----:B------:R-:W-:Y:S01]  /*8890*/  FADD R15, R3, -12583039 ;  /* 0xcb40007f030f7421 */ /* 0x000fe20000000000 */
[----:B------:R-:W-:Y:S01]  /*88a0*/  FFMA R29, -R0, 1.4426950216293334961, -R29 ;  /* 0x3fb8aa3b001d7823 */ /* 0x000fe2000000091d */
[----:B------:R-:W-:Y:S02]  /*88b0*/  HADD2.F32 R32, -RZ, R4.H1_H1 ;  /* 0x30000004ff207230 */ /* 0x000fe40000004100 */
[----:B------:R-:W-:Y:S01]  /*88c0*/  FMUL R30, R156, R81 ;  /* 0x000000519c1e7220 */ /* 0x000fe20000400000 */
[----:B------:R-:W-:Y:S01]  /*88d0*/  FFMA R15, -R72, 1.4426950216293334961, -R15 ;  /* 0x3fb8aa3b480f7823 */ /* 0x000fe2000000090f */
[----:B------:R-:W-:Y:S01]  /*88e0*/  FFMA R29, -R0, 1.925963033500011079e-08, R29 ;  /* 0x32a57060001d7823 */ /* 0x000fe2000000011d */
[----:B------:R-:W-:Y:S01]  /*88f0*/  FFMA.SAT R0, -R14, R53, 0.5 ;  /* 0x3f0000000e007423 */ /* 0x000fe20000002135 */
[-C--:B------:R-:W-:Y:S01]  /*8900*/  FFMA.RM R31, R31, R55.reuse, 12582913 ;  /* 0x4b4000011f1f7423 */ /* 0x080fe20000004037 */
[----:B------:R-:W-:Y:S01]  /*8910*/  FFMA R15, -R72, 1.925963033500011079e-08, R15 ;  /* 0x32a57060480f7823 */ /* 0x000fe2000000010f */
[----:B------:R-:W-:Y:S01]  /*8920*/  FFMA R30, R157, R32, R30 ;  /* 0x000000209d1e7223 */ /* 0x000fe2000000001e */
[----:B------:R-:W-:Y:S01]  /*8930*/  FFMA.RM R35, R0, R55, 12582913 ;  /* 0x4b40000100237423 */ /* 0x000fe20000004037 */
[----:B------:R-:W-:Y:S01]  /*8940*/  FADD R33, R31, -12583039 ;  /* 0xcb40007f1f217421 */ /* 0x000fe20000000000 */
[----:B------:R1:W2:Y:S01]  /*8950*/  MUFU.EX2 R32, R15 ;  /* 0x0000000f00207308 */ /* 0x0002a20000000800 */
[----:B------:R-:W-:Y:S01]  /*8960*/  FFMA.SAT R0, -R76, R53, 0.5 ;  /* 0x3f0000004c007423 */ /* 0x000fe20000002135 */
[----:B------:R-:W-:-:S02]  /*8970*/  HADD2.F32 R36, -RZ, R5.H0_H0 ;  /* 0x20000005ff247230 */ /* 0x000fc40000004100 */
[----:B------:R-:W-:Y:S01]  /*8980*/  FFMA R33, -R74, 1.4426950216293334961, -R33 ;  /* 0x3fb8aa3b4a217823 */ /* 0x000fe20000000921 */
[----:B------:R-:W-:Y:S01]  /*8990*/  FMUL R82, R156, R82 ;  /* 0x000000529c527220 */ /* 0x000fe20000400000 */
[----:B------:R-:W-:Y:S01]  /*89a0*/  FFMA.RM R37, R0, R55, 12582913 ;  /* 0x4b40000100257423 */ /* 0x000fe20000004037 */
[----:B------:R-:W-:Y:S02]  /*89b0*/  HADD2.F32 R38, -RZ, R5.H1_H1 ;  /* 0x30000005ff267230 */ /* 0x000fe40000004100 */
[----:B------:R-:W-:Y:S01]  /*89c0*/  FFMA R33, -R74, 1.925963033500011079e-08, R33 ;  /* 0x32a570604a217823 */ /* 0x000fe20000000121 */
[----:B------:R3:W-:Y:S01]  /*89d0*/  MUFU.EX2 R34, R29 ;  /* 0x0000001d00227308 */ /* 0x0007e20000000800 */
[----:B-1----:R-:W-:Y:S01]  /*89e0*/  FADD R15, R35, -12583039 ;  /* 0xcb40007f230f7421 */ /* 0x002fe20000000000 */
[----:B------:R-:W-:Y:S01]  /*89f0*/  FFMA R82, R157, R36, R82 ;  /* 0x000000249d527223 */ /* 0x000fe20000000052 */
[----:B------:R-:W-:Y:S01]  /*8a00*/  FADD R39, R37, -12583039 ;  /* 0xcb40007f25277421 */ /* 0x000fe20000000000 */
[----:B------:R-:W-:Y:S01]  /*8a10*/  FMUL R0, R156, R83 ;  /* 0x000000539c007220 */ /* 0x000fe20000400000 */
[----:B------:R-:W-:Y:S01]  /*8a20*/  FFMA R15, -R14, 1.4426950216293334961, -R15 ;  /* 0x3fb8aa3b0e0f7823 */ /* 0x000fe2000000090f */
[----:B------:R-:W-:-:S02]  /*8a30*/  HADD2.F32 R44, -RZ, R6.H1_H1 ;  /* 0x30000006ff2c7230 */ /* 0x000fc40000004100 */
[----:B------:R-:W-:Y:S01]  /*8a40*/  FFMA R39, -R76, 1.4426950216293334961, -R39 ;  /* 0x3fb8aa3b4c277823 */ /* 0x000fe20000000927 */
[----:B------:R1:W-:Y:S01]  /*8a50*/  MUFU.EX2 R36, R33 ;  /* 0x0000002100247308 */ /* 0x0003e20000000800 */
[-C--:B---3--:R-:W-:Y:S01]  /*8a60*/  FFMA.SAT R29, -R26, R53.reuse, 0.5 ;  /* 0x3f0000001a1d7423 */ /* 0x088fe20000002135 */
[----:B------:R-:W-:Y:S01]  /*8a70*/  FFMA R15, -R14, 1.925963033500011079e-08, R15 ;  /* 0x32a570600e0f7823 */ /* 0x000fe2000000010f */
[----:B------:R-:W-:Y:S01]  /*8a80*/  FFMA.SAT R14, -R78, R53, 0.5 ;  /* 0x3f0000004e0e7423 */ /* 0x000fe20000002135 */
[----:B------:R-:W-:Y:S01]  /*8a90*/  FFMA R0, R157, R38, R0 ;  /* 0x000000269d007223 */ /* 0x000fe20000000000 */
[-C--:B------:R-:W-:Y:S01]  /*8aa0*/  FFMA.RM R29, R29, R55.reuse, 12582913 ;  /* 0x4b4000011d1d7423 */ /* 0x080fe20000004037 */
[----:B------:R-:W-:Y:S01]  /*8ab0*/  FFMA R39, -R76, 1.925963033500011079e-08, R39 ;  /* 0x32a570604c277823 */ /* 0x000fe20000000127 */
[----:B------:R-:W-:Y:S01]  /*8ac0*/  FFMA.RM R41, R14, R55, 12582913 ;  /* 0x4b4000010e297423 */ /* 0x000fe20000004037 */
[----:B------:R3:W-:Y:S01]  /*8ad0*/  MUFU.EX2 R38, R15 ;  /* 0x0000000f00267308 */ /* 0x0007e20000000800 */
[----:B-1----:R-:W-:Y:S01]  /*8ae0*/  FADD R33, R29, -12583039 ;  /* 0xcb40007f1d217421 */ /* 0x002fe20000000000 */
[----:B------:R-:W-:Y:S01]  /*8af0*/  FFMA.SAT R14, -R28, R53, 0.5 ;  /* 0x3f0000001c0e7423 */ /* 0x000fe20000002135 */
[----:B------:R-:W-:-:S02]  /*8b00*/  HADD2.F32 R42, -RZ, R6.H0_H0 ;  /* 0x20000006ff2a7230 */ /* 0x000fc40000004100 */
[----:B------:R-:W-:Y:S01]  /*8b10*/  FMUL R84, R156, R84 ;  /* 0x000000549c547220 */ /* 0x000fe20000400000 */
[----:B------:R-:W-:Y:S01]  /*8b20*/  FFMA R33, -R26, 1.4426950216293334961, -R33 ;  /* 0x3fb8aa3b1a217823 */ /* 0x000fe20000000921 */
[----:B------:R-:W-:Y:S01]  /*8b30*/  FFMA.RM R43, R14, R55, 12582913 ;  /* 0x4b4000010e2b7423 */ /* 0x000fe20000004037 */
[----:B------:R-:W-:Y:S01]  /*8b40*/  FMUL R14, R156, R85 ;  /* 0x000000559c0e7220 */ /* 0x000fe20000400000 */
[----:B------:R1:W-:Y:S01]  /*8b50*/  MUFU.EX2 R40, R39 ;  /* 0x0000002700287308 */ /* 0x0003e20000000800 */
[----:B---3--:R-:W-:Y:S01]  /*8b60*/  FADD R15, R41, -12583039 ;  /* 0xcb40007f290f7421 */ /* 0x008fe20000000000 */
[----:B------:R-:W-:Y:S01]  /*8b70*/  FFMA R33, -R26, 1.925963033500011079e-08, R33 ;  /* 0x32a570601a217823 */ /* 0x000fe20000000121 */
[----:B------:R-:W-:Y:S01]  /*8b80*/  FFMA.SAT R26, -R80, R53, 0.5 ;  /* 0x3f000000501a7423 */ /* 0x000fe20000002135 */
[----:B------:R-:W-:Y:S01]  /*8b90*/  FADD R45, R43, -12583039 ;  /* 0xcb40007f2b2d7421 */ /* 0x000fe20000000000 */
[----:B------:R-:W-:Y:S01]  /*8ba0*/  FFMA R15, -R78, 1.4426950216293334961, -R15 ;  /* 0x3fb8aa3b4e0f7823 */ /* 0x000fe2000000090f */
[C---:B------:R-:W-:Y:S01]  /*8bb0*/  FFMA R14, R157.reuse, R44, R14 ;  /* 0x0000002c9d0e7223 */ /* 0x040fe2000000000e */
[----:B------:R-:W-:Y:S01]  /*8bc0*/  FFMA R84, R157, R42, R84 ;  /* 0x0000002a9d547223 */ /* 0x000fe20000000054 */
[----:B------:R-:W-:Y:S01]  /*8bd0*/  FFMA R45, -R28, 1.4426950216293334961, -R45 ;  /* 0x3fb8aa3b1c2d7823 */ /* 0x000fe2000000092d */
[----:B-1----:R-:W-:Y:S01]  /*8be0*/  FFMA.RM R39, R26, R55, 12582913 ;  /* 0x4b4000011a277423 */ /* 0x002fe20000004037 */
[----:B------:R-:W-:Y:S01]  /*8bf0*/  FFMA R15, -R78, 1.925963033500011079e-08, R15 ;  /* 0x32a570604e0f7823 */ /* 0x000fe2000000010f */
[----:B------:R-:W-:Y:S01]  /*8c00*/  FFMA.SAT R26, -R30, R53, 0.5 ;  /* 0x3f0000001e1a7423 */ /* 0x000fe20000002135 */
[----:B------:R1:W-:Y:S01]  /*8c10*/  MUFU.EX2 R42, R33 ;  /* 0x00000021002a7308 */ /* 0x0003e20000000800 */
[----:B------:R-:W-:Y:S01]  /*8c20*/  FFMA R45, -R28, 1.925963033500011079e-08, R45 ;  /* 0x32a570601c2d7823 */ /* 0x000fe2000000012d */
[----:B------:R-:W-:-:S02]  /*8c30*/  HADD2.F32 R46, -RZ, R7.H0_H0 ;  /* 0x20000007ff2e7230 */ /* 0x000fc40000004100 */
[----:B------:R-:W-:Y:S01]  /*8c40*/  FFMA.RM R47, R26, R55, 12582913 ;  /* 0x4b4000011a2f7423 */ /* 0x000fe20000004037 */
[----:B------:R-:W-:Y:S01]  /*8c50*/  FFMA.SAT R26, -R0, R53, 0.5 ;  /* 0x3f000000001a7423 */ /* 0x000fe20000002135 */
[----:B------:R-:W-:Y:S02]  /*8c60*/  HADD2.F32 R50, -RZ, R7.H1_H1 ;  /* 0x30000007ff327230 */ /* 0x000fe40000004100 */
[----:B------:R-:W-:Y:S01]  /*8c70*/  FMUL R86, R156, R86 ;  /* 0x000000569c567220 */ /* 0x000fe20000400000 */
[----:B------:R-:W-:Y:S01]  /*8c80*/  FADD R49, R47, -12583039 ;  /* 0xcb40007f2f317421 */ /* 0x000fe20000000000 */
[----:B------:R3:W-:Y:S01]  /*8c90*/  MUFU.EX2 R44, R15 ;  /* 0x0000000f002c7308 */ /* 0x0007e20000000800 */
[----:B-1----:R-:W-:Y:S01]  /*8ca0*/  FADD R33, R39, -12583039 ;  /* 0xcb40007f27217421 */ /* 0x002fe20000000000 */
[----:B------:R-:W-:Y:S01]  /*8cb0*/  FFMA.RM R48, R26, R55, 12582913 ;  /* 0x4b4000011a307423 */ /* 0x000fe20000004037 */
[----:B------:R-:W-:Y:S01]  /*8cc0*/  FMUL R26, R156, R87 ;  /* 0x000000579c1a7220 */ /* 0x000fe20000400000 */
[C---:B------:R-:W-:Y:S01]  /*8cd0*/  FFMA R86, R157.reuse, R46, R86 ;  /* 0x0000002e9d567223 */ /* 0x040fe20000000056 */
[----:B------:R-:W-:Y:S01]  /*8ce0*/  FFMA R33, -R80, 1.4426950216293334961, -R33 ;  /* 0x3fb8aa3b50217823 */ /* 0x000fe20000000921 */
[----:B------:R-:W-:Y:S01]  /*8cf0*/  FADD R51, R48, -12583039 ;  /* 0xcb40007f30337421 */ /* 0x000fe20000000000 */
[----:B------:R-:W-:Y:S01]  /*8d00*/  FFMA R26, R157, R50, R26 ;  /* 0x000000329d1a7223 */ /* 0x000fe2000000001a */
[----:B------:R1:W4:Y:S01]  /*8d10*/  MUFU.EX2 R28, R45 ;  /* 0x0000002d001c7308 */ /* 0x0003220000000800 */
[-C--:B---3--:R-:W-:Y:S01]  /*8d20*/  FFMA.SAT R15, -R82, R53.reuse, 0.5 ;  /* 0x3f000000520f7423 */ /* 0x088fe20000002135 */
[----:B------:R-:W-:Y:S01]  /*8d30*/  FFMA R33, -R80, 1.925963033500011079e-08, R33 ;  /* 0x32a5706050217823 */ /* 0x000fe20000000121 */
[-C--:B------:R-:W-:Y:S01]  /*8d40*/  FFMA.SAT R50, -R14, R53.reuse, 0.5 ;  /* 0x3f0000000e327423 */ /* 0x080fe20000002135 */
[----:B------:R-:W-:Y:S01]  /*8d50*/  FFMA.SAT R52, -R86, R53, 0.5 ;  /* 0x3f00000056347423 */ /* 0x000fe20000002135 */
[----:B------:R-:W-:Y:S01]  /*8d60*/  FFMA.RM R15, R15, R55, 12582913 ;  /* 0x4b4000010f0f7423 */ /* 0x000fe20000004037 */
[----:B------:R-:W-:Y:S01]  /*8d70*/  FFMA.SAT R54, -R26, R53, 0.5 ;  /* 0x3f0000001a367423 */ /* 0x000fe20000002135 */
[----:B------:R-:W-:Y:S01]  /*8d80*/  FFMA R49, -R30, 1.4426950216293334961, -R49 ;  /* 0x3fb8aa3b1e317823 */ /* 0x000fe20000000931 */
[----:B------:R3:W-:Y:S01]  /*8d90*/  MUFU.EX2 R46, R33 ;  /* 0x00000021002e7308 */ /* 0x0007e20000000800 */
[----:B-1----:R-:W-:Y:S01]  /*8da0*/  FADD R45, R15, -12583039 ;  /* 0xcb40007f0f2d7421 */ /* 0x002fe20000000000 */
[----:B------:R-:W-:Y:S01]  /*8db0*/  FFMA R51, -R0, 1.4426950216293334961, -R51 ;  /* 0x3fb8aa3b00337823 */ /* 0x000fe20000000933 */
[-C--:B------:R-:W-:Y:S01]  /*8dc0*/  FFMA.RM R50, R50, R55.reuse, 12582913 ;  /* 0x4b40000132327423 */ /* 0x080fe20000004037 */
[-C--:B------:R-:W-:Y:S01]  /*8dd0*/  FFMA.RM R52, R52, R55.reuse, 12582913 ;  /* 0x4b40000134347423 */ /* 0x080fe20000004037 */
[----:B------:R-:W-:Y:S01]  /*8de0*/  FFMA R45, -R82, 1.4426950216293334961, -R45 ;  /* 0x3fb8aa3b522d7823 */ /* 0x000fe2000000092d */
[----:B------:R-:W-:Y:S01]  /*8df0*/  FFMA.RM R54, R54, R55, 12582913 ;  /* 0x4b40000136367423 */ /* 0x000fe20000004037 */
[----:B------:R-:W-:Y:S01]  /*8e00*/  FFMA R49, -R30, 1.925963033500011079e-08, R49 ;  /* 0x32a570601e317823 */ /* 0x000fe20000000131 */
[----:B------:R-:W-:Y:S01]  /*8e10*/  FFMA R51, -R0, 1.925963033500011079e-08, R51 ;  /* 0x32a5706000337823 */ /* 0x000fe20000000133 */
[----:B---3--:R-:W-:Y:S01]  /*8e20*/  FFMA.SAT R33, -R84, R53, 0.5 ;  /* 0x3f00000054217423 */ /* 0x008fe20000002135 */
[----:B------:R-:W-:Y:S01]  /*8e30*/  FFMA R45, -R82, 1.925963033500011079e-08, R45 ;  /* 0x32a57060522d7823 */ /* 0x000fe2000000012d */
[----:B------:R-:W-:Y:S01]  /*8e40*/  SHF.L.U32 R3, R3, 0x17, RZ ;  /* 0x0000001703037819 */ /* 0x000fe200000006ff */
[----:B------:R-:W-:Y:S01]  /*8e50*/  FADD R53, R50, -12583039 ;  /* 0xcb40007f32357421 */ /* 0x000fe20000000000 */
[----:B------:R-:W-:Y:S01]  /*8e60*/  FFMA.RM R33, R33, R55, 12582913 ;  /* 0x4b40000121217423 */ /* 0x000fe20000004037 */
[----:B------:R1:W-:Y:S01]  /*8e70*/  MUFU.EX2 R0, R45 ;  /* 0x0000002d00007308 */ /* 0x0003e20000000800 */
[----:B------:R-:W-:Y:S01]  /*8e80*/  FADD R55, R54, -12583039 ;  /* 0xcb40007f36377421 */ /* 0x000fe20000000000 */
[----:B--2---:R-:W-:Y:S01]  /*8e90*/  FFMA R32, R3, R32, 1 ;  /* 0x3f80000003207423 */ /* 0x004fe20000000020 */
[----:B------:R-:W-:Y:S01]  /*8ea0*/  FFMA R53, -R14, 1.4426950216293334961, -R53 ;  /* 0x3fb8aa3b0e357823 */ /* 0x000fe20000000935 */
[----:B------:R-:W-:Y:S01]  /*8eb0*/  SHF.L.U32 R43, R43, 0x17, RZ ;  /* 0x000000172b2b7819 */ /* 0x000fe200000006ff */
[----:B------:R-:W-:Y:S01]  /*8ec0*/  FFMA R55, -R26, 1.4426950216293334961, -R55 ;  /* 0x3fb8aa3b1a377823 */ /* 0x000fe20000000937 */
[----:B------:R-:W-:Y:S01]  /*8ed0*/  SHF.L.U32 R37, R37, 0x17, RZ ;  /* 0x0000001725257819 */ /* 0x000fe200000006ff */
[----:B------:R-:W-:Y:S01]  /*8ee0*/  FFMA R53, -R14, 1.925963033500011079e-08, R53 ;  /* 0x32a570600e357823 */ /* 0x000fe20000000135 */
[----:B------:R2:W-:Y:S01]  /*8ef0*/  MUFU.EX2 R30, R49 ;  /* 0x00000031001e7308 */ /* 0x0005e20000000800 */
[----:B-1----:R-:W-:Y:S01]  /*8f00*/  FADD R45, R52, -12583039 ;  /* 0xcb40007f342d7421 */ /* 0x002fe20000000000 */
[----:B------:R-:W-:Y:S01]  /*8f10*/  FFMA R55, -R26, 1.925963033500011079e-08, R55 ;  /* 0x32a570601a377823 */ /* 0x000fe20000000137 */
[----:B------:R-:W-:Y:S01]  /*8f20*/  IADD3 R3, R32, 0x1800000, RZ ;  /* 0x0180000020037810 */ /* 0x000fe20007ffe0ff */
[----:B----4-:R-:W-:Y:S01]  /*8f30*/  FFMA R43, R43, R28, 1 ;  /* 0x3f8000002b2b7423 */ /* 0x010fe2000000001c */
[C---:B------:R-:W-:Y:S01]  /*8f40*/  FFMA R45, -R86.reuse, 1.4426950216293334961, -R45 ;  /* 0x3fb8aa3b562d7823 */ /* 0x040fe2000000092d */
[----:B------:R-:W-:Y:S01]  /*8f50*/  SHF.L.U32 R29, R29, 0x17, RZ ;  /* 0x000000171d1d7819 */ /* 0x000fe200000006ff */
[----:B------:R-:W-:Y:S01]  /*8f60*/  IMAD.SHL.U32 R41, R41, 0x800000, RZ ;  /* 0x0080000029297824 */ /* 0x000fe200078e00ff */
[----:B------:R-:W-:Y:S01]  /*8f70*/  LOP3.LUT R3, R3, 0x7f800000, RZ, 0xc0, !PT ;  /* 0x7f80000003037812 */ /* 0x000fe200078ec0ff */
[----:B--2---:R-:W-:Y:S01]  /*8f80*/  FADD R49, R33, -12583039 ;  /* 0xcb40007f21317421 */ /* 0x004fe20000000000 */
[----:B------:R-:W-:Y:S01]  /*8f90*/  FFMA R45, -R86, 1.925963033500011079e-08, R45 ;  /* 0x32a57060562d7823 */ /* 0x000fe2000000012d */
[----:B------:R-:W1:Y:S01]  /*8fa0*/  MUFU.EX2 R51, R51 ;  /* 0x0000003300337308 */ /* 0x000e620000000800 */
[----:B------:R-:W-:Y:S01]  /*8fb0*/  ISETP.GT.U32.AND P2, PT, R3, 0x1ffffff, PT ;  /* 0x01ffffff0300780c */ /* 0x000fe20003f44070 */
[----:B------:R-:W-:Y:S01]  /*8fc0*/  FFMA R49, -R84, 1.4426950216293334961, -R49 ;  /* 0x3fb8aa3b54317823 */ /* 0x000fe20000000931 */
[----:B------:R-:W-:Y:S01]  /*8fd0*/  SHF.L.U32 R48, R48, 0x17, RZ ;  /* 0x0000001730307819 */ /* 0x000fe200000006ff */
[----:B------:R-:W-:Y:S01]  /*8fe0*/  BSSY B1, `(.L_x_227) ;  /* 0x0000028000017945 */ /* 0x000fe20003800000 */
[----:B------:R-:W-:Y:S01]  /*8ff0*/  SHF.L.U32 R27, R27, 0x17, RZ ;  /* 0x000000171b1b7819 */ /* 0x000fe200000006ff */
[----:B------:R-:W-:Y:S01]  /*9000*/  FFMA R49, -R84, 1.925963033500011079e-08, R49 ;  /* 0x32a5706054317823 */ /* 0x000fe20000000131 */
[----:B------:R-:W-:Y:S01]  /*9010*/  SHF.L.U32 R31, R31, 0x17, RZ ;  /* 0x000000171f1f7819 */ /* 0x000fe200000006ff */
[----:B------:R-:W2:Y:S01]  /*9020*/  MUFU.EX2 R53, R53 ;  /* 0x0000003500357308 */ /* 0x000ea20000000800 */
[----:B------:R-:W-:Y:S01]  /*9030*/  SHF.L.U32 R35, R35, 0x17, RZ ;  /* 0x0000001723237819 */ /* 0x000fe200000006ff */
[----:B------:R-:W-:Y:S01]  /*9040*/  FFMA R40, R37, R40, 1 ;  /* 0x3f80000025287423 */ /* 0x000fe20000000028 */
[----:B------:R-:W-:Y:S01]  /*9050*/  SHF.L.U32 R39, R39, 0x17, RZ ;  /* 0x0000001727277819 */ /* 0x000fe200000006ff */
[----:B------:R-:W-:Y:S01]  /*9060*/  FFMA R37, R29, R42, 1 ;  /* 0x3f8000001d257423 */ /* 0x000fe2000000002a */
[----:B------:R-:W-:Y:S01]  /*9070*/  SHF.L.U32 R47, R47, 0x17, RZ ;  /* 0x000000172f2f7819 */ /* 0x000fe200000006ff */
[----:B------:R-:W-:Y:S01]  /*9080*/  FFMA R57, R27, R34, 1 ;  /* 0x3f8000001b397423 */ /* 0x000fe20000000022 */
[----:B------:R-:W-:Y:S01]  /*9090*/  SHF.L.U32 R15, R15, 0x17, RZ ;  /* 0x000000170f0f7819 */ /* 0x000fe200000006ff */
[----:B------:R-:W3:Y:S01]  /*90a0*/  MUFU.EX2 R14, R49 ;  /* 0x00000031000e7308 */ /* 0x000ee20000000800 */
[----:B------:R-:W-:Y:S01]  /*90b0*/  SHF.L.U32 R33, R33, 0x17, RZ ;  /* 0x0000001721217819 */ /* 0x000fe200000006ff */
[----:B-1----:R-:W-:Y:S01]  /*90c0*/  FFMA R51, R48, R51, 1 ;  /* 0x3f80000030337423 */ /* 0x002fe20000000033 */
[----:B------:R-:W-:Y:S01]  /*90d0*/  SHF.L.U32 R50, R50, 0x17, RZ ;  /* 0x0000001732327819 */ /* 0x000fe200000006ff */
[----:B------:R-:W-:Y:S01]  /*90e0*/  FFMA R36, R31, R36, 1 ;  /* 0x3f8000001f247423 */ /* 0x000fe20000000024 */
[----:B------:R-:W-:Y:S01]  /*90f0*/  SHF.L.U32 R28, R52, 0x17, RZ ;  /* 0x00000017341c7819 */ /* 0x000fe200000006ff */
[----:B------:R-:W-:Y:S01]  /*9100*/  FFMA R35, R35, R38, 1 ;  /* 0x3f80000023237423 */ /* 0x000fe20000000026 */
[----:B------:R-:W-:Y:S01]  /*9110*/  SHF.L.U32 R26, R54, 0x17, RZ ;  /* 0x00000017361a7819 */ /* 0x000fe200000006ff */
[----:B------:R-:W1:Y:S01]  /*9120*/  MUFU.EX2 R45, R45 ;  /* 0x0000002d002d7308 */ /* 0x000e620000000800 */
[----:B------:R-:W-:Y:S01]  /*9130*/  FFMA R44, R41, R44, 1 ;  /* 0x3f800000292c7423 */ /* 0x000fe2000000002c */
[----:B------:R-:W-:Y:S01]  /*9140*/  FFMA R46, R39, R46, 1 ;  /* 0x3f800000272e7423 */ /* 0x000fe2000000002e */
[----:B------:R-:W-:Y:S01]  /*9150*/  FFMA R47, R47, R30, 1 ;  /* 0x3f8000002f2f7423 */ /* 0x000fe2000000001e */
[----:B------:R-:W-:Y:S01]  /*9160*/  FFMA R42, R15, R0, 1 ;  /* 0x3f8000000f2a7423 */ /* 0x000fe20000000000 */
[----:B--2---:R-:W-:-:S03]  /*9170*/  FFMA R53, R50, R53, 1 ;  /* 0x3f80000032357423 */ /* 0x004fc60000000035 */
[----:B------:R-:W2:Y:S01]  /*9180*/  MUFU.EX2 R55, R55 ;  /* 0x0000003700377308 */ /* 0x000ea20000000800 */
[----:B---3--:R-:W-:Y:S01]  /*9190*/  FFMA R48, R33, R14, 1 ;  /* 0x3f80000021307423 */ /* 0x008fe2000000000e */
[----:B-1----:R-:W-:Y:S01]  /*91a0*/  FFMA R28, R28, R45, 1 ;  /* 0x3f8000001c1c7423 */ /* 0x002fe2000000002d */
[----:B--2---:R-:W-:Y:S01]  /*91b0*/  FFMA R26, R26, R55, 1 ;  /* 0x3f8000001a1a7423 */ /* 0x004fe20000000037 */
[----:B------:R-:W-:Y:S06]  /*91c0*/  @P2 BRA `(.L_x_228) ;  /* 0x0000000000142947 */ /* 0x000fec0003800000 */
[----:B------:R-:W-:Y:S02]  /*91d0*/  MOV R0, R32 ;  /* 0x0000002000007202 */ /* 0x000fe40000000f00 */
[----:B------:R-:W-:-:S07]  /*91e0*/  MOV R14, 0x9200 ;  /* 0x00009200000e7802 */ /* 0x000fce0000000f00 */
[----:B------:R-:W-:Y:S05]  /*91f0*/  CALL.REL.NOINC `($__internal_0_$__cuda_sm20_rcp_rn_f32_slowpath) ;  /* 0x000000c800a47944 */ /* 0x000fea0003c00000 */
[----:B------:R-:W-:Y:S01]  /*9200*/  IMAD.MOV.U32 R27, RZ, RZ, R0 ;  /* 0x000000ffff1b7224 */ /* 0x000fe200078e0000 */
[----:B------:R-:W-:Y:S06]  /*9210*/  BRA `(.L_x_229) ;  /* 0x0000000000107947 */ /* 0x000fec0003800000 */
.L_x_228:
[----:B------:R-:W1:Y:S02]  /*9220*/  MUFU.RCP R27, R32 ;  /* 0x00000020001b7308 */ /* 0x000e640000001000 */
[----:B-1----:R-:W-:-:S04]  /*9230*/  FFMA R0, R32, R27, -1 ;  /* 0xbf80000020007423 */ /* 0x002fc8000000001b */
[----:B------:R-:W-:-:S04]  /*9240*/  FADD.FTZ R0, -R0, -RZ ;  /* 0x800000ff00007221 */ /* 0x000fc80000010100 */
[----:B------:R-:W-:-:S07]  /*9250*/  FFMA R27, R27, R0, R27 ;  /* 0x000000001b1b7223 */ /* 0x000fce000000001b */
.L_x_229:
[----:B------:R-:W-:Y:S05]  /*9260*/  BSYNC B1 ;  /* 0x0000000000017941 */ /* 0x000fea0003800000 */
.L_x_227:
        /* <DEDUP_REMOVED lines=10> */
.L_x_231:
[----:B------:R-:W1:Y:S02]  /*9310*/  MUFU.RCP R30, R57 ;  /* 0x00000039001e7308 */ /* 0x000e640000001000 */
[----:B-1----:R-:W-:-:S04]  /*9320*/  FFMA R0, R57, R30, -1 ;  /* 0xbf80000039007423 */ /* 0x002fc8000000001e */
[----:B------:R-:W-:-:S04]  /*9330*/  FADD.FTZ R3, -R0, -RZ ;  /* 0x800000ff00037221 */ /* 0x000fc80000010100 */
[----:B------:R-:W-:-:S07]  /*9340*/  FFMA R30, R30, R3, R30 ;  /* 0x000000031e1e7223 */ /* 0x000fce000000001e */
.L_x_232:
[----:B------:R-:W-:Y:S05]  /*9350*/  BSYNC B1 ;  /* 0x0000000000017941 */ /* 0x000fea0003800000 */
.L_x_230:
        /* <DEDUP_REMOVED lines=10> */
.L_x_234:
[----:B------:R-:W1:Y:S02]  /*9400*/  MUFU.RCP R29, R36 ;  /* 0x00000024001d7308 */ /* 0x000e640000001000 */
[----:B-1----:R-:W-:-:S04]  /*9410*/  FFMA R0, R36, R29, -1 ;  /* 0xbf80000024007423 */ /* 0x002fc8000000001d */
[----:B------:R-:W-:-:S04]  /*9420*/  FADD.FTZ R0, -R0, -RZ ;  /* 0x800000ff00007221 */ /* 0x000fc80000010100 */
[----:B------:R-:W-:-:S07]  /*9430*/  FFMA R29, R29, R0, R29 ;  /* 0x000000001d1d7223 */ /* 0x000fce000000001d */
.L_x_235:
[----:B------:R-:W-:Y:S05]  /*9440*/  BSYNC B1 ;  /* 0x0000000000017941 */ /* 0x000fea0003800000 */
.L_x_233:
        /* <DEDUP_REMOVED lines=10> */
.L_x_237:
[----:B------:R-:W1:Y:S02]  /*94f0*/  MUFU.RCP R32, R35 ;  /* 0x0000002300207308 */ /* 0x000e640000001000 */
[----:B-1----:R-:W-:-:S04]  /*9500*/  FFMA R0, R35, R32, -1 ;  /* 0xbf80000023007423 */ /* 0x002fc80000000020 */
[----:B------:R-:W-:-:S04]  /*9510*/  FADD.FTZ R3, -R0, -RZ ;  /* 0x800000ff00037221 */ /* 0x000fc80000010100 */
[----:B------:R-:W-:-:S07]  /*9520*/  FFMA R32, R32, R3, R32 ;  /* 0x0000000320207223 */ /* 0x000fce0000000020 */
.L_x_238:
[----:B------:R-:W-:Y:S05]  /*9530*/  BSYNC B1 ;  /* 0x0000000000017941 */ /* 0x000fea0003800000 */
.L_x_236:
        /* <DEDUP_REMOVED lines=8> */
[----:B------:R-:W-:Y:S01]  /*95c0*/  IMAD.MOV.U32 R31, RZ, RZ, R0 ;  /* 0x000000ffff1f7224 */ /* 0x000fe200078e0000 */
[----:B------:R-:W-:Y:S06]  /*95d0*/  BRA `(.L_x_241) ;  /* 0x0000000000107947 */ /* 0x000fec0003800000 */
.L_x_240:
[----:B------:R-:W1:Y:S02]  /*95e0*/  MUFU.RCP R31, R40 ;  /* 0x00000028001f7308 */ /* 0x000e640000001000 */
[----:B-1----:R-:W-:-:S04]  /*95f0*/  FFMA R0, R40, R31, -1 ;  /* 0xbf80000028007423 */ /* 0x002fc8000000001f */
[----:B------:R-:W-:-:S04]  /*9600*/  FADD.FTZ R0, -R0, -RZ ;  /* 0x800000ff00007221 */ /* 0x000fc80000010100 */
[----:B------:R-:W-:-:S07]  /*9610*/  FFMA R31, R31, R0, R31 ;  /* 0x000000001f1f7223 */ /* 0x000fce000000001f */
.L_x_241:
[----:B------:R-:W-:Y:S05]  /*9620*/  BSYNC B1 ;  /* 0x0000000000017941 */ /* 0x000fea0003800000 */
.L_x_239:
        /* <DEDUP_REMOVED lines=10> */
.L_x_243:
[----:B------:R-:W1:Y:S02]  /*96d0*/  MUFU.RCP R34, R37 ;  /* 0x0000002500227308 */ /* 0x000e640000001000 */
[----:B-1----:R-:W-:-:S04]  /*96e0*/  FFMA R0, R37, R34, -1 ;  /* 0xbf80000025007423 */ /* 0x002fc80000000022 */
[----:B------:R-:W-:-:S04]  /*96f0*/  FADD.FTZ R3, -R0, -RZ ;  /* 0x800000ff00037221 */ /* 0x000fc80000010100 */
[----:B------:R-:W-:-:S07]  /*9700*/  FFMA R34, R34, R3, R34 ;  /* 0x0000000322227223 */ /* 0x000fce0000000022 */
.L_x_244:
[----:B------:R-:W-:Y:S05]  /*9710*/  BSYNC B1 ;  /* 0x0000000000017941 */ /* 0x000fea0003800000 */
.L_x_242:
        /* <DEDUP_REMOVED lines=10> */
.L_x_246:
[----:B------:R-:W1:Y:S02]  /*97c0*/  MUFU.RCP R33, R44 ;  /* 0x0000002c00217308 */ /* 0x000e640000001000 */
[----:B-1----:R-:W-:-:S04]  /*97d0*/  FFMA R0, R44, R33, -1 ;  /* 0xbf8000002c007423 */ /* 0x002fc80000000021 */
[----:B------:R-:W-:-:S04]  /*97e0*/  FADD.FTZ R0, -R0, -RZ ;  /* 0x800000ff00007221 */ /* 0x000fc80000010100 */
[----:B------:R-:W-:-:S07]  /*97f0*/  FFMA R33, R33, R0, R33 ;  /* 0x0000000021217223 */ /* 0x000fce0000000021 */
.L_x_247:
[----:B------:R-:W-:Y:S05]  /*9800*/  BSYNC B1 ;  /* 0x0000000000017941 */ /* 0x000fea0003800000 */
.L_x_245:
        /* <DEDUP_REMOVED lines=10> */
.L_x_249:
[----:B------:R-:W1:Y:S02]  /*98b0*/  MUFU.RCP R36, R43 ;  /* 0x0000002b00247308 */ /* 0x000e640000001000 */
[----:B-1----:R-:W-:-:S04]  /*98c0*/  FFMA R0, R43, R36, -1 ;  /* 0xbf8000002b007423 */ /* 0x002fc80000000024 */
[----:B------:R-:W-:-:S04]  /*98d0*/  FADD.FTZ R3, -R0, -RZ ;  /* 0x800000ff00037221 */ /* 0x000fc80000010100 */
[----:B------:R-:W-:-:S07]  /*98e0*/  FFMA R36, R36, R3, R36 ;  /* 0x0000000324247223 */ /* 0x000fce0000000024 */
.L_x_250:
[----:B------:R-:W-:Y:S05]  /*98f0*/  BSYNC B1 ;  /* 0x0000000000017941 */ /* 0x000fea0003800000 */
.L_x_248:
        /* <DEDUP_REMOVED lines=10> */
.L_x_252:
[----:B------:R-:W1:Y:S02]  /*99a0*/  MUFU.RCP R35, R46 ;  /* 0x0000002e00237308 */ /* 0x000e640000001000 */
[----:B-1----:R-:W-:-:S04]  /*99b0*/  FFMA R0, R46, R35, -1 ;  /* 0xbf8000002e007423 */ /* 0x002fc80000000023 */
[----:B------:R-:W-:-:S04]  /*99c0*/  FADD.FTZ R0, -R0, -RZ ;  /* 0x800000ff00007221 */ /* 0x000fc80000010100 */
[----:B------:R-:W-:-:S07]  /*99d0*/  FFMA R35, R35, R0, R35 ;  /* 0x0000000023237223 */ /* 0x000fce0000000023 */
.L_x_253:
[----:B------:R-:W-:Y:S05]  /*99e0*/  BSYNC B1 ;  /* 0x0000000000017941 */ /* 0x000fea0003800000 */
.L_x_251:
        /* <DEDUP_REMOVED lines=10> */
.L_x_255:
[----:B------:R-:W1:Y:S02]  /*9a90*/  MUFU.RCP R38, R47 ;  /* 0x0000002f00267308 */ /* 0x000e640000001000 */
[----:B-1----:R-:W-:-:S04]  /*9aa0*/  FFMA R0, R47, R38, -1 ;  /* 0xbf8000002f007423 */ /* 0x002fc80000000026 */
[----:B------:R-:W-:-:S04]  /*9ab0*/  FADD.FTZ R3, -R0, -RZ ;  /* 0x800000ff00037221 */ /* 0x000fc80000010100 */
[----:B------:R-:W-:-:S07]  /*9ac0*/  FFMA R38, R38, R3, R38 ;  /* 0x0000000326267223 */ /* 0x000fce0000000026 */
.L_x_256:
[----:B------:R-:W-:Y:S05]  /*9ad0*/  BSYNC B1 ;  /* 0x0000000000017941 */ /* 0x000fea0003800000 */
.L_x_254:
        /* <DEDUP_REMOVED lines=10> */
.L_x_258:
[----:B------:R-:W1:Y:S02]  /*9b80*/  MUFU.RCP R37, R42 ;  /* 0x0000002a00257308 */ /* 0x000e640000001000 */
[----:B-1----:R-:W-:-:S04]  /*9b90*/  FFMA R0, R42, R37, -1 ;  /* 0xbf8000002a007423 */ /* 0x002fc80000000025 */
[----:B------:R-:W-:-:S04]  /*9ba0*/  FADD.FTZ R0, -R0, -RZ ;  /* 0x800000ff00007221 */ /* 0x000fc80000010100 */
[----:B------:R-:W-:-:S07]  /*9bb0*/  FFMA R37, R37, R0, R37 ;  /* 0x0000000025257223 */ /* 0x000fce0000000025 */
.L_x_259:
[----:B------:R-:W-:Y:S05]  /*9bc0*/  BSYNC B1 ;  /* 0x0000000000017941 */ /* 0x000fea0003800000 */
.L_x_257:
        /* <DEDUP_REMOVED lines=10> */
.L_x_261:
[----:B------:R-:W1:Y:S02]  /*9c70*/  MUFU.RCP R40, R51 ;  /* 0x0000003300287308 */ /* 0x000e640000001000 */
[----:B-1----:R-:W-:-:S04]  /*9c80*/  FFMA R0, R51, R40, -1 ;  /* 0xbf80000033007423 */ /* 0x002fc80000000028 */
[----:B------:R-:W-:-:S04]  /*9c90*/  FADD.FTZ R3, -R0, -RZ ;  /* 0x800000ff00037221 */ /* 0x000fc80000010100 */
[----:B------:R-:W-:-:S07]  /*9ca0*/  FFMA R40, R40, R3, R40 ;  /* 0x0000000328287223 */ /* 0x000fce0000000028 */
.L_x_262:
[----:B------:R-:W-:Y:S05]  /*9cb0*/  BSYNC B1 ;  /* 0x0000000000017941 */ /* 0x000fea0003800000 */
.L_x_260:
        /* <DEDUP_REMOVED lines=10> */
.L_x_264:
[----:B------:R-:W1:Y:S02]  /*9d60*/  MUFU.RCP R39, R48 ;  /* 0x0000003000277308 */ /* 0x000e640000001000 */
[----:B-1----:R-:W-:-:S04]  /*9d70*/  FFMA R0, R48, R39, -1 ;  /* 0xbf80000030007423 */ /* 0x002fc80000000027 */
[----:B------:R-:W-:-:S04]  /*9d80*/  FADD.FTZ R0, -R0, -RZ ;  /* 0x800000ff00007221 */ /* 0x000fc80000010100 */
[----:B------:R-:W-:-:S07]  /*9d90*/  FFMA R39, R39, R0, R39 ;  /* 0x0000000027277223 */ /* 0x000fce0000000027 */
.L_x_265:
[----:B------:R-:W-:Y:S05]  /*9da0*/  BSYNC B1 ;  /* 0x0000000000017941 */ /* 0x000fea0003800000 */
.L_x_263:
        /* <DEDUP_REMOVED lines=10> */
.L_x_267:
[----:B------:R-:W1:Y:S02]  /*9e50*/  MUFU.RCP R42, R53 ;  /* 0x00000035002a7308 */ /* 0x000e640000001000 */
[----:B-1----:R-:W-:-:S04]  /*9e60*/  FFMA R0, R53, R42, -1 ;  /* 0xbf80000035007423 */ /* 0x002fc8000000002a */
[----:B------:R-:W-:-:S04]  /*9e70*/  FADD.FTZ R3, -R0, -RZ ;  /* 0x800000ff00037221 */ /* 0x000fc80000010100 */
[----:B------:R-:W-:-:S07]  /*9e80*/  FFMA R42, R42, R3, R42 ;  /* 0x000000032a2a7223 */ /* 0x000fce000000002a */
.L_x_268:
[----:B------:R-:W-:Y:S05]  /*9e90*/  BSYNC B1 ;  /* 0x0000000000017941 */ /* 0x000fea0003800000 */
.L_x_266:
        /* <DEDUP_REMOVED lines=10> */
.L_x_270:
[----:B------:R-:W1:Y:S02]  /*9f40*/  MUFU.RCP R41, R28 ;  /* 0x0000001c00297308 */ /* 0x000e640000001000 */
[----:B-1----:R-:W-:-:S04]  /*9f50*/  FFMA R0, R28, R41, -1 ;  /* 0xbf8000001c007423 */ /* 0x002fc80000000029 */
[----:B------:R-:W-:-:S04]  /*9f60*/  FADD.FTZ R0, -R0, -RZ ;  /* 0x800000ff00007221 */ /* 0x000fc80000010100 */
[----:B------:R-:W-:-:S07]  /*9f70*/  FFMA R41, R41, R0, R41 ;  /* 0x0000000029297223 */ /* 0x000fce0000000029 */
.L_x_271:
[----:B------:R-:W-:Y:S05]  /*9f80*/  BSYNC B1 ;  /* 0x0000000000017941 */ /* 0x000fea0003800000 */
.L_x_269:
        /* <DEDUP_REMOVED lines=8> */
.L_x_272:
[----:B------:R-:W1:Y:S02]  /*a010*/  MUFU.RCP R3, R26 ;  /* 0x0000001a00037308 */ /* 0x000e640000001000 */
[----:B-1----:R-:W-:-:S04]  /*a020*/  FFMA R0, R26, R3, -1 ;  /* 0xbf8000001a007423 */ /* 0x002fc80000000003 */
[----:B------:R-:W-:-:S04]  /*a030*/  FADD.FTZ R0, -R0, -RZ ;  /* 0x800000ff00007221 */ /* 0x000fc80000010100 */
[----:B------:R-:W-:-:S07]  /*a040*/  FFMA R0, R3, R0, R3 ;  /* 0x0000000003007223 */ /* 0x000fce0000000003 */
.L_x_273:
        /* <DEDUP_REMOVED lines=30> */
.L_x_275:
[----:B------:R-:W-:Y:S05]  /*a230*/  BSYNC B0 ;  /* 0x0000000000007941 */ /* 0x000fea0003800000 */
.L_x_274:
[----:B------:R-:W-:Y:S01]  /*a240*/  IADD3 R26, R20, 0x6200, RZ ;  /* 0x00006200141a7810 */ /* 0x000fe20007ffe0ff */
[----:B------:R-:W-:Y:S03]  /*a250*/  BAR.SYNC.DEFER_BLOCKING 0x1, 0x100 ;  /* 0x0044000000007b1d */ /* 0x000fe60000010000 */
[----:B------:R-:W-:-:S03]  /*a260*/  LEA R26, R155, R26, 0x1 ;  /* 0x0000001a9b1a7211 */ /* 0x000fc600078e08ff */
[----:B------:R-:W-:Y:S04]  /*a270*/  BSSY B0, `(.L_x_276) ;  /* 0x0000009000007945 */ /* 0x000fe80003800000 */
[----:B------:R-:W-:Y:S05]  /*a280*/  @P0 BRA `(.L_x_277) ;  /* 0x00000000001c0947 */ /* 0x000fea0003800000 */
[----:B------:R-:W-:-:S13]  /*a290*/  ISETP.NE.AND P2, PT, R159, 0x3, PT ;  /* 0x000000039f00780c */ /* 0x000fda0003f45270 */
[----:B------:R-:W-:Y:S05]  /*a2a0*/  @!P2 BRA `(.L_x_278) ;  /* 0x000000000004a947 */ /* 0x000fea0003800000 */
[----:B------:R-:W-:Y:S01]  /*a2b0*/  BPT.TRAP 0x1 ;  /* 0x000000040000795c */ /* 0x000fe20000300000 */
.L_x_278:
[----:B------:R-:W-:-:S04]  /*a2c0*/  ULEA UR4, UR5, UR45, 0x3 ;  /* 0x0000002d05047291 */ /* 0x000fc8000f8e183f */
[----:B------:R-:W-:-:S04]  /*a2d0*/  UIADD3 UR4, UR4, 0x60, URZ ;  /* 0x0000006004047890 */ /* 0x000fc8000fffe03f */
[----:B------:R-:W-:-:S09]  /*a2e0*/  UPRMT UR4, UR50, 0x654, UR4 ;  /* 0x0000065432047896 */ /* 0x000fd20008000004 */
[----:B------:R-:W-:Y:S03]  /*a2f0*/  SYNCS.ARRIVE.TRANS64.RED.A1T0 RZ, [UR4], RZ ;  /* 0x000000ffffff79a7 */ /* 0x000fe60008100404 */
.L_x_277:
[----:B------:R-:W-:Y:S05]  /*a300*/  BSYNC B0 ;  /* 0x0000000000007941 */ /* 0x000fea0003800000 */
.L_x_276:
        /* <DEDUP_REMOVED lines=8> */
.L_x_281:
[----:B-1----:R-:W-:Y:S01]  /*a390*/  LEA R0, R12, UR45, 0x3 ;  /* 0x0000002d0c007c11 */ /* 0x002fe2000f8e18ff */
[----:B------:R-:W-:Y:S01]  /*a3a0*/  BSSY B1, `(.L_x_282) ;  /* 0x0000006000017945 */ /* 0x000fe20003800000 */
[----:B------:R-:W-:Y:S02]  /*a3b0*/  SHF.L.U32 R3, R24, 0x1f, RZ ;  /* 0x0000001f18037819 */ /* 0x000fe400000006ff */
[----:B------:R-:W-:Y:S02]  /*a3c0*/  @!P1 LEA R14, R12, R21, 0xd ;  /* 0x000000150c0e9211 */ /* 0x000fe400078e68ff */
[----:B------:R-:W1:Y:S03]  /*a3d0*/  SYNCS.PHASECHK.TRANS64.TRYWAIT P2, [R0+URZ+0x40], R3 ;  /* 0x00004003000075a7 */ /* 0x000e66000804017f */
[----:B------:R-:W-:Y:S01]  /*a3e0*/  @!P1 IMAD R15, R155, 0x2, R14 ;  /* 0x000000029b0f9824 */ /* 0x000fe200078e020e */
[----:B-1----:R-:W-:Y:S06]  /*a3f0*/  @!P2 BRA `(.L_x_283) ;  /* 0x000000b00030a947 */ /* 0x002fec0003800000 */
.L_x_611:
[----:B------:R-:W-:Y:S05]  /*a400*/  BSYNC B1 ;  /* 0x0000000000017941 */ /* 0x000fea0003800000 */
.L_x_282:
        /* <DEDUP_REMOVED lines=8> */
.L_x_280:
[----:B------:R-:W-:Y:S05]  /*a490*/  BSYNC B0 ;  /* 0x0000000000007941 */ /* 0x000fea0003800000 */
.L_x_279:
[----:B---3--:R-:W-:Y:S02]  /*a4a0*/  HADD2.F32 R27, -RZ, R9.H0_H0 ;  /* 0x20000009ff1b7230 */ /* 0x008fe40000004100 */
[C---:B------:R-:W-:Y:S01]  /*a4b0*/  FMUL R90, R156.reuse, R90 ;  /* 0x0000005a9c5a7220 */ /* 0x040fe20000400000 */
[--C-:B------:R-:W-:Y:S02]  /*a4c0*/  HADD2.F32 R15, -RZ, R8.reuse.H1_H1 ;  /* 0x30000008ff0f7230 */ /* 0x100fe40000004100 */
[C---:B-1----:R-:W-:Y:S01]  /*a4d0*/  FMUL R0, R156.reuse, R89 ;  /* 0x000000599c007220 */ /* 0x042fe20000400000 */
        /* <DEDUP_REMOVED lines=27> */
[-C--:B------:R-:W-:Y:S01]  /*a690*/  FFMA.RM R3, R3, R56.reuse, 12582913 ;  /* 0x4b40000103037423 */ /* 0x080fe20000004038 */
        /* <DEDUP_REMOVED lines=16> */
[----:B------:R-:W-:-:S02]  /*a7a0*/  HADD2.F32 R37, -RZ, R5.H0_H0 ;  /* 0x20000005ff257230 */ /* 0x000fc40000004100 */
[----:B------:R-:W-:Y:S01]  /*a7b0*/  FMUL R98, R156, R98 ;  /* 0x000000629c627220 */ /* 0x000fe20000400000 */
[----:B------:R-:W-:Y:S01]  /*a7c0*/  FFMA R33, -R90, 1.4426950216293334961, -R33 ;  /* 0x3fb8aa3b5a217823 */ /* 0x000fe20000000921 */
[----:B------:R-:W-:Y:S01]  /*a7d0*/  FFMA.SAT R0, -R92, R55, 0.5 ;  /* 0x3f0000005c007423 */ /* 0x000fe20000002137 */
[----:B------:R-:W-:Y:S02]  /*a7e0*/  HADD2.F32 R40, -RZ, R5.H1_H1 ;  /* 0x30000005ff287230 */ /* 0x000fe40000004100 */
[----:B------:R-:W-:Y:S01]  /*a7f0*/  FFMA R98, R157, R37, R98 ;  /* 0x000000259d627223 */ /* 0x000fe20000000062 */
[----:B------:R-:W-:Y:S01]  /*a800*/  FFMA R33, -R90, 1.925963033500011079e-08, R33 ;  /* 0x32a570605a217823 */ /* 0x000fe20000000121 */
[----:B------:R3:W-:Y:S01]  /*a810*/  MUFU.EX2 R36, R29 ;  /* 0x0000001d00247308 */ /* 0x0007e20000000800 */
[----:B-1----:R-:W-:Y:S01]  /*a820*/  FADD R15, R35, -12583039 ;  /* 0xcb40007f230f7421 */ /* 0x002fe20000000000 */
[----:B------:R-:W-:Y:S01]  /*a830*/  FFMA.RM R37, R0, R56, 12582913 ;  /* 0x4b40000100257423 */ /* 0x000fe20000004038 */
[----:B------:R-:W-:Y:S01]  /*a840*/  FMUL R0, R156, R99 ;  /* 0x000000639c007220 */ /* 0x000fe20000400000 */
[----:B------:R-:W-:-:S02]  /*a850*/  HADD2.F32 R43, -RZ, R6.H0_H0 ;  /* 0x20000006ff2b7230 */ /* 0x000fc40000004100 */
[----:B------:R-:W-:Y:S01]  /*a860*/  FFMA R15, -R14, 1.4426950216293334961, -R15 ;  /* 0x3fb8aa3b0e0f7823 */ /* 0x000fe2000000090f */
[----:B------:R-:W-:Y:S01]  /*a870*/  FADD R39, R37, -12583039 ;  /* 0xcb40007f25277421 */ /* 0x000fe20000000000 */
[----:B------:R-:W-:Y:S01]  /*a880*/  FFMA R0, R157, R40, R0 ;  /* 0x000000289d007223 */ /* 0x000fe20000000000 */
[----:B------:R1:W-:Y:S01]  /*a890*/  MUFU.EX2 R38, R33 ;  /* 0x0000002100267308 */ /* 0x0003e20000000800 */
[-C--:B---3--:R-:W-:Y:S01]  /*a8a0*/  FFMA.SAT R29, -R28, R55.reuse, 0.5 ;  /* 0x3f0000001c1d7423 */ /* 0x088fe20000002137 */
[----:B------:R-:W-:Y:S01]  /*a8b0*/  FFMA R15, -R14, 1.925963033500011079e-08, R15 ;  /* 0x32a570600e0f7823 */ /* 0x000fe2000000010f */
[-C--:B------:R-:W-:Y:S01]  /*a8c0*/  FFMA.SAT R14, -R94, R55.reuse, 0.5 ;  /* 0x3f0000005e0e7423 */ /* 0x080fe20000002137 */
[----:B------:R-:W-:Y:S01]  /*a8d0*/  FMUL R100, R156, R100 ;  /* 0x000000649c647220 */ /* 0x000fe20000400000 */
[-C--:B------:R-:W-:Y:S01]  /*a8e0*/  FFMA.RM R29, R29, R56.reuse, 12582913 ;  /* 0x4b4000011d1d7423 */ /* 0x080fe20000004038 */
[----:B------:R-:W-:Y:S01]  /*a8f0*/  FFMA R39, -R92, 1.4426950216293334961, -R39 ;  /* 0x3fb8aa3b5c277823 */ /* 0x000fe20000000927 */
[-C--:B------:R-:W-:Y:S01]  /*a900*/  FFMA.RM R41, R14, R56.reuse, 12582913 ;  /* 0x4b4000010e297423 */ /* 0x080fe20000004038 */
[----:B------:R3:W-:Y:S01]  /*a910*/  MUFU.EX2 R40, R15 ;  /* 0x0000000f00287308 */ /* 0x0007e20000000800 */
[----:B-1----:R-:W-:Y:S01]  /*a920*/  FADD R33, R29, -12583039 ;  /* 0xcb40007f1d217421 */ /* 0x002fe20000000000 */
[----:B------:R-:W-:Y:S01]  /*a930*/  FFMA.SAT R14, -R30, R55, 0.5 ;  /* 0x3f0000001e0e7423 */ /* 0x000fe20000002137 */
[----:B------:R-:W-:Y:S01]  /*a940*/  FFMA R100, R157, R43, R100 ;  /* 0x0000002b9d647223 */ /* 0x000fe20000000064 */
[----:B------:R-:W-:Y:S01]  /*a950*/  FFMA R39, -R92, 1.925963033500011079e-08, R39 ;  /* 0x32a570605c277823 */ /* 0x000fe20000000127 */
[----:B------:R-:W-:Y:S01]  /*a960*/  FFMA R33, -R28, 1.4426950216293334961, -R33 ;  /* 0x3fb8aa3b1c217823 */ /* 0x000fe20000000921 */
[----:B------:R-:W-:Y:S01]  /*a970*/  FFMA.RM R43, R14, R56, 12582913 ;  /* 0x4b4000010e2b7423 */ /* 0x000fe20000004038 */
[----:B------:R-:W-:-:S02]  /*a980*/  HADD2.F32 R46, -RZ, R6.H1_H1 ;  /* 0x30000006ff2e7230 */ /* 0x000fc40000004100 */
[----:B------:R-:W-:Y:S01]  /*a990*/  FMUL R14, R156, R101 ;  /* 0x000000659c0e7220 */ /* 0x000fe20000400000 */
[----:B---3--:R-:W-:Y:S01]  /*a9a0*/  FADD R15, R41, -12583039 ;  /* 0xcb40007f290f7421 */ /* 0x008fe20000000000 */
[----:B------:R-:W-:Y:S01]  /*a9b0*/  FFMA R33, -R28, 1.925963033500011079e-08, R33 ;  /* 0x32a570601c217823 */ /* 0x000fe20000000121 */
[-C--:B------:R-:W-:Y:S01]  /*a9c0*/  FFMA.SAT R28, -R96, R55.reuse, 0.5 ;  /* 0x3f000000601c7423 */ /* 0x080fe20000002137 */
[----:B------:R1:W3:Y:S01]  /*a9d0*/  MUFU.EX2 R42, R39 ;  /* 0x00000027002a7308 */ /* 0x0002e20000000800 */
[C---:B------:R-:W-:Y:S01]  /*a9e0*/  FFMA R15, -R94.reuse, 1.4426950216293334961, -R15 ;  /* 0x3fb8aa3b5e0f7823 */ /* 0x040fe2000000090f */
[----:B------:R-:W-:Y:S01]  /*a9f0*/  FADD R45, R43, -12583039 ;  /* 0xcb40007f2b2d7421 */ /* 0x000fe20000000000 */
[----:B------:R-:W-:Y:S01]  /*aa00*/  FFMA R14, R157, R46, R14 ;  /* 0x0000002e9d0e7223 */ /* 0x000fe2000000000e */
[--C-:B------:R-:W-:Y:S02]  /*aa10*/  HADD2.F32 R48, -RZ, R7.reuse.H0_H0 ;  /* 0x20000007ff307230 */ /* 0x100fe40000004100 */
[----:B------:R-:W-:Y:S01]  /*aa20*/  FFMA R15, -R94, 1.925963033500011079e-08, R15 ;  /* 0x32a570605e0f7823 */ /* 0x000fe2000000010f */
[----:B------:R-:W-:Y:S01]  /*aa30*/  FFMA R45, -R30, 1.4426950216293334961, -R45 ;  /* 0x3fb8aa3b1e2d7823 */ /* 0x000fe2000000092d */
[----:B------:R-:W-:Y:S01]  /*aa40*/  FMUL R102, R156, R102 ;  /* 0x000000669c667220 */ /* 0x000fe20000400000 */
[----:B------:R4:W5:Y:S01]  /*aa50*/  MUFU.EX2 R44, R33 ;  /* 0x00000021002c7308 */ /* 0x0009620000000800 */
[----:B-1----:R-:W-:Y:S01]  /*aa60*/  FFMA.RM R39, R28, R56, 12582913 ;  /* 0x4b4000011c277423 */ /* 0x002fe20000004038 */
[----:B------:R-:W-:Y:S01]  /*aa70*/  FFMA.SAT R28, -R32, R55, 0.5 ;  /* 0x3f000000201c7423 */ /* 0x000fe20000002137 */
[----:B------:R-:W-:Y:S01]  /*aa80*/  FFMA R45, -R30, 1.925963033500011079e-08, R45 ;  /* 0x32a570601e2d7823 */ /* 0x000fe2000000012d */
[----:B------:R-:W-:-:S02]  /*aa90*/  HADD2.F32 R52, -RZ, R7.H1_H1 ;  /* 0x30000007ff347230 */ /* 0x000fc40000004100 */
[----:B------:R-:W-:Y:S01]  /*aaa0*/  FFMA R102, R157, R48, R102 ;  /* 0x000000309d667223 */ /* 0x000fe20000000066 */
[-C--:B------:R-:W-:Y:S01]  /*aab0*/  FFMA.RM R47, R28, R56.reuse, 12582913 ;  /* 0x4b4000011c2f7423 */ /* 0x080fe20000004038 */
[----:B------:R-:W-:Y:S01]  /*aac0*/  FFMA.SAT R28, -R0, R55, 0.5 ;  /* 0x3f000000001c7423 */ /* 0x000fe20000002137 */
[----:B------:R1:W5:Y:S01]  /*aad0*/  MUFU.EX2 R46, R15 ;  /* 0x0000000f002e7308 */ /* 0x0003620000000800 */
[----:B----4-:R-:W-:Y:S01]  /*aae0*/  FADD R33, R39, -12583039 ;  /* 0xcb40007f27217421 */ /* 0x010fe20000000000 */
[----:B------:R-:W-:Y:S01]  /*aaf0*/  FADD R49, R47, -12583039 ;  /* 0xcb40007f2f317421 */ /* 0x000fe20000000000 */
[----:B------:R-:W-:Y:S01]  /*ab00*/  FFMA.RM R50, R28, R56, 12582913 ;  /* 0x4b4000011c327423 */ /* 0x000fe20000004038 */
[----:B------:R-:W-:Y:S01]  /*ab10*/  FMUL R28, R156, R103 ;  /* 0x000000679c1c7220 */ /* 0x000fe20000400000 */
[----:B------:R-:W-:Y:S01]  /*ab20*/  FFMA R33, -R96, 1.4426950216293334961, -R33 ;  /* 0x3fb8aa3b60217823 */ /* 0x000fe20000000921 */
[-C--:B------:R-:W-:Y:S01]  /*ab30*/  FFMA.SAT R53, -R102, R55.reuse, 0.5 ;  /* 0x3f00000066357423 */ /* 0x080fe20000002137 */
[----:B------:R-:W-:Y:S01]  /*ab40*/  FADD R51, R50, -12583039 ;  /* 0xcb40007f32337421 */ /* 0x000fe20000000000 */
[----:B------:R4:W5:Y:S01]  /*ab50*/  MUFU.EX2 R30, R45 ;  /* 0x0000002d001e7308 */ /* 0x0009620000000800 */
[-C--:B-1----:R-:W-:Y:S01]  /*ab60*/  FFMA.SAT R15, -R98, R55.reuse, 0.5 ;  /* 0x3f000000620f7423 */ /* 0x082fe20000002137 */
[----:B------:R-:W-:Y:S01]  /*ab70*/  FFMA R33, -R96, 1.925963033500011079e-08, R33 ;  /* 0x32a5706060217823 */ /* 0x000fe20000000121 */
[----:B------:R-:W-:Y:S01]  /*ab80*/  FFMA R28, R157, R52, R28 ;  /* 0x000000349d1c7223 */ /* 0x000fe2000000001c */
[-C--:B------:R-:W-:Y:S01]  /*ab90*/  FFMA.SAT R52, -R14, R55.reuse, 0.5 ;  /* 0x3f0000000e347423 */ /* 0x080fe20000002137 */
[-C--:B------:R-:W-:Y:S01]  /*aba0*/  FFMA.RM R15, R15, R56.reuse, 12582913 ;  /* 0x4b4000010f0f7423 */ /* 0x080fe20000004038 */
[----:B------:R-:W-:Y:S01]  /*abb0*/  FFMA R49, -R32, 1.4426950216293334961, -R49 ;  /* 0x3fb8aa3b20317823 */ /* 0x000fe20000000931 */
[----:B------:R-:W-:Y:S01]  /*abc0*/  FFMA R51, -R0, 1.4426950216293334961, -R51 ;  /* 0x3fb8aa3b00337823 */ /* 0x000fe20000000933 */
[----:B------:R1:W5:Y:S01]  /*abd0*/  MUFU.EX2 R48, R33 ;  /* 0x0000002100307308 */ /* 0x0003620000000800 */
[----:B----4-:R-:W-:Y:S01]  /*abe0*/  FADD R45, R15, -12583039 ;  /* 0xcb40007f0f2d7421 */ /* 0x010fe20000000000 */
[-C--:B------:R-:W-:Y:S01]  /*abf0*/  FFMA.RM R52, R52, R56.reuse, 12582913 ;  /* 0x4b40000134347423 */ /* 0x080fe20000004038 */
[-C--:B------:R-:W-:Y:S01]  /*ac00*/  FFMA.RM R54, R53, R56.reuse, 12582913 ;  /* 0x4b40000135367423 */ /* 0x080fe20000004038 */
[----:B------:R-:W-:Y:S01]  /*ac10*/  FFMA R49, -R32, 1.925963033500011079e-08, R49 ;  /* 0x32a5706020317823 */ /* 0x000fe20000000131 */
[----:B------:R-:W-:Y:S01]  /*ac20*/  FFMA R45, -R98, 1.4426950216293334961, -R45 ;  /* 0x3fb8aa3b622d7823 */ /* 0x000fe2000000092d */
[----:B------:R-:W-:Y:S01]  /*ac30*/  FFMA R51, -R0, 1.925963033500011079e-08, R51 ;  /* 0x32a5706000337823 */ /* 0x000fe20000000133 */
[----:B------:R-:W-:Y:S01]  /*ac40*/  SHF.L.U32 R3, R3, 0x17, RZ ;  /* 0x0000001703037819 */ /* 0x000fe200000006ff */
[----:B------:R-:W-:Y:S01]  /*ac50*/  FADD R53, R52, -12583039 ;  /* 0xcb40007f34357421 */ /* 0x000fe20000000000 */
[-C--:B-1----:R-:W-:Y:S01]  /*ac60*/  FFMA.SAT R33, -R100, R55.reuse, 0.5 ;  /* 0x3f00000064217423 */ /* 0x082fe20000002137 */
[----:B------:R-:W-:Y:S01]  /*ac70*/  FFMA.SAT R55, -R28, R55, 0.5 ;  /* 0x3f0000001c377423 */ /* 0x000fe20000002137 */
[----:B------:R-:W-:Y:S01]  /*ac80*/  FFMA R45, -R98, 1.925963033500011079e-08, R45 ;  /* 0x32a57060622d7823 */ /* 0x000fe2000000012d */
[----:B------:R1:W4:Y:S01]  /*ac90*/  MUFU.EX2 R32, R49 ;  /* 0x0000003100207308 */ /* 0x0003220000000800 */
[-C--:B------:R-:W-:Y:S01]  /*aca0*/  FFMA.RM R33, R33, R56.reuse, 12582913 ;  /* 0x4b40000121217423 */ /* 0x080fe20000004038 */
[----:B------:R-:W-:Y:S01]  /*acb0*/  FFMA.RM R55, R55, R56, 12582913 ;  /* 0x4b40000137377423 */ /* 0x000fe20000004038 */
[----:B--2---:R-:W-:Y:S01]  /*acc0*/  FFMA R34, R3, R34, 1 ;  /* 0x3f80000003227423 */ /* 0x004fe20000000022 */
[----:B------:R-:W-:Y:S01]  /*acd0*/  FFMA R53, -R14, 1.4426950216293334961, -R53 ;  /* 0x3fb8aa3b0e357823 */ /* 0x000fe20000000935 */
[----:B------:R-:W-:Y:S01]  /*ace0*/  SHF.L.U32 R37, R37, 0x17, RZ ;  /* 0x0000001725257819 */ /* 0x000fe200000006ff */
[----:B------:R-:W-:Y:S01]  /*acf0*/  FADD R57, R55, -12583039 ;  /* 0xcb40007f37397421 */ /* 0x000fe20000000000 */
[----:B------:R-:W-:Y:S01]  /*ad00*/  SHF.L.U32 R35, R35, 0x17, RZ ;  /* 0x0000001723237819 */ /* 0x000fe200000006ff */
[----:B------:R2:W4:Y:S01]  /*ad10*/  MUFU.EX2 R0, R45 ;  /* 0x0000002d00007308 */ /* 0x0005220000000800 */
[----:B-1----:R-:W-:Y:S01]  /*ad20*/  FADD R49, R33, -12583039 ;  /* 0xcb40007f21317421 */ /* 0x002fe20000000000 */
[----:B------:R-:W-:Y:S01]  /*ad30*/  FFMA R57, -R28, 1.4426950216293334961, -R57 ;  /* 0x3fb8aa3b1c397823 */ /* 0x000fe20000000939 */
[----:B------:R-:W-:Y:S01]  /*ad40*/  FFMA R53, -R14, 1.925963033500011079e-08, R53 ;  /* 0x32a570600e357823 */ /* 0x000fe20000000135 */
[----:B------:R-:W-:Y:S01]  /*ad50*/  IADD3 R3, R34, 0x1800000, RZ ;  /* 0x0180000022037810 */ /* 0x000fe20007ffe0ff */
[----:B------:R-:W-:Y:S01]  /*ad60*/  FFMA R49, -R100, 1.4426950216293334961, -R49 ;  /* 0x3fb8aa3b64317823 */ /* 0x000fe20000000931 */
[----:B------:R-:W-:Y:S01]  /*ad70*/  FFMA R57, -R28, 1.925963033500011079e-08, R57 ;  /* 0x32a570601c397823 */ /* 0x000fe20000000139 */
[----:B------:R-:W-:Y:S01]  /*ad80*/  SHF.L.U32 R29, R29, 0x17, RZ ;  /* 0x000000171d1d7819 */ /* 0x000fe200000006ff */
[----:B------:R-:W1:Y:S01]  /*ad90*/  MUFU.EX2 R51, R51 ;  /* 0x0000003300337308 */ /* 0x000e620000000800 */
[----:B--2---:R-:W-:Y:S01]  /*ada0*/  FADD R45, R54, -12583039 ;  /* 0xcb40007f362d7421 */ /* 0x004fe20000000000 */
[----:B------:R-:W-:Y:S01]  /*adb0*/  FFMA R49, -R100, 1.925963033500011079e-08, R49 ;  /* 0x32a5706064317823 */ /* 0x000fe20000000131 */
[----:B------:R-:W-:Y:S01]  /*adc0*/  LOP3.LUT R3, R3, 0x7f800000, RZ, 0xc0, !PT ;  /* 0x7f80000003037812 */ /* 0x000fe200078ec0ff */
[----:B------:R-:W-:-:S02]  /*add0*/  IMAD.SHL.U32 R47, R47, 0x800000, RZ ;  /* 0x008000002f2f7824 */ /* 0x000fc400078e00ff */
[C---:B------:R-:W-:Y:S01]  /*ade0*/  FFMA R45, -R102.reuse, 1.4426950216293334961, -R45 ;  /* 0x3fb8aa3b662d7823 */ /* 0x040fe2000000092d */
[----:B------:R-:W-:Y:S01]  /*adf0*/  SHF.L.U32 R27, R27, 0x17, RZ ;  /* 0x000000171b1b7819 */ /* 0x000fe200000006ff */
[----:B------:R-:W-:Y:S01]  /*ae00*/  BSSY B1, `(.L_x_284) ;  /* 0x000002a000017945 */ /* 0x000fe20003800000 */
[----:B------:R-:W2:Y:S01]  /*ae10*/  MUFU.EX2 R14, R49 ;  /* 0x00000031000e7308 */ /* 0x000ea20000000800 */
[----:B------:R-:W-:Y:S01]  /*ae20*/  FFMA R45, -R102, 1.925963033500011079e-08, R45 ;  /* 0x32a57060662d7823 */ /* 0x000fe2000000012d */
[----:B------:R-:W-:Y:S01]  /*ae30*/  ISETP.GT.U32.AND P2, PT, R3, 0x1ffffff, PT ;  /* 0x01ffffff0300780c */ /* 0x000fe20003f44070 */
[----:B---3--:R-:W-:Y:S01]  /*ae40*/  FFMA R42, R37, R42, 1 ;  /* 0x3f800000252a7423 */ /* 0x008fe2000000002a */
[----:B------:R-:W-:Y:S01]  /*ae50*/  SHF.L.U32 R31, R31, 0x17, RZ ;  /* 0x000000171f1f7819 */ /* 0x000fe200000006ff */
[----:B------:R-:W-:Y:S01]  /*ae60*/  FFMA R35, R35, R40, 1 ;  /* 0x3f80000023237423 */ /* 0x000fe20000000028 */
[----:B------:R-:W-:Y:S01]  /*ae70*/  SHF.L.U32 R41, R41, 0x17, RZ ;  /* 0x0000001729297819 */ /* 0x000fe200000006ff */
[----:B-----5:R-:W-:Y:S01]  /*ae80*/  FFMA R37, R29, R44, 1 ;  /* 0x3f8000001d257423 */ /* 0x020fe2000000002c */
[----:B------:R-:W3:Y:S01]  /*ae90*/  MUFU.EX2 R53, R53 ;  /* 0x0000003500357308 */ /* 0x000ee20000000800 */
[----:B------:R-:W-:Y:S01]  /*aea0*/  SHF.L.U32 R43, R43, 0x17, RZ ;  /* 0x000000172b2b7819 */ /* 0x000fe200000006ff */
[----:B------:R-:W-:Y:S01]  /*aeb0*/  FFMA R59, R27, R36, 1 ;  /* 0x3f8000001b3b7423 */ /* 0x000fe20000000024 */
[----:B------:R-:W-:Y:S01]  /*aec0*/  SHF.L.U32 R39, R39, 0x17, RZ ;  /* 0x0000001727277819 */ /* 0x000fe200000006ff */
[----:B------:R-:W-:Y:S01]  /*aed0*/  FFMA R38, R31, R38, 1 ;  /* 0x3f8000001f267423 */ /* 0x000fe20000000026 */
[----:B------:R-:W-:Y:S01]  /*aee0*/  SHF.L.U32 R15, R15, 0x17, RZ ;  /* 0x000000170f0f7819 */ /* 0x000fe200000006ff */
[----:B------:R-:W-:Y:S01]  /*aef0*/  FFMA R46, R41, R46, 1 ;  /* 0x3f800000292e7423 */ /* 0x000fe2000000002e */
[----:B------:R-:W-:Y:S01]  /*af00*/  SHF.L.U32 R50, R50, 0x17, RZ ;  /* 0x0000001732327819 */ /* 0x000fe200000006ff */
[----:B------:R-:W5:Y:S01]  /*af10*/  MUFU.EX2 R45, R45 ;  /* 0x0000002d002d7308 */ /* 0x000f620000000800 */
[----:B------:R-:W-:Y:S01]  /*af20*/  SHF.L.U32 R33, R33, 0x17, RZ ;  /* 0x0000001721217819 */ /* 0x000fe200000006ff */
[----:B------:R-:W-:Y:S01]  /*af30*/  FFMA R43, R43, R30, 1 ;  /* 0x3f8000002b2b7423 */ /* 0x000fe2000000001e */
[----:B------:R-:W-:Y:S01]  /*af40*/  SHF.L.U32 R52, R52, 0x17, RZ ;  /* 0x0000001734347819 */ /* 0x000fe200000006ff */
[----:B------:R-:W-:Y:S01]  /*af50*/  FFMA R48, R39, R48, 1 ;  /* 0x3f80000027307423 */ /* 0x000fe20000000030 */
[----:B------:R-:W-:Y:S01]  /*af60*/  SHF.L.U32 R54, R54, 0x17, RZ ;  /* 0x0000001736367819 */ /* 0x000fe200000006ff */
[----:B----4-:R-:W-:Y:S01]  /*af70*/  FFMA R47, R47, R32, 1 ;  /* 0x3f8000002f2f7423 */ /* 0x010fe20000000020 */
[----:B------:R-:W-:Y:S01]  /*af80*/  SHF.L.U32 R55, R55, 0x17, RZ ;  /* 0x0000001737377819 */ /* 0x000fe200000006ff */
[----:B------:R-:W4:Y:S01]  /*af90*/  MUFU.EX2 R28, R57 ;  /* 0x00000039001c7308 */ /* 0x000f220000000800 */
[----:B------:R-:W-:Y:S01]  /*afa0*/  FFMA R40, R15, R0, 1 ;  /* 0x3f8000000f287423 */ /* 0x000fe20000000000 */
[----:B-1----:R-:W-:Y:S01]  /*afb0*/  FFMA R51, R50, R51, 1 ;  /* 0x3f80000032337423 */ /* 0x002fe20000000033 */
[----:B--2---:R-:W-:Y:S01]  /*afc0*/  FFMA R44, R33, R14, 1 ;  /* 0x3f800000212c7423 */ /* 0x004fe2000000000e */
[----:B---3--:R-:W-:Y:S01]  /*afd0*/  FFMA R53, R52, R53, 1 ;  /* 0x3f80000034357423 */ /* 0x008fe20000000035 */
[----:B-----5:R-:W-:Y:S01]  /*afe0*/  FFMA R54, R54, R45, 1 ;  /* 0x3f80000036367423 */ /* 0x020fe2000000002d */
[----:B----4-:R-:W-:Y:S01]  /*aff0*/  FFMA R55, R55, R28, 1 ;  /* 0x3f80000037377423 */ /* 0x010fe2000000001c */
[----:B------:R-:W-:Y:S06]  /*b000*/  @P2 BRA `(.L_x_285) ;  /* 0x0000000000142947 */ /* 0x000fec0003800000 */
[----:B------:R-:W-:Y:S02]  /*b010*/  MOV R0, R34 ;  /* 0x0000002200007202 */ /* 0x000fe40000000f00 */
[----:B------:R-:W-:-:S07]  /*b020*/  MOV R14, 0xb040 ;  /* 0x0000b040000e7802 */ /* 0x000fce0000000f00 */
[----:B------:R-:W-:Y:S05]  /*b030*/  CALL.REL.NOINC `($__internal_0_$__cuda_sm20_rcp_rn_f32_slowpath) ;  /* 0x000000ac00147944 */ /* 0x000fea0003c00000 */
[----:B------:R-:W-:Y:S01]  /*b040*/  MOV R27, R0 ;  /* 0x00000000001b7202 */ /* 0x000fe20000000f00 */
[----:B------:R-:W-:Y:S06]  /*b050*/  BRA `(.L_x_286) ;  /* 0x0000000000107947 */ /* 0x000fec0003800000 */
.L_x_285:
[----:B------:R-:W1:Y:S02]  /*b060*/  MUFU.RCP R27, R34 ;  /* 0x00000022001b7308 */ /* 0x000e640000001000 */
[----:B-1----:R-:W-:-:S04]  /*b070*/  FFMA R0, R34, R27, -1 ;  /* 0xbf80000022007423 */ /* 0x002fc8000000001b */
[----:B------:R-:W-:-:S04]  /*b080*/  FADD.FTZ R0, -R0, -RZ ;  /* 0x800000ff00007221 */ /* 0x000fc80000010100 */
[----:B------:R-:W-:-:S07]  /*b090*/  FFMA R27, R27, R0, R27 ;  /* 0x000000001b1b7223 */ /* 0x000fce000000001b */
.L_x_286:
[----:B------:R-:W-:Y:S05]  /*b0a0*/  BSYNC B1 ;  /* 0x0000000000017941 */ /* 0x000fea0003800000 */
.L_x_284:
        /* <DEDUP_REMOVED lines=10> */
.L_x_288:
[----:B------:R-:W1:Y:S02]  /*b150*/  MUFU.RCP R28, R59 ;  /* 0x0000003b001c7308 */ /* 0x000e640000001000 */
[----:B-1----:R-:W-:-:S04]  /*b160*/  FFMA R0, R59, R28, -1 ;  /* 0xbf8000003b007423 */ /* 0x002fc8000000001c */
[----:B------:R-:W-:-:S04]  /*b170*/  FADD.FTZ R3, -R0, -RZ ;  /* 0x800000ff00037221 */ /* 0x000fc80000010100 */
[----:B------:R-:W-:-:S07]  /*b180*/  FFMA R28, R28, R3, R28 ;  /* 0x000000031c1c7223 */ /* 0x000fce000000001c */
.L_x_289:
[----:B------:R-:W-:Y:S05]  /*b190*/  BSYNC B1 ;  /* 0x0000000000017941 */ /* 0x000fea0003800000 */
.L_x_287:
        /* <DEDUP_REMOVED lines=10> */
.L_x_291:
[----:B------:R-:W1:Y:S02]  /*b240*/  MUFU.RCP R29, R38 ;  /* 0x00000026001d7308 */ /* 0x000e640000001000 */
[----:B-1----:R-:W-:-:S04]  /*b250*/  FFMA R0, R38, R29, -1 ;  /* 0xbf80000026007423 */ /* 0x002fc8000000001d */
[----:B------:R-:W-:-:S04]  /*b260*/  FADD.FTZ R0, -R0, -RZ ;  /* 0x800000ff00007221 */ /* 0x000fc80000010100 */
[----:B------:R-:W-:-:S07]  /*b270*/  FFMA R29, R29, R0, R29 ;  /* 0x000000001d1d7223 */ /* 0x000fce000000001d */
.L_x_292:
[----:B------:R-:W-:Y:S05]  /*b280*/  BSYNC B1 ;  /* 0x0000000000017941 */ /* 0x000fea0003800000 */
.L_x_290:
        /* <DEDUP_REMOVED lines=10> */
.L_x_294:
[----:B------:R-:W1:Y:S02]  /*b330*/  MUFU.RCP R30, R35 ;  /* 0x00000023001e7308 */ /* 0x000e640000001000 */
[----:B-1----:R-:W-:-:S04]  /*b340*/  FFMA R0, R35, R30, -1 ;  /* 0xbf80000023007423 */ /* 0x002fc8000000001e */
[----:B------:R-:W-:-:S04]  /*b350*/  FADD.FTZ R3, -R0, -RZ ;  /* 0x800000ff00037221 */ /* 0x000fc80000010100 */
[----:B------:R-:W-:-:S07]  /*b360*/  FFMA R30, R30, R3, R30 ;  /* 0x000000031e1e7223 */ /* 0x000fce000000001e */
.L_x_295:
[----:B------:R-:W-:Y:S05]  /*b370*/  BSYNC B1 ;  /* 0x0000000000017941 */ /* 0x000fea0003800000 */
.L_x_293:
        /* <DEDUP_REMOVED lines=10> */
.L_x_297:
[----:B------:R-:W1:Y:S02]  /*b420*/  MUFU.RCP R31, R42 ;  /* 0x0000002a001f7308 */ /* 0x000e640000001000 */
[----:B-1----:R-:W-:-:S04]  /*b430*/  FFMA R0, R42, R31, -1 ;  /* 0xbf8000002a007423 */ /* 0x002fc8000000001f */
[----:B------:R-:W-:-:S04]  /*b440*/  FADD.FTZ R0, -R0, -RZ ;  /* 0x800000ff00007221 */ /* 0x000fc80000010100 */
[----:B------:R-:W-:-:S07]  /*b450*/  FFMA R31, R31, R0, R31 ;  /* 0x000000001f1f7223 */ /* 0x000fce000000001f */
.L_x_298:
[----:B------:R-:W-:Y:S05]  /*b460*/  BSYNC B1 ;  /* 0x0000000000017941 */ /* 0x000fea0003800000 */
.L_x_296:
        /* <DEDUP_REMOVED lines=10> */
.L_x_300:
[----:B------:R-:W1:Y:S02]  /*b510*/  MUFU.RCP R32, R37 ;  /* 0x0000002500207308 */ /* 0x000e640000001000 */
[----:B-1----:R-:W-:-:S04]  /*b520*/  FFMA R0, R37, R32, -1 ;  /* 0xbf80000025007423 */ /* 0x002fc80000000020 */
[----:B------:R-:W-:-:S04]  /*b530*/  FADD.FTZ R3, -R0, -RZ ;  /* 0x800000ff00037221 */ /* 0x000fc80000010100 */
[----:B------:R-:W-:-:S07]  /*b540*/  FFMA R32, R32, R3, R32 ;  /* 0x0000000320207223 */ /* 0x000fce0000000020 */
.L_x_301:
[----:B------:R-:W-:Y:S05]  /*b550*/  BSYNC B1 ;  /* 0x0000000000017941 */ /* 0x000fea0003800000 */
.L_x_299:
        /* <DEDUP_REMOVED lines=10> */
.L_x_303:
[----:B------:R-:W1:Y:S02]  /*b600*/  MUFU.RCP R33, R46 ;  /* 0x0000002e00217308 */ /* 0x000e640000001000 */
[----:B-1----:R-:W-:-:S04]  /*b610*/  FFMA R0, R46, R33, -1 ;  /* 0xbf8000002e007423 */ /* 0x002fc80000000021 */
[----:B------:R-:W-:-:S04]  /*b620*/  FADD.FTZ R0, -R0, -RZ ;  /* 0x800000ff00007221 */ /* 0x000fc80000010100 */
[----:B------:R-:W-:-:S07]  /*b630*/  FFMA R33, R33, R0, R33 ;  /* 0x0000000021217223 */ /* 0x000fce0000000021 */
.L_x_304:
[----:B------:R-:W-:Y:S05]  /*b640*/  BSYNC B1 ;  /* 0x0000000000017941 */ /* 0x000fea0003800000 */
.L_x_302:
        /* <DEDUP_REMOVED lines=10> */
.L_x_306:
[----:B------:R-:W1:Y:S02]  /*b6f0*/  MUFU.RCP R34, R43 ;  /* 0x0000002b00227308 */ /* 0x000e640000001000 */
[----:B-1----:R-:W-:-:S04]  /*b700*/  FFMA R0, R43, R34, -1 ;  /* 0xbf8000002b007423 */ /* 0x002fc80000000022 */
[----:B------:R-:W-:-:S04]  /*b710*/  FADD.FTZ R3, -R0, -RZ ;  /* 0x800000ff00037221 */ /* 0x000fc80000010100 */
[----:B------:R-:W-:-:S07]  /*b720*/  FFMA R34, R34, R3, R34 ;  /* 0x0000000322227223 */ /* 0x000fce0000000022 */
.L_x_307:
[----:B------:R-:W-:Y:S05]  /*b730*/  BSYNC B1 ;  /* 0x0000000000017941 */ /* 0x000fea0003800000 */
.L_x_305:
        /* <DEDUP_REMOVED lines=10> */
.L_x_309:
[----:B------:R-:W1:Y:S02]  /*b7e0*/  MUFU.RCP R35, R48 ;  /* 0x0000003000237308 */ /* 0x000e640000001000 */
[----:B-1----:R-:W-:-:S04]  /*b7f0*/  FFMA R0, R48, R35, -1 ;  /* 0xbf80000030007423 */ /* 0x002fc80000000023 */
[----:B------:R-:W-:-:S04]  /*b800*/  FADD.FTZ R0, -R0, -RZ ;  /* 0x800000ff00007221 */ /* 0x000fc80000010100 */
[----:B------:R-:W-:-:S07]  /*b810*/  FFMA R35, R35, R0, R35 ;  /* 0x0000000023237223 */ /* 0x000fce0000000023 */
.L_x_310:
[----:B------:R-:W-:Y:S05]  /*b820*/  BSYNC B1 ;  /* 0x0000000000017941 */ /* 0x000fea0003800000 */
.L_x_308:
        /* <DEDUP_REMOVED lines=10> */
.L_x_312:
[----:B------:R-:W1:Y:S02]  /*b8d0*/  MUFU.RCP R36, R47 ;  /* 0x0000002f00247308 */ /* 0x000e640000001000 */
[----:B-1----:R-:W-:-:S04]  /*b8e0*/  FFMA R0, R47, R36, -1 ;  /* 0xbf8000002f007423 */ /* 0x002fc80000000024 */
[----:B------:R-:W-:-:S04]  /*b8f0*/  FADD.FTZ R3, -R0, -RZ ;  /* 0x800000ff00037221 */ /* 0x000fc80000010100 */
[----:B------:R-:W-:-:S07]  /*b900*/  FFMA R36, R36, R3, R36 ;  /* 0x0000000324247223 */ /* 0x000fce0000000024 */
.L_x_313:
[----:B------:R-:W-:Y:S05]  /*b910*/  BSYNC B1 ;  /* 0x0000000000017941 */ /* 0x000fea0003800000 */
.L_x_311:
        /* <DEDUP_REMOVED lines=10> */
.L_x_315:
[----:B------:R-:W1:Y:S02]  /*b9c0*/  MUFU.RCP R37, R40 ;  /* 0x0000002800257308 */ /* 0x000e640000001000 */
[----:B-1----:R-:W-:-:S04]  /*b9d0*/  FFMA R0, R40, R37, -1 ;  /* 0xbf80000028007423 */ /* 0x002fc80000000025 */
[----:B------:R-:W-:-:S04]  /*b9e0*/  FADD.FTZ R0, -R0, -RZ ;  /* 0x800000ff00007221 */ /* 0x000fc80000010100 */
[----:B------:R-:W-:-:S07]  /*b9f0*/  FFMA R37, R37, R0, R37 ;  /* 0x0000000025257223 */ /* 0x000fce0000000025 */
.L_x_316:
[----:B------:R-:W-:Y:S05]  /*ba00*/  BSYNC B1 ;  /* 0x0000000000017941 */ /* 0x000fea0003800000 */
.L_x_314:
        /* <DEDUP_REMOVED lines=10> */
.L_x_318:
[----:B------:R-:W1:Y:S02]  /*bab0*/  MUFU.RCP R38, R51 ;  /* 0x0000003300267308 */ /* 0x000e640000001000 */
[----:B-1----:R-:W-:-:S04]  /*bac0*/  FFMA R0, R51, R38, -1 ;  /* 0xbf80000033007423 */ /* 0x002fc80000000026 */
[----:B------:R-:W-:-:S04]  /*bad0*/  FADD.FTZ R3, -R0, -RZ ;  /* 0x800000ff00037221 */ /* 0x000fc80000010100 */
[----:B------:R-:W-:-:S07]  /*bae0*/  FFMA R38, R38, R3, R38 ;  /* 0x0000000326267223 */ /* 0x000fce0000000026 */
.L_x_319:
[----:B------:R-:W-:Y:S05]  /*baf0*/  BSYNC B1 ;  /* 0x0000000000017941 */ /* 0x000fea0003800000 */
.L_x_317:
        /* <DEDUP_REMOVED lines=10> */
.L_x_321:
[----:B------:R-:W1:Y:S02]  /*bba0*/  MUFU.RCP R39, R44 ;  /* 0x0000002c00277308 */ /* 0x000e640000001000 */
[----:B-1----:R-:W-:-:S04]  /*bbb0*/  FFMA R0, R44, R39, -1 ;  /* 0xbf8000002c007423 */ /* 0x002fc80000000027 */
[----:B------:R-:W-:-:S04]  /*bbc0*/  FADD.FTZ R0, -R0, -RZ ;  /* 0x800000ff00007221 */ /* 0x000fc80000010100 */
[----:B------:R-:W-:-:S07]  /*bbd0*/  FFMA R39, R39, R0, R39 ;  /* 0x0000000027277223 */ /* 0x000fce0000000027 */
.L_x_322:
[----:B------:R-:W-:Y:S05]  /*bbe0*/  BSYNC B1 ;  /* 0x0000000000017941 */ /* 0x000fea0003800000 */
.L_x_320:
        /* <DEDUP_REMOVED lines=10> */
.L_x_324:
[----:B------:R-:W1:Y:S02]  /*bc90*/  MUFU.RCP R40, R53 ;  /* 0x0000003500287308 */ /* 0x000e640000001000 */
[----:B-1----:R-:W-:-:S04]  /*bca0*/  FFMA R0, R53, R40, -1 ;  /* 0xbf80000035007423 */ /* 0x002fc80000000028 */
[----:B------:R-:W-:-:S04]  /*bcb0*/  FADD.FTZ R3, -R0, -RZ ;  /* 0x800000ff00037221 */ /* 0x000fc80000010100 */
[----:B------:R-:W-:-:S07]  /*bcc0*/  FFMA R40, R40, R3, R40 ;  /* 0x0000000328287223 */ /* 0x000fce0000000028 */
.L_x_325:
[----:B------:R-:W-:Y:S05]  /*bcd0*/  BSYNC B1 ;  /* 0x0000000000017941 */ /* 0x000fea0003800000 */
.L_x_323:
        /* <DEDUP_REMOVED lines=10> */
.L_x_327:
[----:B------:R-:W1:Y:S02]  /*bd80*/  MUFU.RCP R41, R54 ;  /* 0x0000003600297308 */ /* 0x000e640000001000 */
[----:B-1----:R-:W-:-:S04]  /*bd90*/  FFMA R0, R54, R41, -1 ;  /* 0xbf80000036007423 */ /* 0x002fc80000000029 */
[----:B------:R-:W-:-:S04]  /*bda0*/  FADD.FTZ R0, -R0, -RZ ;  /* 0x800000ff00007221 */ /* 0x000fc80000010100 */
[----:B------:R-:W-:-:S07]  /*bdb0*/  FFMA R41, R41, R0, R41 ;  /* 0x0000000029297223 */ /* 0x000fce0000000029 */
.L_x_328:
[----:B------:R-:W-:Y:S05]  /*bdc0*/  BSYNC B1 ;  /* 0x0000000000017941 */ /* 0x000fea0003800000 */
.L_x_326:
[----:B------:R-:W-:-:S05]  /*bdd0*/  VIADD R0, R55, 0x1800000 ;  /* 0x0180000037007836 */ /* 0x000fca0000000000 */
[----:B------:R-:W-:-:S04]  /*bde0*/  LOP3.LUT R0, R0, 0x7f800000, RZ, 0xc0, !PT ;  /* 0x7f80000000007812 */ /* 0x000fc800078ec0ff */
[----:B------:R-:W-:-:S13]  /*bdf0*/  ISETP.GT.U32.AND P2, PT, R0, 0x1ffffff, PT ;  /* 0x01ffffff0000780c */ /* 0x000fda0003f44070 */
[----:B------:R-:W-:Y:S05]  /*be00*/  @P2 BRA `(.L_x_329) ;  /* 0x0000000000102947 */ /* 0x000fea0003800000 */
[----:B------:R-:W-:Y:S02]  /*be10*/  MOV R0, R55 ;  /* 0x0000003700007202 */ /* 0x000fe40000000f00 */
[----:B------:R-:W-:-:S07]  /*be20*/  MOV R14, 0xbe40 ;  /* 0x0000be40000e7802 */ /* 0x000fce0000000f00 */
[----:B------:R-:W-:Y:S05]  /*be30*/  CALL.REL.NOINC `($__internal_0_$__cuda_sm20_rcp_rn_f32_slowpath) ;  /* 0x0000009c00947944 */ /* 0x000fea0003c00000 */
[----:B------:R-:W-:Y:S05]  /*be40*/  BRA `(.L_x_330) ;  /* 0x0000000000107947 */ /* 0x000fea0003800000 */
.L_x_329:
[----:B------:R-:W1:Y:S02]  /*be50*/  MUFU.RCP R0, R55 ;  /* 0x0000003700007308 */ /* 0x000e640000001000 */
[----:B-1----:R-:W-:-:S04]  /*be60*/  FFMA R3, R55, R0, -1 ;  /* 0xbf80000037037423 */ /* 0x002fc80000000000 */
[----:B------:R-:W-:-:S04]  /*be70*/  FADD.FTZ R3, -R3, -RZ ;  /* 0x800000ff03037221 */ /* 0x000fc80000010100 */
[----:B------:R-:W-:-:S07]  /*be80*/  FFMA R0, R0, R3, R0 ;  /* 0x0000000300007223 */ /* 0x000fce0000000000 */
.L_x_330:
        /* <DEDUP_REMOVED lines=8> */
[----:B------:R-:W-:Y:S01]  /*bf10*/  F2FP.F16.F32.PACK_AB R36, R36, R35 ;  /* 0x000000232424723e */ /* 0x000fe200000000ff */
[----:B------:R1:W-:Y:S01]  /*bf20*/  STSM.16.M88.4 [R20+0x200], R28 ;  /* 0x0002001c14007844 */ /* 0x0003e20000000200 */
[----:B------:R-:W-:-:S05]  /*bf30*/  F2FP.F16.F32.PACK_AB R39, R0, R41 ;  /* 0x000000290027723e */ /* 0x000fca00000000ff */
[----:B------:R1:W-:Y:S01]  /*bf40*/  STSM.16.M88.4 [R13], R36 ;  /* 0x000000240d007844 */ /* 0x0003e20000000200 */
        /* <DEDUP_REMOVED lines=17> */
.L_x_332:
[----:B------:R-:W-:Y:S05]  /*c060*/  BSYNC B0 ;  /* 0x0000000000007941 */ /* 0x000fea0003800000 */
.L_x_331:
[----:B------:R-:W-:Y:S06]  /*c070*/  BAR.SYNC.DEFER_BLOCKING 0x1, 0x100 ;  /* 0x0044000000007b1d */ /* 0x000fec0000010000 */
[----:B------:R-:W-:Y:S04]  /*c080*/  BSSY B0, `(.L_x_333) ;  /* 0x0000009000007945 */ /* 0x000fe80003800000 */
[----:B------:R-:W-:Y:S05]  /*c090*/  @P0 BRA `(.L_x_334) ;  /* 0x00000000001c0947 */ /* 0x000fea0003800000 */
[----:B------:R-:W-:-:S13]  /*c0a0*/  ISETP.NE.AND P2, PT, R159, 0x3, PT ;  /* 0x000000039f00780c */ /* 0x000fda0003f45270 */
[----:B------:R-:W-:Y:S05]  /*c0b0*/  @!P2 BRA `(.L_x_335) ;  /* 0x000000000004a947 */ /* 0x000fea0003800000 */
[----:B------:R-:W-:Y:S01]  /*c0c0*/  BPT.TRAP 0x1 ;  /* 0x000000040000795c */ /* 0x000fe20000300000 */
.L_x_335:
[----:B------:R-:W-:-:S04]  /*c0d0*/  ULEA UR4, UR5, UR45, 0x3 ;  /* 0x0000002d05047291 */ /* 0x000fc8000f8e183f */
[----:B------:R-:W-:-:S04]  /*c0e0*/  UIADD3 UR4, UR4, 0x60, URZ ;  /* 0x0000006004047890 */ /* 0x000fc8000fffe03f */
[----:B------:R-:W-:-:S09]  /*c0f0*/  UPRMT UR4, UR50, 0x654, UR4 ;  /* 0x0000065432047896 */ /* 0x000fd20008000004 */
[----:B------:R-:W-:Y:S03]  /*c100*/  SYNCS.ARRIVE.TRANS64.RED.A1T0 RZ, [UR4], RZ ;  /* 0x000000ffffff79a7 */ /* 0x000fe60008100404 */
.L_x_334:
[----:B------:R-:W-:Y:S05]  /*c110*/  BSYNC B0 ;  /* 0x0000000000007941 */ /* 0x000fea0003800000 */
.L_x_333:
        /* <DEDUP_REMOVED lines=8> */
.L_x_338:
[----:B------:R-:W-:Y:S01]  /*c1a0*/  LEA R0, R12, UR45, 0x3 ;  /* 0x0000002d0c007c11 */ /* 0x000fe2000f8e18ff */
[----:B------:R-:W-:Y:S01]  /*c1b0*/  BSSY B1, `(.L_x_339) ;  /* 0x0000006000017945 */ /* 0x000fe20003800000 */
[----:B------:R-:W-:Y:S02]  /*c1c0*/  SHF.L.U32 R3, R24, 0x1f, RZ ;  /* 0x0000001f18037819 */ /* 0x000fe400000006ff */
[----:B------:R-:W-:Y:S02]  /*c1d0*/  @!P1 LEA R14, R12, R21, 0xd ;  /* 0x000000150c0e9211 */ /* 0x000fe400078e68ff */
[----:B------:R-:W2:Y:S02]  /*c1e0*/  SYNCS.PHASECHK.TRANS64.TRYWAIT P2, [R0+URZ+0x40], R3 ;  /* 0x00004003000075a7 */ /* 0x000ea4000804017f */
[----:B-1----:R-:W-:Y:S01]  /*c1f0*/  @!P1 LEA R13, R155, R14, 0x1 ;  /* 0x0000000e9b0d9211 */ /* 0x002fe200078e08ff */
[----:B--2---:R-:W-:Y:S06]  /*c200*/  @!P2 BRA `(.L_x_340) ;  /* 0x0000009000c0a947 */ /* 0x004fec0003800000 */
.L_x_612:
[----:B------:R-:W-:Y:S05]  /*c210*/  BSYNC B1 ;  /* 0x0000000000017941 */ /* 0x000fea0003800000 */
.L_x_339:
        /* <DEDUP_REMOVED lines=8> */
.L_x_337:
[----:B------:R-:W-:Y:S05]  /*c2a0*/  BSYNC B0 ;  /* 0x0000000000007941 */ /* 0x000fea0003800000 */
.L_x_336:
[----:B---3--:R-:W-:Y:S02]  /*c2b0*/  HADD2.F32 R15, -RZ, R9.H0_H0 ;  /* 0x20000009ff0f7230 */ /* 0x008fe40000004100 */
[C---:B------:R-:W-:Y:S01]  /*c2c0*/  FMUL R106, R156.reuse, R106 ;  /* 0x0000006a9c6a7220 */ /* 0x040fe20000400000 */
[--C-:B-1----:R-:W-:Y:S02]  /*c2d0*/  HADD2.F32 R13, -RZ, R8.reuse.H1_H1 ;  /* 0x30000008ff0d7230 */ /* 0x102fe40000004100 */
        /* <DEDUP_REMOVED lines=47> */
[----:B------:R-:W-:Y:S01]  /*c5d0*/  FFMA.SAT R0, -R108, R55, 0.5 ;  /* 0x3f0000006c007423 */ /* 0x000fe20000002137 */
[----:B------:R-:W-:Y:S01]  /*c5e0*/  FFMA R31, -R106, 1.4426950216293334961, -R31 ;  /* 0x3fb8aa3b6a1f7823 */ /* 0x000fe2000000091f */
[----:B------:R-:W-:Y:S02]  /*c5f0*/  HADD2.F32 R39, -RZ, R5.H1_H1 ;  /* 0x30000005ff277230 */ /* 0x000fe40000004100 */
[----:B------:R-:W-:Y:S01]  /*c600*/  FFMA R114, R157, R35, R114 ;  /* 0x000000239d727223 */ /* 0x000fe20000000072 */
[----:B------:R-:W-:Y:S01]  /*c610*/  FFMA.RM R35, R0, R56, 12582913 ;  /* 0x4b40000100237423 */ /* 0x000fe20000004038 */
[----:B------:R3:W-:Y:S01]  /*c620*/  MUFU.EX2 R36, R27 ;  /* 0x0000001b00247308 */ /* 0x0007e20000000800 */
[----:B-1----:R-:W-:Y:S01]  /*c630*/  FADD R13, R33, -12583039 ;  /* 0xcb40007f210d7421 */ /* 0x002fe20000000000 */
[----:B------:R-:W-:Y:S01]  /*c640*/  FFMA R31, -R106, 1.925963033500011079e-08, R31 ;  /* 0x32a570606a1f7823 */ /* 0x000fe2000000011f */
[----:B------:R-:W-:Y:S01]  /*c650*/  FMUL R0, R156, R115 ;  /* 0x000000739c007220 */ /* 0x000fe20000400000 */
[----:B------:R-:W-:Y:S01]  /*c660*/  FADD R37, R35, -12583039 ;  /* 0xcb40007f23257421 */ /* 0x000fe20000000000 */
[----:B------:R-:W-:Y:S01]  /*c670*/  FFMA R13, -R14, 1.4426950216293334961, -R13 ;  /* 0x3fb8aa3b0e0d7823 */ /* 0x000fe2000000090d */
[----:B------:R-:W-:-:S02]  /*c680*/  HADD2.F32 R41, -RZ, R6.H0_H0 ;  /* 0x20000006ff297230 */ /* 0x000fc40000004100 */
        /* <DEDUP_REMOVED lines=16> */
[----:B------:R-:W-:Y:S01]  /*c790*/  HADD2.F32 R45, -RZ, R6.H1_H1 ;  /* 0x30000006ff2d7230 */ /* 0x000fe20000004100 */
[----:B------:R1:W4:Y:S01]  /*c7a0*/  MUFU.EX2 R42, R37 ;  /* 0x00000025002a7308 */ /* 0x0003220000000800 */
[----:B---3--:R-:W-:Y:S01]  /*c7b0*/  FADD R13, R39, -12583039 ;  /* 0xcb40007f270d7421 */ /* 0x008fe20000000000 */
[----:B------:R-:W-:Y:S01]  /*c7c0*/  FFMA R31, -R28, 1.925963033500011079e-08, R31 ;  /* 0x32a570601c1f7823 */ /* 0x000fe2000000011f */
[----:B------:R-:W-:Y:S01]  /*c7d0*/  FFMA.SAT R28, -R112, R55, 0.5 ;  /* 0x3f000000701c7423 */ /* 0x000fe20000002137 */
[----:B------:R-:W-:Y:S01]  /*c7e0*/  FADD R43, R41, -12583039 ;  /* 0xcb40007f292b7421 */ /* 0x000fe20000000000 */
[----:B------:R-:W-:Y:S01]  /*c7f0*/  FFMA R13, -R110, 1.4426950216293334961, -R13 ;  /* 0x3fb8aa3b6e0d7823 */ /* 0x000fe2000000090d */
[----:B------:R-:W-:Y:S01]  /*c800*/  FMUL R14, R156, R117 ;  /* 0x000000759c0e7220 */ /* 0x000fe20000400000 */
[----:B------:R-:W-:-:S02]  /*c810*/  HADD2.F32 R47, -RZ, R7.H0_H0 ;  /* 0x20000007ff2f7230 */ /* 0x000fc40000004100 */
[----:B------:R-:W-:Y:S01]  /*c820*/  FFMA R43, -R30, 1.4426950216293334961, -R43 ;  /* 0x3fb8aa3b1e2b7823 */ /* 0x000fe2000000092b */
[----:B------:R-:W-:Y:S01]  /*c830*/  FFMA R13, -R110, 1.925963033500011079e-08, R13 ;  /* 0x32a570606e0d7823 */ /* 0x000fe2000000010d */
[-C--:B-1----:R-:W-:Y:S01]  /*c840*/  FFMA.RM R37, R28, R56.reuse, 12582913 ;  /* 0x4b4000011c257423 */ /* 0x082fe20000004038 */
[----:B------:R-:W-:Y:S01]  /*c850*/  FFMA.SAT R28, -R32, R55, 0.5 ;  /* 0x3f000000201c7423 */ /* 0x000fe20000002137 */
[----:B------:R1:W3:Y:S01]  /*c860*/  MUFU.EX2 R44, R31 ;  /* 0x0000001f002c7308 */ /* 0x0002e20000000800 */
[----:B------:R-:W-:Y:S01]  /*c870*/  FFMA R14, R157, R45, R14 ;  /* 0x0000002d9d0e7223 */ /* 0x000fe2000000000e */
[----:B------:R-:W-:Y:S01]  /*c880*/  FFMA R43, -R30, 1.925963033500011079e-08, R43 ;  /* 0x32a570601e2b7823 */ /* 0x000fe2000000012b */
[----:B------:R-:W-:Y:S01]  /*c890*/  FFMA.RM R45, R28, R56, 12582913 ;  /* 0x4b4000011c2d7423 */ /* 0x000fe20000004038 */
[----:B------:R-:W-:Y:S01]  /*c8a0*/  FFMA.SAT R28, -R0, R55, 0.5 ;  /* 0x3f000000001c7423 */ /* 0x000fe20000002137 */
[----:B------:R-:W-:Y:S01]  /*c8b0*/  FMUL R118, R156, R118 ;  /* 0x000000769c767220 */ /* 0x000fe20000400000 */
[----:B------:R-:W-:Y:S01]  /*c8c0*/  HADD2.F32 R50, -RZ, R7.H1_H1 ;  /* 0x30000007ff327230 */ /* 0x000fe20000004100 */
[----:B------:R-:W-:Y:S01]  /*c8d0*/  SHF.L.U32 R3, R3, 0x17, RZ ;  /* 0x0000001703037819 */ /* 0x000fe200000006ff */
[----:B------:R5:W3:Y:S01]  /*c8e0*/  MUFU.EX2 R46, R13 ;  /* 0x0000000d002e7308 */ /* 0x000ae20000000800 */
[----:B-1----:R-:W-:Y:S01]  /*c8f0*/  FADD R31, R37, -12583039 ;  /* 0xcb40007f251f7421 */ /* 0x002fe20000000000 */
[----:B------:R-:W-:Y:S01]  /*c900*/  FFMA.RM R49, R28, R56, 12582913 ;  /* 0x4b4000011c317423 */ /* 0x000fe20000004038 */
[----:B------:R-:W-:Y:S01]  /*c910*/  FMUL R28, R156, R119 ;  /* 0x000000779c1c7220 */ /* 0x000fe20000400000 */
[----:B------:R-:W-:Y:S01]  /*c920*/  FFMA R118, R157, R47, R118 ;  /* 0x0000002f9d767223 */ /* 0x000fe20000000076 */
[----:B------:R-:W-:Y:S01]  /*c930*/  FFMA R31, -R112, 1.4426950216293334961, -R31 ;  /* 0x3fb8aa3b701f7823 */ /* 0x000fe2000000091f */
[----:B------:R-:W-:Y:S01]  /*c940*/  FADD R47, R45, -12583039 ;  /* 0xcb40007f2d2f7421 */ /* 0x000fe20000000000 */
[----:B------:R-:W-:Y:S01]  /*c950*/  FADD R51, R49, -12583039 ;  /* 0xcb40007f31337421 */ /* 0x000fe20000000000 */
[----:B------:R1:W3:Y:S01]  /*c960*/  MUFU.EX2 R30, R43 ;  /* 0x0000002b001e7308 */ /* 0x0002e20000000800 */
[-C--:B-----5:R-:W-:Y:S01]  /*c970*/  FFMA.SAT R13, -R114, R55.reuse, 0.5 ;  /* 0x3f000000720d7423 */ /* 0x0a0fe20000002137 */
[----:B------:R-:W-:Y:S01]  /*c980*/  FFMA R31, -R112, 1.925963033500011079e-08, R31 ;  /* 0x32a57060701f7823 */ /* 0x000fe2000000011f */
[----:B------:R-:W-:Y:S01]  /*c990*/  FFMA R28, R157, R50, R28 ;  /* 0x000000329d1c7223 */ /* 0x000fe2000000001c */
[-C--:B------:R-:W-:Y:S01]  /*c9a0*/  FFMA.SAT R50, -R14, R55.reuse, 0.5 ;  /* 0x3f0000000e327423 */ /* 0x080fe20000002137 */
[-C--:B------:R-:W-:Y:S01]  /*c9b0*/  FFMA.RM R13, R13, R56.reuse, 12582913 ;  /* 0x4b4000010d0d7423 */ /* 0x080fe20000004038 */
[-C--:B------:R-:W-:Y:S01]  /*c9c0*/  FFMA.SAT R53, -R118, R55.reuse, 0.5 ;  /* 0x3f00000076357423 */ /* 0x080fe20000002137 */
[----:B------:R-:W-:Y:S01]  /*c9d0*/  FFMA R47, -R32, 1.4426950216293334961, -R47 ;  /* 0x3fb8aa3b202f7823 */ /* 0x000fe2000000092f */
[----:B------:R5:W3:Y:S01]  /*c9e0*/  MUFU.EX2 R48, R31 ;  /* 0x0000001f00307308 */ /* 0x000ae20000000800 */
[----:B-1----:R-:W-:Y:S01]  /*c9f0*/  FADD R43, R13, -12583039 ;  /* 0xcb40007f0d2b7421 */ /* 0x002fe20000000000 */
[----:B------:R-:W-:Y:S01]  /*ca00*/  FFMA R51, -R0, 1.4426950216293334961, -R51 ;  /* 0x3fb8aa3b00337823 */ /* 0x000fe20000000933 */
[-C--:B------:R-:W-:Y:S01]  /*ca10*/  FFMA.RM R52, R50, R56.reuse, 12582913 ;  /* 0x4b40000132347423 */ /* 0x080fe20000004038 */
[-C--:B------:R-:W-:Y:S01]  /*ca20*/  FFMA.RM R54, R53, R56.reuse, 12582913 ;  /* 0x4b40000135367423 */ /* 0x080fe20000004038 */
[----:B------:R-:W-:Y:S01]  /*ca30*/  FFMA R43, -R114, 1.4426950216293334961, -R43 ;  /* 0x3fb8aa3b722b7823 */ /* 0x000fe2000000092b */
[----:B------:R-:W-:Y:S01]  /*ca40*/  FFMA R47, -R32, 1.925963033500011079e-08, R47 ;  /* 0x32a57060202f7823 */ /* 0x000fe2000000012f */
[----:B------:R-:W-:Y:S01]  /*ca50*/  FFMA R51, -R0, 1.925963033500011079e-08, R51 ;  /* 0x32a5706000337823 */ /* 0x000fe20000000133 */
[----:B------:R-:W-:Y:S01]  /*ca60*/  FADD R53, R52, -12583039 ;  /* 0xcb40007f34357421 */ /* 0x000fe20000000000 */
[-C--:B-----5:R-:W-:Y:S01]  /*ca70*/  FFMA.SAT R31, -R116, R55.reuse, 0.5 ;  /* 0x3f000000741f7423 */ /* 0x0a0fe20000002137 */
[----:B------:R-:W-:Y:S01]  /*ca80*/  FFMA.SAT R55, -R28, R55, 0.5 ;  /* 0x3f0000001c377423 */ /* 0x000fe20000002137 */
[----:B------:R-:W-:Y:S01]  /*ca90*/  FFMA R43, -R114, 1.925963033500011079e-08, R43 ;  /* 0x32a57060722b7823 */ /* 0x000fe2000000012b */
[----:B------:R1:W5:Y:S01]  /*caa0*/  MUFU.EX2 R32, R47 ;  /* 0x0000002f00207308 */ /* 0x0003620000000800 */
[-C--:B------:R-:W-:Y:S01]  /*cab0*/  FFMA.RM R31, R31, R56.reuse, 12582913 ;  /* 0x4b4000011f1f7423 */ /* 0x080fe20000004038 */
[----:B------:R-:W-:Y:S01]  /*cac0*/  FFMA.RM R55, R55, R56, 12582913 ;  /* 0x4b40000137377423 */ /* 0x000fe20000004038 */
[----:B--2---:R-:W-:Y:S01]  /*cad0*/  FFMA R34, R3, R34, 1 ;  /* 0x3f80000003227423 */ /* 0x004fe20000000022 */
[----:B------:R-:W-:Y:S01]  /*cae0*/  FFMA R53, -R14, 1.4426950216293334961, -R53 ;  /* 0x3fb8aa3b0e357823 */ /* 0x000fe20000000935 */
[----:B------:R-:W-:Y:S01]  /*caf0*/  SHF.L.U32 R35, R35, 0x17, RZ ;  /* 0x0000001723237819 */ /* 0x000fe200000006ff */
[----:B------:R-:W-:Y:S01]  /*cb00*/  FADD R57, R55, -12583039 ;  /* 0xcb40007f37397421 */ /* 0x000fe20000000000 */
[----:B------:R-:W-:Y:S01]  /*cb10*/  SHF.L.U32 R33, R33, 0x17, RZ ;  /* 0x0000001721217819 */ /* 0x000fe200000006ff */
[----:B------:R2:W5:Y:S01]  /*cb20*/  MUFU.EX2 R0, R43 ;  /* 0x0000002b00007308 */ /* 0x0005620000000800 */
[----:B-1----:R-:W-:Y:S01]  /*cb30*/  FADD R47, R31, -12583039 ;  /* 0xcb40007f1f2f7421 */ /* 0x002fe20000000000 */
[----:B------:R-:W-:Y:S01]  /*cb40*/  FFMA R57, -R28, 1.4426950216293334961, -R57 ;  /* 0x3fb8aa3b1c397823 */ /* 0x000fe20000000939 */
[----:B------:R-:W-:Y:S01]  /*cb50*/  FFMA R53, -R14, 1.925963033500011079e-08, R53 ;  /* 0x32a570600e357823 */ /* 0x000fe20000000135 */
[----:B------:R-:W-:Y:S01]  /*cb60*/  IADD3 R3, R34, 0x1800000, RZ ;  /* 0x0180000022037810 */ /* 0x000fe20007ffe0ff */
[----:B------:R-:W-:Y:S01]  /*cb70*/  FFMA R47, -R116, 1.4426950216293334961, -R47 ;  /* 0x3fb8aa3b742f7823 */ /* 0x000fe2000000092f */
[----:B------:R-:W-:Y:S01]  /*cb80*/  FFMA R57, -R28, 1.925963033500011079e-08, R57 ;  /* 0x32a570601c397823 */ /* 0x000fe20000000139 */
[----:B------:R-:W-:Y:S01]  /*cb90*/  SHF.L.U32 R27, R27, 0x17, RZ ;  /* 0x000000171b1b7819 */ /* 0x000fe200000006ff */
[----:B------:R1:W5:Y:S01]  /*cba0*/  MUFU.EX2 R50, R51 ;  /* 0x0000003300327308 */ /* 0x0003620000000800 */
        /* <DEDUP_REMOVED lines=10> */
[----:B----4-:R-:W-:Y:S01]  /*cc50*/  FFMA R42, R35, R42, 1 ;  /* 0x3f800000232a7423 */ /* 0x010fe2000000002a */
[----:B------:R-:W-:Y:S01]  /*cc60*/  SHF.L.U32 R29, R29, 0x17, RZ ;  /* 0x000000171d1d7819 */ /* 0x000fe200000006ff */
[----:B------:R-:W-:Y:S01]  /*cc70*/  FFMA R33, R33, R40, 1 ;  /* 0x3f80000021217423 */ /* 0x000fe20000000028 */
[----:B------:R-:W-:Y:S01]  /*cc80*/  SHF.L.U32 R41, R41, 0x17, RZ ;  /* 0x0000001729297819 */ /* 0x000fe200000006ff */
[----:B---3--:R-:W-:Y:S01]  /*cc90*/  FFMA R35, R27, R44, 1 ;  /* 0x3f8000001b237423 */ /* 0x008fe2000000002c */
        /* <DEDUP_REMOVED lines=9> */
[----:B------:R-:W-:Y:S01]  /*cd30*/  SHF.L.U32 R31, R31, 0x17, RZ ;  /* 0x000000171f1f7819 */ /* 0x000fe200000006ff */
[----:B------:R-:W-:Y:S01]  /*cd40*/  FFMA R41, R41, R30, 1 ;  /* 0x3f80000029297423 */ /* 0x000fe2000000001e */
[----:B------:R-:W-:Y:S01]  /*cd50*/  SHF.L.U32 R52, R52, 0x17, RZ ;  /* 0x0000001734347819 */ /* 0x000fe200000006ff */
[----:B------:R-:W-:Y:S01]  /*cd60*/  FFMA R48, R37, R48, 1 ;  /* 0x3f80000025307423 */ /* 0x000fe20000000030 */
[----:B------:R-:W-:Y:S01]  /*cd70*/  SHF.L.U32 R54, R54, 0x17, RZ ;  /* 0x0000001736367819 */ /* 0x000fe200000006ff */
[----:B-----5:R-:W-:Y:S01]  /*cd80*/  FFMA R45, R45, R32, 1 ;  /* 0x3f8000002d2d7423 */ /* 0x020fe20000000020 */
[----:B------:R-:W-:Y:S01]  /*cd90*/  SHF.L.U32 R55, R55, 0x17, RZ ;  /* 0x0000001737377819 */ /* 0x000fe200000006ff */
[----:B------:R-:W4:Y:S01]  /*cda0*/  MUFU.EX2 R28, R57 ;  /* 0x00000039001c7308 */ /* 0x000f220000000800 */
[----:B------:R-:W-:Y:S01]  /*cdb0*/  FFMA R40, R13, R0, 1 ;  /* 0x3f8000000d287423 */ /* 0x000fe20000000000 */
[----:B------:R-:W-:Y:S01]  /*cdc0*/  FFMA R49, R49, R50, 1 ;  /* 0x3f80000031317423 */ /* 0x000fe20000000032 */
[----:B--2---:R-:W-:Y:S01]  /*cdd0*/  FFMA R44, R31, R14, 1 ;  /* 0x3f8000001f2c7423 */ /* 0x004fe2000000000e */
[----:B---3--:R-:W-:Y:S01]  /*cde0*/  FFMA R53, R52, R53, 1 ;  /* 0x3f80000034357423 */ /* 0x008fe20000000035 */
[----:B-1----:R-:W-:Y:S01]  /*cdf0*/  FFMA R54, R54, R43, 1 ;  /* 0x3f80000036367423 */ /* 0x002fe2000000002b */
[----:B----4-:R-:W-:Y:S01]  /*ce00*/  FFMA R55, R55, R28, 1 ;  /* 0x3f80000037377423 */ /* 0x010fe2000000001c */
[----:B------:R-:W-:Y:S06]  /*ce10*/  @P2 BRA `(.L_x_342) ;  /* 0x0000000000142947 */ /* 0x000fec0003800000 */
[----:B------:R-:W-:Y:S02]  /*ce20*/  MOV R0, R34 ;  /* 0x0000002200007202 */ /* 0x000fe40000000f00 */
[----:B------:R-:W-:-:S07]  /*ce30*/  MOV R14, 0xce50 ;  /* 0x0000ce50000e7802 */ /* 0x000fce0000000f00 */
[----:B------:R-:W-:Y:S05]  /*ce40*/  CALL.REL.NOINC `($__internal_0_$__cuda_sm20_rcp_rn_f32_slowpath) ;  /* 0x0000008c00907944 */ /* 0x000fea0003c00000 */
[----:B------:R-:W-:Y:S01]  /*ce50*/  MOV R13, R0 ;  /* 0x00000000000d7202 */ /* 0x000fe20000000f00 */
[----:B------:R-:W-:Y:S06]  /*ce60*/  BRA `(.L_x_343) ;  /* 0x0000000000107947 */ /* 0x000fec0003800000 */
.L_x_342:
[----:B------:R-:W1:Y:S02]  /*ce70*/  MUFU.RCP R13, R34 ;  /* 0x00000022000d7308 */ /* 0x000e640000001000 */
[----:B-1----:R-:W-:-:S04]  /*ce80*/  FFMA R0, R34, R13, -1 ;  /* 0xbf80000022007423 */ /* 0x002fc8000000000d */
[----:B------:R-:W-:-:S04]  /*ce90*/  FADD.FTZ R0, -R0, -RZ ;  /* 0x800000ff00007221 */ /* 0x000fc80000010100 */
[----:B------:R-:W-:-:S07]  /*cea0*/  FFMA R13, R13, R0, R13 ;  /* 0x000000000d0d7223 */ /* 0x000fce000000000d */
.L_x_343:
[----:B------:R-:W-:Y:S05]  /*ceb0*/  BSYNC B1 ;  /* 0x0000000000017941 */ /* 0x000fea0003800000 */
.L_x_341:
        /* <DEDUP_REMOVED lines=10> */
.L_x_345:
[----:B------:R-:W1:Y:S02]  /*cf60*/  MUFU.RCP R28, R51 ;  /* 0x00000033001c7308 */ /* 0x000e640000001000 */
[----:B-1----:R-:W-:-:S04]  /*cf70*/  FFMA R0, R51, R28, -1 ;  /* 0xbf80000033007423 */ /* 0x002fc8000000001c */
[----:B------:R-:W-:-:S04]  /*cf80*/  FADD.FTZ R3, -R0, -RZ ;  /* 0x800000ff00037221 */ /* 0x000fc80000010100 */
[----:B------:R-:W-:-:S07]  /*cf90*/  FFMA R28, R28, R3, R28 ;  /* 0x000000031c1c7223 */ /* 0x000fce000000001c */
.L_x_346:
[----:B------:R-:W-:Y:S05]  /*cfa0*/  BSYNC B1 ;  /* 0x0000000000017941 */ /* 0x000fea0003800000 */
.L_x_344:
        /* <DEDUP_REMOVED lines=10> */
.L_x_348:
[----:B------:R-:W1:Y:S02]  /*d050*/  MUFU.RCP R27, R38 ;  /* 0x00000026001b7308 */ /* 0x000e640000001000 */
[----:B-1----:R-:W-:-:S04]  /*d060*/  FFMA R0, R38, R27, -1 ;  /* 0xbf80000026007423 */ /* 0x002fc8000000001b */
[----:B------:R-:W-:-:S04]  /*d070*/  FADD.FTZ R0, -R0, -RZ ;  /* 0x800000ff00007221 */ /* 0x000fc80000010100 */
[----:B------:R-:W-:-:S07]  /*d080*/  FFMA R27, R27, R0, R27 ;  /* 0x000000001b1b7223 */ /* 0x000fce000000001b */
.L_x_349:
[----:B------:R-:W-:Y:S05]  /*d090*/  BSYNC B1 ;  /* 0x0000000000017941 */ /* 0x000fea0003800000 */
.L_x_347:
        /* <DEDUP_REMOVED lines=10> */
.L_x_351:
[----:B------:R-:W1:Y:S02]  /*d140*/  MUFU.RCP R30, R33 ;  /* 0x00000021001e7308 */ /* 0x000e640000001000 */
[----:B-1----:R-:W-:-:S04]  /*d150*/  FFMA R0, R33, R30, -1 ;  /* 0xbf80000021007423 */ /* 0x002fc8000000001e */
[----:B------:R-:W-:-:S04]  /*d160*/  FADD.FTZ R3, -R0, -RZ ;  /* 0x800000ff00037221 */ /* 0x000fc80000010100 */
[----:B------:R-:W-:-:S07]  /*d170*/  FFMA R30, R30, R3, R30 ;  /* 0x000000031e1e7223 */ /* 0x000fce000000001e */
.L_x_352:
[----:B------:R-:W-:Y:S05]  /*d180*/  BSYNC B1 ;  /* 0x0000000000017941 */ /* 0x000fea0003800000 */
.L_x_350:
        /* <DEDUP_REMOVED lines=10> */
.L_x_354:
[----:B------:R-:W1:Y:S02]  /*d230*/  MUFU.RCP R29, R42 ;  /* 0x0000002a001d7308 */ /* 0x000e640000001000 */
[----:B-1----:R-:W-:-:S04]  /*d240*/  FFMA R0, R42, R29, -1 ;  /* 0xbf8000002a007423 */ /* 0x002fc8000000001d */
[----:B------:R-:W-:-:S04]  /*d250*/  FADD.FTZ R0, -R0, -RZ ;  /* 0x800000ff00007221 */ /* 0x000fc80000010100 */
[----:B------:R-:W-:-:S07]  /*d260*/  FFMA R29, R29, R0, R29 ;  /* 0x000000001d1d7223 */ /* 0x000fce000000001d */
.L_x_355:
[----:B------:R-:W-:Y:S05]  /*d270*/  BSYNC B1 ;  /* 0x0000000000017941 */ /* 0x000fea0003800000 */
.L_x_353:
        /* <DEDUP_REMOVED lines=10> */
.L_x_357:
[----:B------:R-:W1:Y:S02]  /*d320*/  MUFU.RCP R32, R35 ;  /* 0x0000002300207308 */ /* 0x000e640000001000 */
[----:B-1----:R-:W-:-:S04]  /*d330*/  FFMA R0, R35, R32, -1 ;  /* 0xbf80000023007423 */ /* 0x002fc80000000020 */
[----:B------:R-:W-:-:S04]  /*d340*/  FADD.FTZ R3, -R0, -RZ ;  /* 0x800000ff00037221 */ /* 0x000fc80000010100 */
[----:B------:R-:W-:-:S07]  /*d350*/  FFMA R32, R32, R3, R32 ;  /* 0x0000000320207223 */ /* 0x000fce0000000020 */
.L_x_358:
[----:B------:R-:W-:Y:S05]  /*d360*/  BSYNC B1 ;  /* 0x0000000000017941 */ /* 0x000fea0003800000 */
.L_x_356:
        /* <DEDUP_REMOVED lines=10> */
.L_x_360:
[----:B------:R-:W1:Y:S02]  /*d410*/  MUFU.RCP R31, R46 ;  /* 0x0000002e001f7308 */ /* 0x000e640000001000 */
[----:B-1----:R-:W-:-:S04]  /*d420*/  FFMA R0, R46, R31, -1 ;  /* 0xbf8000002e007423 */ /* 0x002fc8000000001f */
[----:B------:R-:W-:-:S04]  /*d430*/  FADD.FTZ R0, -R0, -RZ ;  /* 0x800000ff00007221 */ /* 0x000fc80000010100 */
[----:B------:R-:W-:-:S07]  /*d440*/  FFMA R31, R31, R0, R31 ;  /* 0x000000001f1f7223 */ /* 0x000fce000000001f */
.L_x_361:
[----:B------:R-:W-:Y:S05]  /*d450*/  BSYNC B1 ;  /* 0x0000000000017941 */ /* 0x000fea0003800000 */
.L_x_359:
        /* <DEDUP_REMOVED lines=10> */
.L_x_363:
[----:B------:R-:W1:Y:S02]  /*d500*/  MUFU.RCP R34, R41 ;  /* 0x0000002900227308 */ /* 0x000e640000001000 */
[----:B-1----:R-:W-:-:S04]  /*d510*/  FFMA R0, R41, R34, -1 ;  /* 0xbf80000029007423 */ /* 0x002fc80000000022 */
[----:B------:R-:W-:-:S04]  /*d520*/  FADD.FTZ R3, -R0, -RZ ;  /* 0x800000ff00037221 */ /* 0x000fc80000010100 */
[----:B------:R-:W-:-:S07]  /*d530*/  FFMA R34, R34, R3, R34 ;  /* 0x0000000322227223 */ /* 0x000fce0000000022 */
.L_x_364:
[----:B------:R-:W-:Y:S05]  /*d540*/  BSYNC B1 ;  /* 0x0000000000017941 */ /* 0x000fea0003800000 */
.L_x_362:
        /* <DEDUP_REMOVED lines=10> */
.L_x_366:
[----:B------:R-:W1:Y:S02]  /*d5f0*/  MUFU.RCP R33, R48 ;  /* 0x0000003000217308 */ /* 0x000e640000001000 */
[----:B-1----:R-:W-:-:S04]  /*d600*/  FFMA R0, R48, R33, -1 ;  /* 0xbf80000030007423 */ /* 0x002fc80000000021 */
[----:B------:R-:W-:-:S04]  /*d610*/  FADD.FTZ R0, -R0, -RZ ;  /* 0x800000ff00007221 */ /* 0x000fc80000010100 */
[----:B------:R-:W-:-:S07]  /*d620*/  FFMA R33, R33, R0, R33 ;  /* 0x0000000021217223 */ /* 0x000fce0000000021 */
.L_x_367:
[----:B------:R-:W-:Y:S05]  /*d630*/  BSYNC B1 ;  /* 0x0000000000017941 */ /* 0x000fea0003800000 */
.L_x_365:
        /* <DEDUP_REMOVED lines=10> */
.L_x_369:
[----:B------:R-:W1:Y:S02]  /*d6e0*/  MUFU.RCP R36, R45 ;  /* 0x0000002d00247308 */ /* 0x000e640000001000 */
[----:B-1----:R-:W-:-:S04]  /*d6f0*/  FFMA R0, R45, R36, -1 ;  /* 0xbf8000002d007423 */ /* 0x002fc80000000024 */
[----:B------:R-:W-:-:S04]  /*d700*/  FADD.FTZ R3, -R0, -RZ ;  /* 0x800000ff00037221 */ /* 0x000fc80000010100 */
[----:B------:R-:W-:-:S07]  /*d710*/  FFMA R36, R36, R3, R36 ;  /* 0x0000000324247223 */ /* 0x000fce0000000024 */
.L_x_370:
[----:B------:R-:W-:Y:S05]  /*d720*/  BSYNC B1 ;  /* 0x0000000000017941 */ /* 0x000fea0003800000 */
.L_x_368:
        /* <DEDUP_REMOVED lines=10> */
.L_x_372:
[----:B------:R-:W1:Y:S02]  /*d7d0*/  MUFU.RCP R35, R40 ;  /* 0x0000002800237308 */ /* 0x000e640000001000 */
[----:B-1----:R-:W-:-:S04]  /*d7e0*/  FFMA R0, R40, R35, -1 ;  /* 0xbf80000028007423 */ /* 0x002fc80000000023 */
[----:B------:R-:W-:-:S04]  /*d7f0*/  FADD.FTZ R0, -R0, -RZ ;  /* 0x800000ff00007221 */ /* 0x000fc80000010100 */
[----:B------:R-:W-:-:S07]  /*d800*/  FFMA R35, R35, R0, R35 ;  /* 0x0000000023237223 */ /* 0x000fce0000000023 */
.L_x_373:
[----:B------:R-:W-:Y:S05]  /*d810*/  BSYNC B1 ;  /* 0x0000000000017941 */ /* 0x000fea0003800000 */
.L_x_371:
        /* <DEDUP_REMOVED lines=10> */
.L_x_375:
[----:B------:R-:W1:Y:S02]  /*d8c0*/  MUFU.RCP R38, R49 ;  /* 0x0000003100267308 */ /* 0x000e640000001000 */
[----:B-1----:R-:W-:-:S04]  /*d8d0*/  FFMA R0, R49, R38, -1 ;  /* 0xbf80000031007423 */ /* 0x002fc80000000026 */
[----:B------:R-:W-:-:S04]  /*d8e0*/  FADD.FTZ R3, -R0, -RZ ;  /* 0x800000ff00037221 */ /* 0x000fc80000010100 */
[----:B------:R-:W-:-:S07]  /*d8f0*/  FFMA R38, R38, R3, R38 ;  /* 0x0000000326267223 */ /* 0x000fce0000000026 */
.L_x_376:
[----:B------:R-:W-:Y:S05]  /*d900*/  BSYNC B1 ;  /* 0x0000000000017941 */ /* 0x000fea0003800000 */
.L_x_374:
        /* <DEDUP_REMOVED lines=10> */
.L_x_378:
[----:B------:R-:W1:Y:S02]  /*d9b0*/  MUFU.RCP R37, R44 ;  /* 0x0000002c00257308 */ /* 0x000e640000001000 */
[----:B-1----:R-:W-:-:S04]  /*d9c0*/  FFMA R0, R44, R37, -1 ;  /* 0xbf8000002c007423 */ /* 0x002fc80000000025 */
[----:B------:R-:W-:-:S04]  /*d9d0*/  FADD.FTZ R0, -R0, -RZ ;  /* 0x800000ff00007221 */ /* 0x000fc80000010100 */
[----:B------:R-:W-:-:S07]  /*d9e0*/  FFMA R37, R37, R0, R37 ;  /* 0x0000000025257223 */ /* 0x000fce0000000025 */
.L_x_379:
[----:B------:R-:W-:Y:S05]  /*d9f0*/  BSYNC B1 ;  /* 0x0000000000017941 */ /* 0x000fea0003800000 */
.L_x_377:
        /* <DEDUP_REMOVED lines=10> */
.L_x_381:
[----:B------:R-:W1:Y:S02]  /*daa0*/  MUFU.RCP R40, R53 ;  /* 0x0000003500287308 */ /* 0x000e640000001000 */
[----:B-1----:R-:W-:-:S04]  /*dab0*/  FFMA R0, R53, R40, -1 ;  /* 0xbf80000035007423 */ /* 0x002fc80000000028 */
[----:B------:R-:W-:-:S04]  /*dac0*/  FADD.FTZ R3, -R0, -RZ ;  /* 0x800000ff00037221 */ /* 0x000fc80000010100 */
[----:B------:R-:W-:-:S07]  /*dad0*/  FFMA R40, R40, R3, R40 ;  /* 0x0000000328287223 */ /* 0x000fce0000000028 */
.L_x_382:
[----:B------:R-:W-:Y:S05]  /*dae0*/  BSYNC B1 ;  /* 0x0000000000017941 */ /* 0x000fea0003800000 */
.L_x_380:
        /* <DEDUP_REMOVED lines=10> */
.L_x_384:
[----:B------:R-:W1:Y:S02]  /*db90*/  MUFU.RCP R39, R54 ;  /* 0x0000003600277308 */ /* 0x000e640000001000 */
[----:B-1----:R-:W-:-:S04]  /*dba0*/  FFMA R0, R54, R39, -1 ;  /* 0xbf80000036007423 */ /* 0x002fc80000000027 */
[----:B------:R-:W-:-:S04]  /*dbb0*/  FADD.FTZ R0, -R0, -RZ ;  /* 0x800000ff00007221 */ /* 0x000fc80000010100 */
[----:B------:R-:W-:-:S07]  /*dbc0*/  FFMA R39, R39, R0, R39 ;  /* 0x0000000027277223 */ /* 0x000fce0000000027 */
.L_x_385:
[----:B------:R-:W-:Y:S05]  /*dbd0*/  BSYNC B1 ;  /* 0x0000000000017941 */ /* 0x000fea0003800000 */
.L_x_383:
        /* <DEDUP_REMOVED lines=8> */
.L_x_386:
[----:B------:R-:W1:Y:S02]  /*dc60*/  MUFU.RCP R0, R55 ;  /* 0x0000003700007308 */ /* 0x000e640000001000 */
[----:B-1----:R-:W-:-:S04]  /*dc70*/  FFMA R3, R55, R0, -1 ;  /* 0xbf80000037037423 */ /* 0x002fc80000000000 */
[----:B------:R-:W-:-:S04]  /*dc80*/  FADD.FTZ R3, -R3, -RZ ;  /* 0x800000ff03037221 */ /* 0x000fc80000010100 */
[----:B------:R-:W-:-:S07]  /*dc90*/  FFMA R0, R0, R3, R0 ;  /* 0x0000000300007223 */ /* 0x000fce0000000000 */
.L_x_387:
        /* <DEDUP_REMOVED lines=29> */
.L_x_389:
[----:B------:R-:W-:Y:S05]  /*de70*/  BSYNC B0 ;  /* 0x0000000000007941 */ /* 0x000fea0003800000 */
.L_x_388:
[----:B------:R-:W-:Y:S06]  /*de80*/  BAR.SYNC.DEFER_BLOCKING 0x1, 0x100 ;  /* 0x0044000000007b1d */ /* 0x000fec0000010000 */
[----:B------:R-:W-:Y:S04]  /*de90*/  BSSY B0, `(.L_x_390) ;  /* 0x0000009000007945 */ /* 0x000fe80003800000 */
[----:B------:R-:W-:Y:S05]  /*dea0*/  @P0 BRA `(.L_x_391) ;  /* 0x00000000001c0947 */ /* 0x000fea0003800000 */
[----:B------:R-:W-:-:S13]  /*deb0*/  ISETP.NE.AND P2, PT, R159, 0x3, PT ;  /* 0x000000039f00780c */ /* 0x000fda0003f45270 */
[----:B------:R-:W-:Y:S05]  /*dec0*/  @!P2 BRA `(.L_x_392) ;  /* 0x000000000004a947 */ /* 0x000fea0003800000 */
[----:B------:R-:W-:Y:S01]  /*ded0*/  BPT.TRAP 0x1 ;  /* 0x000000040000795c */ /* 0x000fe20000300000 */
.L_x_392:
[----:B------:R-:W-:-:S04]  /*dee0*/  ULEA UR4, UR5, UR45, 0x3 ;  /* 0x0000002d05047291 */ /* 0x000fc8000f8e183f */
[----:B------:R-:W-:-:S04]  /*def0*/  UIADD3 UR4, UR4, 0x60, URZ ;  /* 0x0000006004047890 */ /* 0x000fc8000fffe03f */
[----:B------:R-:W-:-:S09]  /*df00*/  UPRMT UR4, UR50, 0x654, UR4 ;  /* 0x0000065432047896 */ /* 0x000fd20008000004 */
[----:B------:R-:W-:Y:S03]  /*df10*/  SYNCS.ARRIVE.TRANS64.RED.A1T0 RZ, [UR4], RZ ;  /* 0x000000ffffff79a7 */ /* 0x000fe60008100404 */
.L_x_391:
[----:B------:R-:W-:Y:S05]  /*df20*/  BSYNC B0 ;  /* 0x0000000000007941 */ /* 0x000fea0003800000 */
.L_x_390:
        /* <DEDUP_REMOVED lines=8> */
.L_x_395:
[----:B------:R-:W-:Y:S01]  /*dfb0*/  LEA R0, R12, UR45, 0x3 ;  /* 0x0000002d0c007c11 */ /* 0x000fe2000f8e18ff */
[----:B------:R-:W-:Y:S01]  /*dfc0*/  BSSY B1, `(.L_x_396) ;  /* 0x0000006000017945 */ /* 0x000fe20003800000 */
[----:B------:R-:W-:Y:S02]  /*dfd0*/  SHF.L.U32 R3, R24, 0x1f, RZ ;  /* 0x0000001f18037819 */ /* 0x000fe400000006ff */
[----:B------:R-:W-:Y:S02]  /*dfe0*/  @!P1 LEA R14, R12, R21, 0xd ;  /* 0x000000150c0e9211 */ /* 0x000fe400078e68ff */
[----:B------:R-:W2:Y:S02]  /*dff0*/  SYNCS.PHASECHK.TRANS64.TRYWAIT P2, [R0+URZ+0x40], R3 ;  /* 0x00004003000075a7 */ /* 0x000ea4000804017f */
[----:B------:R-:W-:Y:S01]  /*e000*/  @!P1 LEA R13, R155, R14, 0x1 ;  /* 0x0000000e9b0d9211 */ /* 0x000fe200078e08ff */
[----:B--2---:R-:W-:Y:S06]  /*e010*/  @!P2 BRA `(.L_x_397) ;  /* 0x000000740050a947 */ /* 0x004fec0003800000 */
.L_x_613:
[----:B------:R-:W-:Y:S05]  /*e020*/  BSYNC B1 ;  /* 0x0000000000017941 */ /* 0x000fea0003800000 */
.L_x_396:
[----:B------:R-:W-:Y:S05]  /*e030*/  @!P1 WARPSYNC.ALL ;  /* 0x0000000000009948 */ /* 0x000fea0003800000 */
[----:B------:R3:W4:Y:S01]  /*e040*/  @!P1 LDSM.16.M88.4 R8, [R14] ;  /* 0x000000000e08983b */ /* 0x0007220000000200 */
[----:B------:R-:W-:-:S03]  /*e050*/  IADD3 R12, R12, 0x1, RZ ;  /* 0x000000010c0c7810 */ /* 0x000fc60007ffe0ff */
[----:B------:R3:W1:Y:S01]  /*e060*/  @!P1 LDSM.16.M88.4 R4, [R13] ;  /* 0x000000000d04983b */ /* 0x0006620000000200 */
[----:B------:R-:W-:-:S04]  /*e070*/  ISETP.NE.AND P2, PT, R12, 0x4, PT ;  /* 0x000000040c00780c */ /* 0x000fc80003f45270 */
[----:B--2---:R-:W-:Y:S02]  /*e080*/  SEL R3, RZ, 0x1, P2 ;  /* 0x00000001ff037807 */ /* 0x004fe40001000000 */
[----:B------:R-:W-:Y:S02]  /*e090*/  SEL R12, R12, RZ, P2 ;  /* 0x000000ff0c0c7207 */ /* 0x000fe40001000000 */
[----:B---3--:R-:W-:-:S07]  /*e0a0*/  LOP3.LUT R24, R24, R3, RZ, 0x3c, !PT ;  /* 0x0000000318187212 */ /* 0x008fce00078e3cff */
.L_x_394:
[----:B------:R-:W-:Y:S05]  /*e0b0*/  BSYNC B0 ;  /* 0x0000000000007941 */ /* 0x000fea0003800000 */
.L_x_393:
[----:B----4-:R-:W-:Y:S02]  /*e0c0*/  HADD2.F32 R15, -RZ, R9.H0_H0 ;  /* 0x20000009ff0f7230 */ /* 0x010fe40000004100 */
        /* <DEDUP_REMOVED lines=9> */
[----:B-1----:R-:W-:Y:S02]  /*e160*/  HADD2.F32 R23, -RZ, R9.H1_H1 ;  /* 0x30000009ff177230 */ /* 0x002fe40000004100 */
        /* <DEDUP_REMOVED lines=11> */
[----:B------:R-:W-:Y:S02]  /*e220*/  HADD2.F32 R23, -RZ, R4.H0_H0 ;  /* 0x20000004ff177230 */ /* 0x000fe40000004100 */
        /* <DEDUP_REMOVED lines=19> */
[----:B------:R-:W-:Y:S01]  /*e360*/  FFMA.RM R27, R27, R55, 12582913 ;  /* 0x4b4000011b1b7423 */ /* 0x000fe20000004037 */
        /* <DEDUP_REMOVED lines=23> */
[----:B------:R-:W-:Y:S01]  /*e4e0*/  FFMA.SAT R14, -R126, R53, 0.5 ;  /* 0x3f0000007e0e7423 */ /* 0x000fe20000002135 */
[----:B------:R-:W-:Y:S01]  /*e4f0*/  FFMA R35, -R124, 1.4426950216293334961, -R35 ;  /* 0x3fb8aa3b7c237823 */ /* 0x000fe20000000923 */
[-C--:B------:R-:W-:Y:S01]  /*e500*/  FFMA.RM R23, R23, R55.reuse, 12582913 ;  /* 0x4b40000117177423 */ /* 0x080fe20000004037 */
[----:B------:R-:W-:Y:S01]  /*e510*/  FMUL R132, R156, R132 ;  /* 0x000000849c847220 */ /* 0x000fe20000400000 */
[----:B------:R-:W-:Y:S01]  /*e520*/  FFMA.RM R37, R14, R55, 12582913 ;  /* 0x4b4000010e257423 */ /* 0x000fe20000004037 */
[----:B------:R3:W-:Y:S01]  /*e530*/  MUFU.EX2 R40, R13 ;  /* 0x0000000d00287308 */ /* 0x0007e20000000800 */
[----:B-1----:R-:W-:Y:S01]  /*e540*/  FADD R29, R23, -12583039 ;  /* 0xcb40007f171d7421 */ /* 0x002fe20000000000 */
[----:B------:R-:W-:Y:S01]  /*e550*/  FFMA.SAT R14, -R30, R53, 0.5 ;  /* 0x3f0000001e0e7423 */ /* 0x000fe20000002135 */
[----:B------:R-:W-:Y:S01]  /*e560*/  FFMA R35, -R124, 1.925963033500011079e-08, R35 ;  /* 0x32a570607c237823 */ /* 0x000fe20000000123 */
[----:B------:R-:W-:Y:S01]  /*e570*/  FFMA R132, R157, R39, R132 ;  /* 0x000000279d847223 */ /* 0x000fe20000000084 */
[----:B------:R-:W-:Y:S01]  /*e580*/  FFMA R29, -R28, 1.4426950216293334961, -R29 ;  /* 0x3fb8aa3b1c1d7823 */ /* 0x000fe2000000091d */
[----:B------:R-:W-:Y:S01]  /*e590*/  FFMA.RM R39, R14, R55, 12582913 ;  /* 0x4b4000010e277423 */ /* 0x000fe20000004037 */
[----:B------:R-:W-:Y:S01]  /*e5a0*/  HADD2.F32 R43, -RZ, R6.H1_H1 ;  /* 0x30000006ff2b7230 */ /* 0x000fe20000004100 */
[----:B------:R1:W4:Y:S01]  /*e5b0*/  MUFU.EX2 R42, R35 ;  /* 0x00000023002a7308 */ /* 0x0003220000000800 */
[----:B---3--:R-:W-:Y:S01]  /*e5c0*/  FADD R13, R37, -12583039 ;  /* 0xcb40007f250d7421 */ /* 0x008fe20000000000 */
[----:B------:R-:W-:Y:S01]  /*e5d0*/  FFMA R29, -R28, 1.925963033500011079e-08, R29 ;  /* 0x32a570601c1d7823 */ /* 0x000fe2000000011d */
[----:B------:R-:W-:Y:S01]  /*e5e0*/  FFMA.SAT R28, -R128, R53, 0.5 ;  /* 0x3f000000801c7423 */ /* 0x000fe20000002135 */
[----:B------:R-:W-:Y:S01]  /*e5f0*/  FMUL R14, R156, R133 ;  /* 0x000000859c0e7220 */ /* 0x000fe20000400000 */
[----:B------:R-:W-:Y:S01]  /*e600*/  FFMA R13, -R126, 1.4426950216293334961, -R13 ;  /* 0x3fb8aa3b7e0d7823 */ /* 0x000fe2000000090d */
[----:B------:R-:W-:Y:S01]  /*e610*/  FADD R41, R39, -12583039 ;  /* 0xcb40007f27297421 */ /* 0x000fe20000000000 */
[----:B------:R-:W-:-:S02]  /*e620*/  HADD2.F32 R45, -RZ, R7.H0_H0 ;  /* 0x20000007ff2d7230 */ /* 0x000fc40000004100 */
[----:B------:R-:W-:Y:S01]  /*e630*/  FFMA R14, R157, R43, R14 ;  /* 0x0000002b9d0e7223 */ /* 0x000fe2000000000e */
[----:B-1----:R-:W-:Y:S01]  /*e640*/  FFMA.RM R35, R28, R55, 12582913 ;  /* 0x4b4000011c237423 */ /* 0x002fe20000004037 */
[----:B------:R-:W-:Y:S01]  /*e650*/  FFMA R13, -R126, 1.925963033500011079e-08, R13 ;  /* 0x32a570607e0d7823 */ /* 0x000fe2000000010d */
[----:B------:R-:W-:Y:S01]  /*e660*/  FFMA.SAT R28, -R32, R53, 0.5 ;  /* 0x3f000000201c7423 */ /* 0x000fe20000002135 */
[----:B------:R-:W-:Y:S01]  /*e670*/  FFMA R41, -R30, 1.4426950216293334961, -R41 ;  /* 0x3fb8aa3b1e297823 */ /* 0x000fe20000000929 */
[----:B------:R1:W3:Y:S01]  /*e680*/  MUFU.EX2 R44, R29 ;  /* 0x0000001d002c7308 */ /* 0x0002e20000000800 */
[----:B------:R-:W-:Y:S02]  /*e690*/  HADD2.F32 R50, -RZ, R7.H1_H1 ;  /* 0x30000007ff327230 */ /* 0x000fe40000004100 */
[----:B------:R-:W-:Y:S01]  /*e6a0*/  FFMA.RM R43, R28, R55, 12582913 ;  /* 0x4b4000011c2b7423 */ /* 0x000fe20000004037 */
[----:B------:R-:W-:Y:S01]  /*e6b0*/  FFMA.SAT R28, -R0, R53, 0.5 ;  /* 0x3f000000001c7423 */ /* 0x000fe20000002135 */
[----:B------:R-:W-:Y:S01]  /*e6c0*/  FFMA R41, -R30, 1.925963033500011079e-08, R41 ;  /* 0x32a570601e297823 */ /* 0x000fe20000000129 */
[----:B------:R-:W-:Y:S01]  /*e6d0*/  FMUL R134, R156, R134 ;  /* 0x000000869c867220 */ /* 0x000fe20000400000 */
[----:B------:R-:W-:Y:S01]  /*e6e0*/  SHF.L.U32 R3, R3, 0x17, RZ ;  /* 0x0000001703037819 */ /* 0x000fe200000006ff */
[----:B------:R-:W-:Y:S01]  /*e6f0*/  FFMA.RM R47, R28, R55, 12582913 ;  /* 0x4b4000011c2f7423 */ /* 0x000fe20000004037 */
[----:B------:R5:W3:Y:S01]  /*e700*/  MUFU.EX2 R46, R13 ;  /* 0x0000000d002e7308 */ /* 0x000ae20000000800 */
[----:B-1----:R-:W-:Y:S01]  /*e710*/  FADD R29, R35, -12583039 ;  /* 0xcb40007f231d7421 */ /* 0x002fe20000000000 */
[----:B------:R-:W-:Y:S01]  /*e720*/  FMUL R28, R156, R135 ;  /* 0x000000879c1c7220 */ /* 0x000fe20000400000 */
[----:B------:R-:W-:Y:S01]  /*e730*/  FFMA R134, R157, R45, R134 ;  /* 0x0000002d9d867223 */ /* 0x000fe20000000086 */
[----:B------:R-:W-:Y:S01]  /*e740*/  FADD R45, R43, -12583039 ;  /* 0xcb40007f2b2d7421 */ /* 0x000fe20000000000 */
[----:B------:R-:W-:Y:S01]  /*e750*/  FFMA R29, -R128, 1.4426950216293334961, -R29 ;  /* 0x3fb8aa3b801d7823 */ /* 0x000fe2000000091d */
[----:B------:R-:W-:Y:S01]  /*e760*/  FFMA R28, R157, R50, R28 ;  /* 0x000000329d1c7223 */ /* 0x000fe2000000001c */
[----:B------:R-:W-:Y:S01]  /*e770*/  FADD R49, R47, -12583039 ;  /* 0xcb40007f2f317421 */ /* 0x000fe20000000000 */
[----:B------:R1:W3:Y:S01]  /*e780*/  MUFU.EX2 R30, R41 ;  /* 0x00000029001e7308 */ /* 0x0002e20000000800 */
[-C--:B-----5:R-:W-:Y:S01]  /*e790*/  FFMA.SAT R13, -R130, R53.reuse, 0.5 ;  /* 0x3f000000820d7423 */ /* 0x0a0fe20000002135 */
[----:B------:R-:W-:Y:S01]  /*e7a0*/  FFMA R29, -R128, 1.925963033500011079e-08, R29 ;  /* 0x32a57060801d7823 */ /* 0x000fe2000000011d */
[-C--:B------:R-:W-:Y:S01]  /*e7b0*/  FFMA.SAT R52, -R134, R53.reuse, 0.5 ;  /* 0x3f00000086347423 */ /* 0x080fe20000002135 */
[----:B------:R-:W-:Y:S01]  /*e7c0*/  FFMA.SAT R54, -R28, R53, 0.5 ;  /* 0x3f0000001c367423 */ /* 0x000fe20000002135 */
[----:B------:R-:W-:Y:S01]  /*e7d0*/  FFMA.RM R13, R13, R55, 12582913 ;  /* 0x4b4000010d0d7423 */ /* 0x000fe20000004037 */
[----:B------:R-:W-:Y:S01]  /*e7e0*/  FFMA R45, -R32, 1.4426950216293334961, -R45 ;  /* 0x3fb8aa3b202d7823 */ /* 0x000fe2000000092d */
[----:B------:R-:W-:Y:S01]  /*e7f0*/  FFMA R49, -R0, 1.4426950216293334961, -R49 ;  /* 0x3fb8aa3b00317823 */ /* 0x000fe20000000931 */
[----:B------:R5:W3:Y:S01]  /*e800*/  MUFU.EX2 R48, R29 ;  /* 0x0000001d00307308 */ /* 0x000ae20000000800 */
[----:B-1----:R-:W-:Y:S01]  /*e810*/  FADD R41, R13, -12583039 ;  /* 0xcb40007f0d297421 */ /* 0x002fe20000000000 */
[----:B------:R-:W-:Y:S01]  /*e820*/  FFMA.SAT R50, -R14, R53, 0.5 ;  /* 0x3f0000000e327423 */ /* 0x000fe20000002135 */
[-C--:B------:R-:W-:Y:S01]  /*e830*/  FFMA.RM R52, R52, R55.reuse, 12582913 ;  /* 0x4b40000134347423 */ /* 0x080fe20000004037 */
[-C--:B------:R-:W-:Y:S01]  /*e840*/  FFMA.RM R54, R54, R55.reuse, 12582913 ;  /* 0x4b40000136367423 */ /* 0x080fe20000004037 */
[----:B------:R-:W-:Y:S01]  /*e850*/  FFMA R41, -R130, 1.4426950216293334961, -R41 ;  /* 0x3fb8aa3b82297823 */ /* 0x000fe20000000929 */
[----:B------:R-:W-:Y:S01]  /*e860*/  FFMA R45, -R32, 1.925963033500011079e-08, R45 ;  /* 0x32a57060202d7823 */ /* 0x000fe2000000012d */
[----:B------:R-:W-:Y:S01]  /*e870*/  FFMA R49, -R0, 1.925963033500011079e-08, R49 ;  /* 0x32a5706000317823 */ /* 0x000fe20000000131 */
[----:B------:R-:W-:Y:S01]  /*e880*/  FFMA.RM R51, R50, R55, 12582913 ;  /* 0x4b40000132337423 */ /* 0x000fe20000004037 */
[----:B-----5:R-:W-:Y:S01]  /*e890*/  FFMA.SAT R29, -R132, R53, 0.5 ;  /* 0x3f000000841d7423 */ /* 0x020fe20000002135 */
[----:B------:R-:W-:Y:S01]  /*e8a0*/  FFMA R41, -R130, 1.925963033500011079e-08, R41 ;  /* 0x32a5706082297823 */ /* 0x000fe20000000129 */
[----:B------:R1:W5:Y:S01]  /*e8b0*/  MUFU.EX2 R32, R45 ;  /* 0x0000002d00207308 */ /* 0x0003620000000800 */
[----:B------:R-:W-:Y:S01]  /*e8c0*/  FADD R53, R51, -12583039 ;  /* 0xcb40007f33357421 */ /* 0x000fe20000000000 */
[----:B------:R-:W-:Y:S01]  /*e8d0*/  FFMA.RM R29, R29, R55, 12582913 ;  /* 0x4b4000011d1d7423 */ /* 0x000fe20000004037 */
[----:B------:R-:W-:Y:S01]  /*e8e0*/  FADD R55, R54, -12583039 ;  /* 0xcb40007f36377421 */ /* 0x000fe20000000000 */
[----:B--2---:R-:W-:Y:S01]  /*e8f0*/  FFMA R34, R3, R34, 1 ;  /* 0x3f80000003227423 */ /* 0x004fe20000000022 */
[----:B------:R-:W-:Y:S01]  /*e900*/  FFMA R53, -R14, 1.4426950216293334961, -R53 ;  /* 0x3fb8aa3b0e357823 */ /* 0x000fe20000000935 */
[----:B------:R-:W-:Y:S01]  /*e910*/  SHF.L.U32 R33, R33, 0x17, RZ ;  /* 0x0000001721217819 */ /* 0x000fe200000006ff */
[----:B------:R-:W-:Y:S01]  /*e920*/  FFMA R55, -R28, 1.4426950216293334961, -R55 ;  /* 0x3fb8aa3b1c377823 */ /* 0x000fe20000000937 */
[----:B------:R2:W5:Y:S01]  /*e930*/  MUFU.EX2 R0, R41 ;  /* 0x0000002900007308 */ /* 0x0005620000000800 */
[----:B-1----:R-:W-:Y:S01]  /*e940*/  FADD R45, R29, -12583039 ;  /* 0xcb40007f1d2d7421 */ /* 0x002fe20000000000 */
[----:B------:R-:W-:Y:S01]  /*e950*/  IADD3 R3, R34, 0x1800000, RZ ;  /* 0x0180000022037810 */ /* 0x000fe20007ffe0ff */
[----:B------:R-:W-:Y:S01]  /*e960*/  FFMA R55, -R28, 1.925963033500011079e-08, R55 ;  /* 0x32a570601c377823 */ /* 0x000fe20000000137 */
[----:B------:R-:W-:Y:S01]  /*e970*/  FFMA R53, -R14, 1.925963033500011079e-08, R53 ;  /* 0x32a570600e357823 */ /* 0x000fe20000000135 */
[----:B------:R-:W-:Y:S01]  /*e980*/  FFMA R45, -R132, 1.4426950216293334961, -R45 ;  /* 0x3fb8aa3b842d7823 */ /* 0x000fe2000000092d */
[----:B------:R-:W-:Y:S01]  /*e990*/  LOP3.LUT R3, R3, 0x7f800000, RZ, 0xc0, !PT ;  /* 0x7f80000003037812 */ /* 0x000fe200078ec0ff */
[----:B------:R-:W-:Y:S01]  /*e9a0*/  IMAD.SHL.U32 R31, R31, 0x800000, RZ ;  /* 0x008000001f1f7824 */ /* 0x000fe200078e00ff */
[----:B------:R1:W5:Y:S01]  /*e9b0*/  MUFU.EX2 R50, R49 ;  /* 0x0000003100327308 */ /* 0x0003620000000800 */
[----:B--2---:R-:W-:Y:S01]  /*e9c0*/  FADD R41, R52, -12583039 ;  /* 0xcb40007f34297421 */ /* 0x004fe20000000000 */
[----:B------:R-:W-:Y:S01]  /*e9d0*/  FFMA R45, -R132, 1.925963033500011079e-08, R45 ;  /* 0x32a57060842d7823 */ /* 0x000fe2000000012d */
[----:B------:R-:W-:Y:S01]  /*e9e0*/  ISETP.GT.U32.AND P2, PT, R3, 0x1ffffff, PT ;  /* 0x01ffffff0300780c */ /* 0x000fe20003f44070 */
[----:B------:R-:W-:-:S02]  /*e9f0*/  IMAD.SHL.U32 R54, R54, 0x800000, RZ ;  /* 0x0080000036367824 */ /* 0x000fc400078e00ff */
[C---:B------:R-:W-:Y:S01]  /*ea00*/  FFMA R41, -R134.reuse, 1.4426950216293334961, -R41 ;  /* 0x3fb8aa3b86297823 */ /* 0x040fe20000000929 */
[----:B------:R-:W-:Y:S01]  /*ea10*/  SHF.L.U32 R23, R23, 0x17, RZ ;  /* 0x0000001717177819 */ /* 0x000fe200000006ff */
[----:B------:R-:W-:Y:S01]  /*ea20*/  BSSY B1, `(.L_x_398) ;  /* 0x000002a000017945 */ /* 0x000fe20003800000 */
[----:B------:R-:W2:Y:S01]  /*ea30*/  MUFU.EX2 R14, R45 ;  /* 0x0000002d000e7308 */ /* 0x000ea20000000800 */
[----:B------:R-:W-:Y:S01]  /*ea40*/  FFMA R41, -R134, 1.925963033500011079e-08, R41 ;  /* 0x32a5706086297823 */ /* 0x000fe20000000129 */
[----:B------:R-:W-:Y:S01]  /*ea50*/  SHF.L.U32 R15, R15, 0x17, RZ ;  /* 0x000000170f0f7819 */ /* 0x000fe200000006ff */
        /* <DEDUP_REMOVED lines=34> */
.L_x_399:
[----:B------:R-:W1:Y:S02]  /*ec80*/  MUFU.RCP R13, R34 ;  /* 0x00000022000d7308 */ /* 0x000e640000001000 */
[----:B-1----:R-:W-:-:S04]  /*ec90*/  FFMA R0, R34, R13, -1 ;  /* 0xbf80000022007423 */ /* 0x002fc8000000000d */
[----:B------:R-:W-:-:S04]  /*eca0*/  FADD.FTZ R0, -R0, -RZ ;  /* 0x800000ff00007221 */ /* 0x000fc80000010100 */
[----:B------:R-:W-:-:S07]  /*ecb0*/  FFMA R13, R13, R0, R13 ;  /* 0x000000000d0d7223 */ /* 0x000fce000000000d */
.L_x_400:
[----:B------:R-:W-:Y:S05]  /*ecc0*/  BSYNC B1 ;  /* 0x0000000000017941 */ /* 0x000fea0003800000 */
.L_x_398:
        /* <DEDUP_REMOVED lines=10> */
.L_x_402:
[----:B------:R-:W1:Y:S02]  /*ed70*/  MUFU.RCP R28, R49 ;  /* 0x00000031001c7308 */ /* 0x000e640000001000 */
[----:B-1----:R-:W-:-:S04]  /*ed80*/  FFMA R0, R49, R28, -1 ;  /* 0xbf80000031007423 */ /* 0x002fc8000000001c */
[----:B------:R-:W-:-:S04]  /*ed90*/  FADD.FTZ R3, -R0, -RZ ;  /* 0x800000ff00037221 */ /* 0x000fc80000010100 */
[----:B------:R-:W-:-:S07]  /*eda0*/  FFMA R28, R28, R3, R28 ;  /* 0x000000031c1c7223 */ /* 0x000fce000000001c */
.L_x_403:
[----:B------:R-:W-:Y:S05]  /*edb0*/  BSYNC B1 ;  /* 0x0000000000017941 */ /* 0x000fea0003800000 */
.L_x_401:
        /* <DEDUP_REMOVED lines=10> */
.L_x_405:
[----:B------:R-:W1:Y:S02]  /*ee60*/  MUFU.RCP R23, R38 ;  /* 0x0000002600177308 */ /* 0x000e640000001000 */
[----:B-1----:R-:W-:-:S04]  /*ee70*/  FFMA R0, R38, R23, -1 ;  /* 0xbf80000026007423 */ /* 0x002fc80000000017 */
[----:B------:R-:W-:-:S04]  /*ee80*/  FADD.FTZ R0, -R0, -RZ ;  /* 0x800000ff00007221 */ /* 0x000fc80000010100 */
[----:B------:R-:W-:-:S07]  /*ee90*/  FFMA R23, R23, R0, R23 ;  /* 0x0000000017177223 */ /* 0x000fce0000000017 */
.L_x_406:
[----:B------:R-:W-:Y:S05]  /*eea0*/  BSYNC B1 ;  /* 0x0000000000017941 */ /* 0x000fea0003800000 */
.L_x_404:
        /* <DEDUP_REMOVED lines=10> */
.L_x_408:
[----:B------:R-:W1:Y:S02]  /*ef50*/  MUFU.RCP R30, R31 ;  /* 0x0000001f001e7308 */ /* 0x000e640000001000 */
[----:B-1----:R-:W-:-:S04]  /*ef60*/  FFMA R0, R31, R30, -1 ;  /* 0xbf8000001f007423 */ /* 0x002fc8000000001e */
[----:B------:R-:W-:-:S04]  /*ef70*/  FADD.FTZ R3, -R0, -RZ ;  /* 0x800000ff00037221 */ /* 0x000fc80000010100 */
[----:B------:R-:W-:-:S07]  /*ef80*/  FFMA R30, R30, R3, R30 ;  /* 0x000000031e1e7223 */ /* 0x000fce000000001e */
.L_x_409:
[----:B------:R-:W-:Y:S05]  /*ef90*/  BSYNC B1 ;  /* 0x0000000000017941 */ /* 0x000fea0003800000 */
.L_x_407:
        /* <DEDUP_REMOVED lines=10> */
.L_x_411:
[----:B------:R-:W1:Y:S02]  /*f040*/  MUFU.RCP R27, R42 ;  /* 0x0000002a001b7308 */ /* 0x000e640000001000 */
[----:B-1----:R-:W-:-:S04]  /*f050*/  FFMA R0, R42, R27, -1 ;  /* 0xbf8000002a007423 */ /* 0x002fc8000000001b */
[----:B------:R-:W-:-:S04]  /*f060*/  FADD.FTZ R0, -R0, -RZ ;  /* 0x800000ff00007221 */ /* 0x000fc80000010100 */
[----:B------:R-:W-:-:S07]  /*f070*/  FFMA R27, R27, R0, R27 ;  /* 0x000000001b1b7223 */ /* 0x000fce000000001b */
.L_x_412:
[----:B------:R-:W-:Y:S05]  /*f080*/  BSYNC B1 ;  /* 0x0000000000017941 */ /* 0x000fea0003800000 */
.L_x_410:
        /* <DEDUP_REMOVED lines=10> */
.L_x_414:
[----:B------:R-:W1:Y:S02]  /*f130*/  MUFU.RCP R32, R33 ;  /* 0x0000002100207308 */ /* 0x000e640000001000 */
[----:B-1----:R-:W-:-:S04]  /*f140*/  FFMA R0, R33, R32, -1 ;  /* 0xbf80000021007423 */ /* 0x002fc80000000020 */
[----:B------:R-:W-:-:S04]  /*f150*/  FADD.FTZ R3, -R0, -RZ ;  /* 0x800000ff00037221 */ /* 0x000fc80000010100 */
[----:B------:R-:W-:-:S07]  /*f160*/  FFMA R32, R32, R3, R32 ;  /* 0x0000000320207223 */ /* 0x000fce0000000020 */
.L_x_415:
[----:B------:R-:W-:Y:S05]  /*f170*/  BSYNC B1 ;  /* 0x0000000000017941 */ /* 0x000fea0003800000 */
.L_x_413:
        /* <DEDUP_REMOVED lines=10> */
.L_x_417:
[----:B------:R-:W1:Y:S02]  /*f220*/  MUFU.RCP R29, R46 ;  /* 0x0000002e001d7308 */ /* 0x000e640000001000 */
[----:B-1----:R-:W-:-:S04]  /*f230*/  FFMA R0, R46, R29, -1 ;  /* 0xbf8000002e007423 */ /* 0x002fc8000000001d */
[----:B------:R-:W-:-:S04]  /*f240*/  FADD.FTZ R0, -R0, -RZ ;  /* 0x800000ff00007221 */ /* 0x000fc80000010100 */
[----:B------:R-:W-:-:S07]  /*f250*/  FFMA R29, R29, R0, R29 ;  /* 0x000000001d1d7223 */ /* 0x000fce000000001d */
.L_x_418:
[----:B------:R-:W-:Y:S05]  /*f260*/  BSYNC B1 ;  /* 0x0000000000017941 */ /* 0x000fea0003800000 */
.L_x_416:
        /* <DEDUP_REMOVED lines=10> */
.L_x_420:
[----:B------:R-:W1:Y:S02]  /*f310*/  MUFU.RCP R34, R39 ;  /* 0x0000002700227308 */ /* 0x000e640000001000 */
[----:B-1----:R-:W-:-:S04]  /*f320*/  FFMA R0, R39, R34, -1 ;  /* 0xbf80000027007423 */ /* 0x002fc80000000022 */
[----:B------:R-:W-:-:S04]  /*f330*/  FADD.FTZ R3, -R0, -RZ ;  /* 0x800000ff00037221 */ /* 0x000fc80000010100 */
[----:B------:R-:W-:-:S07]  /*f340*/  FFMA R34, R34, R3, R34 ;  /* 0x0000000322227223 */ /* 0x000fce0000000022 */
.L_x_421:
[----:B------:R-:W-:Y:S05]  /*f350*/  BSYNC B1 ;  /* 0x0000000000017941 */ /* 0x000fea0003800000 */
.L_x_419:
        /* <DEDUP_REMOVED lines=10> */
.L_x_423:
[----:B------:R-:W1:Y:S02]  /*f400*/  MUFU.RCP R31, R48 ;  /* 0x00000030001f7308 */ /* 0x000e640000001000 */
[----:B-1----:R-:W-:-:S04]  /*f410*/  FFMA R0, R48, R31, -1 ;  /* 0xbf80000030007423 */ /* 0x002fc8000000001f */
[----:B------:R-:W-:-:S04]  /*f420*/  FADD.FTZ R0, -R0, -RZ ;  /* 0x800000ff00007221 */ /* 0x000fc80000010100 */
[----:B------:R-:W-:-:S07]  /*f430*/  FFMA R31, R31, R0, R31 ;  /* 0x000000001f1f7223 */ /* 0x000fce000000001f */
.L_x_424:
[----:B------:R-:W-:Y:S05]  /*f440*/  BSYNC B1 ;  /* 0x0000000000017941 */ /* 0x000fea0003800000 */
.L_x_422:
        /* <DEDUP_REMOVED lines=10> */
.L_x_426:
[----:B------:R-:W1:Y:S02]  /*f4f0*/  MUFU.RCP R36, R43 ;  /* 0x0000002b00247308 */ /* 0x000e640000001000 */
[----:B-1----:R-:W-:-:S04]  /*f500*/  FFMA R0, R43, R36, -1 ;  /* 0xbf8000002b007423 */ /* 0x002fc80000000024 */
[----:B------:R-:W-:-:S04]  /*f510*/  FADD.FTZ R3, -R0, -RZ ;  /* 0x800000ff00037221 */ /* 0x000fc80000010100 */
[----:B------:R-:W-:-:S07]  /*f520*/  FFMA R36, R36, R3, R36 ;  /* 0x0000000324247223 */ /* 0x000fce0000000024 */
.L_x_427:
[----:B------:R-:W-:Y:S05]  /*f530*/  BSYNC B1 ;  /* 0x0000000000017941 */ /* 0x000fea0003800000 */
.L_x_425:
        /* <DEDUP_REMOVED lines=10> */
.L_x_429:
[----:B------:R-:W1:Y:S02]  /*f5e0*/  MUFU.RCP R33, R40 ;  /* 0x0000002800217308 */ /* 0x000e640000001000 */
[----:B-1----:R-:W-:-:S04]  /*f5f0*/  FFMA R0, R40, R33, -1 ;  /* 0xbf80000028007423 */ /* 0x002fc80000000021 */
[----:B------:R-:W-:-:S04]  /*f600*/  FADD.FTZ R0, -R0, -RZ ;  /* 0x800000ff00007221 */ /* 0x000fc80000010100 */
[----:B------:R-:W-:-:S07]  /*f610*/  FFMA R33, R33, R0, R33 ;  /* 0x0000000021217223 */ /* 0x000fce0000000021 */
.L_x_430:
[----:B------:R-:W-:Y:S05]  /*f620*/  BSYNC B1 ;  /* 0x0000000000017941 */ /* 0x000fea0003800000 */
.L_x_428:
        /* <DEDUP_REMOVED lines=10> */
.L_x_432:
[----:B------:R-:W1:Y:S02]  /*f6d0*/  MUFU.RCP R38, R47 ;  /* 0x0000002f00267308 */ /* 0x000e640000001000 */
[----:B-1----:R-:W-:-:S04]  /*f6e0*/  FFMA R0, R47, R38, -1 ;  /* 0xbf8000002f007423 */ /* 0x002fc80000000026 */
[----:B------:R-:W-:-:S04]  /*f6f0*/  FADD.FTZ R3, -R0, -RZ ;  /* 0x800000ff00037221 */ /* 0x000fc80000010100 */
[----:B------:R-:W-:-:S07]  /*f700*/  FFMA R38, R38, R3, R38 ;  /* 0x0000000326267223 */ /* 0x000fce0000000026 */
.L_x_433:
[----:B------:R-:W-:Y:S05]  /*f710*/  BSYNC B1 ;  /* 0x0000000000017941 */ /* 0x000fea0003800000 */
.L_x_431:
        /* <DEDUP_REMOVED lines=10> */
.L_x_435:
[----:B------:R-:W1:Y:S02]  /*f7c0*/  MUFU.RCP R35, R44 ;  /* 0x0000002c00237308 */ /* 0x000e640000001000 */
[----:B-1----:R-:W-:-:S04]  /*f7d0*/  FFMA R0, R44, R35, -1 ;  /* 0xbf8000002c007423 */ /* 0x002fc80000000023 */
[----:B------:R-:W-:-:S04]  /*f7e0*/  FADD.FTZ R0, -R0, -RZ ;  /* 0x800000ff00007221 */ /* 0x000fc80000010100 */
[----:B------:R-:W-:-:S07]  /*f7f0*/  FFMA R35, R35, R0, R35 ;  /* 0x0000000023237223 */ /* 0x000fce0000000023 */
.L_x_436:
[----:B------:R-:W-:Y:S05]  /*f800*/  BSYNC B1 ;  /* 0x0000000000017941 */ /* 0x000fea0003800000 */
.L_x_434:
        /* <DEDUP_REMOVED lines=10> */
.L_x_438:
[----:B------:R-:W1:Y:S02]  /*f8b0*/  MUFU.RCP R40, R51 ;  /* 0x0000003300287308 */ /* 0x000e640000001000 */
[----:B-1----:R-:W-:-:S04]  /*f8c0*/  FFMA R0, R51, R40, -1 ;  /* 0xbf80000033007423 */ /* 0x002fc80000000028 */
[----:B------:R-:W-:-:S04]  /*f8d0*/  FADD.FTZ R3, -R0, -RZ ;  /* 0x800000ff00037221 */ /* 0x000fc80000010100 */
[----:B------:R-:W-:-:S07]  /*f8e0*/  FFMA R40, R40, R3, R40 ;  /* 0x0000000328287223 */ /* 0x000fce0000000028 */
.L_x_439:
[----:B------:R-:W-:Y:S05]  /*f8f0*/  BSYNC B1 ;  /* 0x0000000000017941 */ /* 0x000fea0003800000 */
.L_x_437:
        /* <DEDUP_REMOVED lines=10> */
.L_x_441:
[----:B------:R-:W1:Y:S02]  /*f9a0*/  MUFU.RCP R37, R52 ;  /* 0x0000003400257308 */ /* 0x000e640000001000 */
[----:B-1----:R-:W-:-:S04]  /*f9b0*/  FFMA R0, R52, R37, -1 ;  /* 0xbf80000034007423 */ /* 0x002fc80000000025 */
[----:B------:R-:W-:-:S04]  /*f9c0*/  FADD.FTZ R0, -R0, -RZ ;  /* 0x800000ff00007221 */ /* 0x000fc80000010100 */
[----:B------:R-:W-:-:S07]  /*f9d0*/  FFMA R37, R37, R0, R37 ;  /* 0x0000000025257223 */ /* 0x000fce0000000025 */
.L_x_442:
[----:B------:R-:W-:Y:S05]  /*f9e0*/  BSYNC B1 ;  /* 0x0000000000017941 */ /* 0x000fea0003800000 */
.L_x_440:
        /* <DEDUP_REMOVED lines=8> */
.L_x_443:
[----:B------:R-:W1:Y:S02]  /*fa70*/  MUFU.RCP R0, R55 ;  /* 0x0000003700007308 */ /* 0x000e640000001000 */
[----:B-1----:R-:W-:-:S04]  /*fa80*/  FFMA R3, R55, R0, -1 ;  /* 0xbf80000037037423 */ /* 0x002fc80000000000 */
[----:B------:R-:W-:-:S04]  /*fa90*/  FADD.FTZ R3, -R3, -RZ ;  /* 0x800000ff03037221 */ /* 0x000fc80000010100 */
[----:B------:R-:W-:-:S07]  /*faa0*/  FFMA R0, R0, R3, R0 ;  /* 0x0000000300007223 */ /* 0x000fce0000000000 */
.L_x_444:
        /* <DEDUP_REMOVED lines=29> */
.L_x_446:
[----:B------:R-:W-:Y:S05]  /*fc80*/  BSYNC B0 ;  /* 0x0000000000007941 */ /* 0x000fea0003800000 */
.L_x_445:
[----:B------:R-:W-:Y:S06]  /*fc90*/  BAR.SYNC.DEFER_BLOCKING 0x1, 0x100 ;  /* 0x0044000000007b1d */ /* 0x000fec0000010000 */
[----:B------:R-:W-:Y:S04]  /*fca0*/  BSSY B0, `(.L_x_447) ;  /* 0x0000009000007945 */ /* 0x000fe80003800000 */
[----:B------:R-:W-:Y:S05]  /*fcb0*/  @P0 BRA `(.L_x_448) ;  /* 0x00000000001c0947 */ /* 0x000fea0003800000 */
[----:B------:R-:W-:-:S13]  /*fcc0*/  ISETP.NE.AND P2, PT, R159, 0x3, PT ;  /* 0x000000039f00780c */ /* 0x000fda0003f45270 */
[----:B------:R-:W-:Y:S05]  /*fcd0*/  @!P2 BRA `(.L_x_449) ;  /* 0x000000000004a947 */ /* 0x000fea0003800000 */
[----:B------:R-:W-:Y:S01]  /*fce0*/  BPT.TRAP 0x1 ;  /* 0x000000040000795c */ /* 0x000fe20000300000 */
.L_x_449:
[----:B------:R-:W-:-:S04]  /*fcf0*/  ULEA UR4, UR5, UR45, 0x3 ;  /* 0x0000002d05047291 */ /* 0x000fc8000f8e183f */
[----:B------:R-:W-:-:S04]  /*fd00*/  UIADD3 UR4, UR4, 0x60, URZ ;  /* 0x0000006004047890 */ /* 0x000fc8000fffe03f */
[----:B------:R-:W-:-:S09]  /*fd10*/  UPRMT UR4, UR50, 0x654, UR4 ;  /* 0x0000065432047896 */ /* 0x000fd20008000004 */
[----:B------:R-:W-:Y:S03]  /*fd20*/  SYNCS.ARRIVE.TRANS64.RED.A1T0 RZ, [UR4], RZ ;  /* 0x000000ffffff79a7 */ /* 0x000fe60008100404 */
.L_x_448:
[----:B------:R-:W-:Y:S05]  /*fd30*/  BSYNC B0 ;  /* 0x0000000000007941 */ /* 0x000fea0003800000 */
.L_x_447:
        /* <DEDUP_REMOVED lines=8> */
.L_x_452:
[----:B------:R-:W-:Y:S01]  /*fdc0*/  SHF.L.U32 R24, R24, 0x1f, RZ ;  /* 0x0000001f18187819 */ /* 0x000fe200000006ff */
[----:B------:R-:W-:Y:S01]  /*fdd0*/  BSSY B1, `(.L_x_453) ;  /* 0x0000006000017945 */ /* 0x000fe20003800000 */
[C---:B------:R-:W-:Y:S02]  /*fde0*/  LEA R3, R12.reuse, UR45, 0x3 ;  /* 0x0000002d0c037c11 */ /* 0x040fe4000f8e18ff */
[----:B------:R-:W-:Y:S02]  /*fdf0*/  @!P1 LEA R12, R12, R21, 0xd ;  /* 0x000000150c0c9211 */ /* 0x000fe400078e68ff */
[----:B------:R-:W2:Y:S02]  /*fe00*/  SYNCS.PHASECHK.TRANS64.TRYWAIT P2, [R3+URZ+0x40], R24 ;  /* 0x00004018030075a7 */ /* 0x000ea4000804017f */
[----:B------:R-:W-:Y:S01]  /*fe10*/  @!P1 LEA R0, R155, R12, 0x1 ;  /* 0x0000000c9b009211 */ /* 0x000fe200078e08ff */
[----:B--2---:R-:W-:Y:S06]  /*fe20*/  @!P2 BRA `(.L_x_454) ;  /* 0x0000005400e0a947 */ /* 0x004fec0003800000 */
.L_x_614:
[----:B------:R-:W-:Y:S05]  /*fe30*/  BSYNC B1 ;  /* 0x0000000000017941 */ /* 0x000fea0003800000 */
.L_x_453:
[----:B------:R-:W-:Y:S05]  /*fe40*/  @!P1 WARPSYNC.ALL ;  /* 0x0000000000009948 */ /* 0x000fea0003800000 */
[----:B------:R3:W4:Y:S04]  /*fe50*/  @!P1 LDSM.16.M88.4 R8, [R12] ;  /* 0x000000000c08983b */ /* 0x0007280000000200 */
[----:B------:R3:W1:Y:S02]  /*fe60*/  @!P1 LDSM.16.M88.4 R4, [R0] ;  /* 0x000000000004983b */ /* 0x0006640000000200 */
.L_x_451:
[----:B------:R-:W-:Y:S05]  /*fe70*/  BSYNC B0 ;  /* 0x0000000000007941 */ /* 0x000fea0003800000 */
.L_x_450:
[--C-:B---34-:R-:W-:Y:S02]  /*fe80*/  HADD2.F32 R0, -RZ, R8.reuse.H0_H0 ;  /* 0x20000008ff007230 */ /* 0x118fe40000004100 */
[C---:B------:R-:W-:Y:S01]  /*fe90*/  FMUL R136, R156.reuse, R136 ;  /* 0x000000889c887220 */ /* 0x040fe20000400000 */
[----:B------:R-:W-:Y:S01]  /*fea0*/  MOV R41, 0x3bbb989d ;  /* 0x3bbb989d00297802 */ /* 0x000fe20000000f00 */
[----:B------:R-:W-:Y:S02]  /*feb0*/  HADD2.F32 R8, -RZ, R8.H1_H1 ;  /* 0x30000008ff087230 */ /* 0x000fe40000004100 */
[----:B------:R-:W-:Y:S01]  /*fec0*/  FMUL R137, R156, R137 ;  /* 0x000000899c897220 */ /* 0x000fe20000400000 */
[----:B------:R-:W-:Y:S01]  /*fed0*/  FFMA R0, R157, R0, R136 ;  /* 0x000000009d007223 */ /* 0x000fe20000000088 */
[--C-:B------:R-:W-:Y:S01]  /*fee0*/  HADD2.F32 R12, -RZ, R9.reuse.H0_H0 ;  /* 0x20000009ff0c7230 */ /* 0x100fe20000004100 */
[----:B------:R-:W-:Y:S01]  /*fef0*/  MOV R50, 0x437c0000 ;  /* 0x437c000000327802 */ /* 0x000fe20000000f00 */
[----:B------:R-:W-:-:S02]  /*ff00*/  HADD2.F32 R14, -RZ, R9.H1_H1 ;  /* 0x30000009ff0e7230 */ /* 0x000fc40000004100 */
[----:B--2---:R-:W-:Y:S01]  /*ff10*/  FMUL R3, R156, R138 ;  /* 0x0000008a9c037220 */ /* 0x004fe20000400000 */
[----:B------:R-:W-:Y:S01]  /*ff20*/  FFMA.SAT R9, -R0, R41, 0.5 ;  /* 0x3f00000000097423 */ /* 0x000fe20000002129 */
[C---:B------:R-:W-:Y:S01]  /*ff30*/  FFMA R8, R157.reuse, R8, R137 ;  /* 0x000000089d087223 */ /* 0x040fe20000000089 */
[--C-:B------:R-:W-:Y:S02]  /*ff40*/  HADD2.F32 R28, -RZ, R11.reuse.H0_H0 ;  /* 0x2000000bff1c7230 */ /* 0x100fe40000004100 */
[----:B------:R-:W-:Y:S01]  /*ff50*/  FFMA R3, R157, R12, R3 ;  /* 0x0000000c9d037223 */ /* 0x000fe20000000003 */
[----:B------:R-:W-:Y:S01]  /*ff60*/  FFMA.RM R9, R9, R50, 12582913 ;  /* 0x4b40000109097423 */ /* 0x000fe20000004032 */
[----:B------:R-:W-:Y:S01]  /*ff70*/  FMUL R12, R156, R139 ;  /* 0x0000008b9c0c7220 */ /* 0x000fe20000400000 */
[-C--:B------:R-:W-:Y:S01]  /*ff80*/  FFMA.SAT R13, -R8, R41.reuse, 0.5 ;  /* 0x3f000000080d7423 */ /* 0x080fe20000002129 */
[----:B------:R-:W-:Y:S02]  /*ff90*/  HADD2.F32 R30, -RZ, R11.H1_H1 ;  /* 0x3000000bff1e7230 */ /* 0x000fe40000004100 */
[----:B------:R-:W-:Y:S01]  /*ffa0*/  FADD R11, R9, -12583039 ;  /* 0xcb40007f090b7421 */ /* 0x000fe20000000000 */
[----:B------:R-:W-:Y:S01]  /*ffb0*/  FFMA.SAT R15, -R3, R41, 0.5 ;  /* 0x3f000000030f7423 */ /* 0x000fe20000002129 */
[----:B------:R-:W-:Y:S01]  /*ffc0*/  FFMA R12, R157, R14, R12 ;  /* 0x0000000e9d0c7223 */ /* 0x000fe2000000000c */
[----:B------:R-:W-:Y:S01]  /*ffd0*/  FFMA.RM R13, R13, R50, 12582913 ;  /* 0x4b4000010d0d7423 */ /* 0x000fe20000004032 */
[----:B------:R-:W-:-:S02]  /*ffe0*/  HADD2.F32 R24, -RZ, R10.H0_H0 ;  /* 0x2000000aff187230 */ /* 0x000fc40000004100 */
[----:B------:R-:W-:Y:S01]  /*fff0*/  FFMA R11, -R0, 1.4426950216293334961, -R11 ;  /* 0x3fb8aa3b000b7823 */ /* 0x000fe2000000090b */
[----:B------:R-:W-:Y:S02]  /*10000*/  HADD2.F32 R10, -RZ, R10.H1_H1 ;  /* 0x3000000aff0a7230 */ /* 0x000fe40000004100 */
[----:B------:R-:W-:Y:S01]  /*10010*/  FFMA.RM R21, R15, R50, 12582913 ;  /* 0x4b4000010f157423 */ /* 0x000fe20000004032 */
[----:B------:R-:W-:Y:S01]  /*10020*/  FFMA.SAT R14, -R12, R41, 0.5 ;  /* 0x3f0000000c0e7423 */ /* 0x000fe20000002129 */
[C---:B-1----:R-:W-:Y:S01]  /*10030*/  FMUL R32, R156.reuse, R141 ;  /* 0x0000008d9c207220 */ /* 0x042fe20000400000 */
[----:B------:R-:W-:Y:S01]  /*10040*/  FADD R15, R13, -12583039 ;  /* 0xcb40007f0d0f7421 */ /* 0x000fe20000000000 */
[----:B------:R-:W-:Y:S01]  /*10050*/  FMUL R140, R156, R140 ;  /* 0x0000008c9c8c7220 */ /* 0x000fe20000400000 */
[----:B------:R-:W-:Y:S01]  /*10060*/  FFMA R11, -R0, 1.925963033500011079e-08, R11 ;  /* 0x32a57060000b7823 */ /* 0x000fe2000000010b */
[----:B------:R-:W-:Y:S01]  /*10070*/  FFMA.RM R23, R14, R50, 12582913 ;  /* 0x4b4000010e177423 */ /* 0x000fe20000004032 */
[----:B------:R-:W-:Y:S01]  /*10080*/  FADD R0, R21, -12583039 ;  /* 0xcb40007f15007421 */ /* 0x000fe20000000000 */
[----:B------:R-:W-:Y:S01]  /*10090*/  FFMA R15, -R8, 1.4426950216293334961, -R15 ;  /* 0x3fb8aa3b080f7823 */ /* 0x000fe2000000090f */
[C---:B------:R-:W-:Y:S01]  /*100a0*/  FFMA R10, R157.reuse, R10, R32 ;  /* 0x0000000a9d0a7223 */ /* 0x040fe20000000020 */
[----:B------:R-:W-:Y:S01]  /*100b0*/  FFMA R24, R157, R24, R140 ;  /* 0x000000189d187223 */ /* 0x000fe2000000008c */
[----:B------:R1:W2:Y:S01]  /*100c0*/  MUFU.EX2 R44, R11 ;  /* 0x0000000b002c7308 */ /* 0x0002a20000000800 */
[----:B------:R-:W-:Y:S01]  /*100d0*/  FMUL R34, R156, R143 ;  /* 0x0000008f9c227220 */ /* 0x000fe20000400000 */
[C---:B------:R-:W-:Y:S01]  /*100e0*/  FFMA R0, -R3.reuse, 1.4426950216293334961, -R0 ;  /* 0x3fb8aa3b03007823 */ /* 0x040fe20000000900 */
[----:B------:R-:W-:Y:S01]  /*100f0*/  FFMA R15, -R8, 1.925963033500011079e-08, R15 ;  /* 0x32a57060080f7823 */ /* 0x000fe2000000010f */
[-C--:B------:R-:W-:Y:S01]  /*10100*/  FFMA.SAT R14, -R10, R41.reuse, 0.5 ;  /* 0x3f0000000a0e7423 */ /* 0x080fe20000002129 */
[----:B------:R-:W-:Y:S01]  /*10110*/  FFMA.SAT R8, -R24, R41, 0.5 ;  /* 0x3f00000018087423 */ /* 0x000fe20000002129 */
[----:B------:R-:W-:Y:S01]  /*10120*/  FMUL R142, R156, R142 ;  /* 0x0000008e9c8e7220 */ /* 0x000fe20000400000 */
[----:B------:R-:W-:Y:S01]  /*10130*/  FFMA R3, -R3, 1.925963033500011079e-08, R0 ;  /* 0x32a5706003037823 */ /* 0x000fe20000000100 */
[----:B------:R-:W-:Y:S01]  /*10140*/  FFMA.RM R29, R14, R50, 12582913 ;  /* 0x4b4000010e1d7423 */ /* 0x000fe20000004032 */
[----:B-1----:R-:W-:Y:S01]  /*10150*/  FADD R11, R23, -12583039 ;  /* 0xcb40007f170b7421 */ /* 0x002fe20000000000 */
[----:B------:R-:W-:Y:S01]  /*10160*/  FFMA R30, R157, R30, R34 ;  /* 0x0000001e9d1e7223 */ /* 0x000fe20000000022 */
[----:B------:R-:W-:-:S02]  /*10170*/  HADD2.F32 R0, -RZ, R4.H0_H0 ;  /* 0x20000004ff007230 */ /* 0x000fc40000004100 */
[----:B------:R-:W-:Y:S01]  /*10180*/  FFMA.RM R25, R8, R50, 12582913 ;  /* 0x4b40000108197423 */ /* 0x000fe20000004032 */
[----:B------:R-:W-:Y:S01]  /*10190*/  FFMA R11, -R12, 1.4426950216293334961, -R11 ;  /* 0x3fb8aa3b0c0b7823 */ /* 0x000fe2000000090b */
[----:B------:R-:W-:Y:S01]  /*101a0*/  FMUL R144, R156, R144 ;  /* 0x000000909c907220 */ /* 0x000fe20000400000 */
[----:B------:R-:W-:Y:S01]  /*101b0*/  FFMA R28, R157, R28, R142 ;  /* 0x0000001c9d1c7223 */ /* 0x000fe2000000008e */
[----:B------:R-:W-:Y:S01]  /*101c0*/  FADD R31, R29, -12583039 ;  /* 0xcb40007f1d1f7421 */ /* 0x000fe20000000000 */
[----:B------:R-:W-:Y:S01]  /*101d0*/  FFMA R11, -R12, 1.925963033500011079e-08, R11 ;  /* 0x32a570600c0b7823 */ /* 0x000fe2000000010b */
[--C-:B------:R-:W-:Y:S02]  /*101e0*/  HADD2.F32 R8, -RZ, R5.reuse.H1_H1 ;  /* 0x30000005ff087230 */ /* 0x100fe40000004100 */
[----:B------:R-:W-:Y:S01]  /*101f0*/  FFMA.SAT R14, -R30, R41, 0.5 ;  /* 0x3f0000001e0e7423 */ /* 0x000fe20000002129 */
[----:B------:R-:W-:Y:S01]  /*10200*/  FMUL R38, R156, R147 ;  /* 0x000000939c267220 */ /* 0x000fe20000400000 */
[----:B------:R1:W-:Y:S01]  /*10210*/  MUFU.EX2 R46, R3 ;  /* 0x00000003002e7308 */ /* 0x0003e20000000800 */
[----:B------:R-:W-:Y:S01]  /*10220*/  FADD R27, R25, -12583039 ;  /* 0xcb40007f191b7421 */ /* 0x000fe20000000000 */
[----:B------:R-:W-:Y:S01]  /*10230*/  FFMA R144, R157, R0, R144 ;  /* 0x000000009d907223 */ /* 0x000fe20000000090 */
[----:B------:R-:W-:Y:S01]  /*10240*/  FFMA R31, -R10, 1.4426950216293334961, -R31 ;  /* 0x3fb8aa3b0a1f7823 */ /* 0x000fe2000000091f */
[----:B------:R-:W-:-:S02]  /*10250*/  HADD2.F32 R0, -RZ, R5.H0_H0 ;  /* 0x20000005ff007230 */ /* 0x000fc40000004100 */
[----:B------:R-:W-:Y:S01]  /*10260*/  FMUL R146, R156, R146 ;  /* 0x000000929c927220 */ /* 0x000fe20000400000 */
[----:B------:R-:W-:Y:S01]  /*10270*/  FFMA R27, -R24, 1.4426950216293334961, -R27 ;  /* 0x3fb8aa3b181b7823 */ /* 0x000fe2000000091b */
[----:B------:R-:W-:Y:S01]  /*10280*/  FFMA R8, R157, R8, R38 ;  /* 0x000000089d087223 */ /* 0x000fe20000000026 */
[----:B------:R3:W-:Y:S01]  /*10290*/  MUFU.EX2 R34, R11 ;  /* 0x0000000b00227308 */ /* 0x0007e20000000800 */
[----:B-1----:R-:W-:Y:S01]  /*102a0*/  FFMA.SAT R3, -R28, R41, 0.5 ;  /* 0x3f0000001c037423 */ /* 0x002fe20000002129 */
[----:B------:R-:W-:Y:S02]  /*102b0*/  HADD2.F32 R4, -RZ, R4.H1_H1 ;  /* 0x30000004ff047230 */ /* 0x000fe40000004100 */
[----:B------:R-:W-:Y:S01]  /*102c0*/  FMUL R36, R156, R145 ;  /* 0x000000919c247220 */ /* 0x000fe20000400000 */
[--C-:B------:R-:W-:Y:S02]  /*102d0*/  HADD2.F32 R12, -RZ, R7.reuse.H0_H0 ;  /* 0x20000007ff0c7230 */ /* 0x100fe40000004100 */
[-C--:B------:R-:W-:Y:S01]  /*102e0*/  FFMA.RM R3, R3, R50.reuse, 12582913 ;  /* 0x4b40000103037423 */ /* 0x080fe20000004032 */
[----:B------:R-:W-:Y:S01]  /*102f0*/  FFMA R31, -R10, 1.925963033500011079e-08, R31 ;  /* 0x32a570600a1f7823 */ /* 0x000fe2000000011f */
[----:B------:R-:W-:Y:S01]  /*10300*/  FFMA R27, -R24, 1.925963033500011079e-08, R27 ;  /* 0x32a57060181b7823 */ /* 0x000fe2000000011b */
[----:B------:R1:W4:Y:S01]  /*10310*/  MUFU.EX2 R32, R15 ;  /* 0x0000000f00207308 */ /* 0x0003220000000800 */
[----:B---3--:R-:W-:Y:S01]  /*10320*/  FFMA.RM R11, R14, R50, 12582913 ;  /* 0x4b4000010e0b7423 */ /* 0x008fe20000004032 */
[----:B------:R-:W-:-:S02]  /*10330*/  HADD2.F32 R14, -RZ, R7.H1_H1 ;  /* 0x30000007ff0e7230 */ /* 0x000fc40000004100 */
[----:B------:R-:W-:Y:S01]  /*10340*/  FFMA R0, R157, R0, R146 ;  /* 0x000000009d007223 */ /* 0x000fe20000000092 */
[-C--:B------:R-:W-:Y:S01]  /*10350*/  FFMA.SAT R35, -R8, R41.reuse, 0.5 ;  /* 0x3f00000008237423 */ /* 0x080fe20000002129 */
[----:B------:R-:W-:Y:S01]  /*10360*/  FADD R7, R11, -12583039 ;  /* 0xcb40007f0b077421 */ /* 0x000fe20000000000 */
[----:B------:R-:W-:Y:S01]  /*10370*/  FADD R5, R3, -12583039 ;  /* 0xcb40007f03057421 */ /* 0x000fe20000000000 */
[----:B------:R-:W-:Y:S01]  /*10380*/  FFMA R4, R157, R4, R36 ;  /* 0x000000049d047223 */ /* 0x000fe20000000024 */
[----:B------:R3:W-:Y:S01]  /*10390*/  MUFU.EX2 R48, R31 ;  /* 0x0000001f00307308 */ /* 0x0007e20000000800 */
[-C--:B-1----:R-:W-:Y:S01]  /*103a0*/  FFMA.SAT R15, -R144, R41.reuse, 0.5 ;  /* 0x3f000000900f7423 */ /* 0x082fe20000002129 */
[----:B------:R-:W-:Y:S01]  /*103b0*/  FFMA R7, -R30, 1.4426950216293334961, -R7 ;  /* 0x3fb8aa3b1e077823 */ /* 0x000fe20000000907 */
[-C--:B------:R-:W-:Y:S01]  /*103c0*/  FFMA.RM R35, R35, R50.reuse, 12582913 ;  /* 0x4b40000123237423 */ /* 0x080fe20000004032 */
[----:B------:R-:W-:Y:S01]  /*103d0*/  FFMA R5, -R28, 1.4426950216293334961, -R5 ;  /* 0x3fb8aa3b1c057823 */ /* 0x000fe20000000905 */
[----:B------:R-:W-:Y:S01]  /*103e0*/  FFMA.RM R15, R15, R50, 12582913 ;  /* 0x4b4000010f0f7423 */ /* 0x000fe20000004032 */
[-C--:B------:R-:W-:Y:S01]  /*103f0*/  FFMA.SAT R33, -R4, R41.reuse, 0.5 ;  /* 0x3f00000004217423 */ /* 0x080fe20000002129 */
[--C-:B------:R-:W-:Y:S01]  /*10400*/  HADD2.F32 R10, -RZ, R6.reuse.H0_H0 ;  /* 0x20000006ff0a7230 */ /* 0x100fe20000004100 */
[----:B------:R1:W-:Y:S01]  /*10410*/  MUFU.EX2 R24, R27 ;  /* 0x0000001b00187308 */ /* 0x0003e20000000800 */
[----:B---3--:R-:W-:Y:S01]  /*10420*/  FFMA.SAT R31, -R0, R41, 0.5 ;  /* 0x3f000000001f7423 */ /* 0x008fe20000002129 */
[----:B------:R-:W-:Y:S01]  /*10430*/  FFMA R7, -R30, 1.925963033500011079e-08, R7 ;  /* 0x32a570601e077823 */ /* 0x000fe20000000107 */
[----:B------:R-:W-:-:S02]  /*10440*/  HADD2.F32 R6, -RZ, R6.H1_H1 ;  /* 0x30000006ff067230 */ /* 0x000fc40000004100 */
[----:B------:R-:W-:Y:S01]  /*10450*/  FADD R37, R35, -12583039 ;  /* 0xcb40007f23257421 */ /* 0x000fe20000000000 */
[----:B------:R-:W-:Y:S01]  /*10460*/  FFMA.RM R31, R31, R50, 12582913 ;  /* 0x4b4000011f1f7423 */ /* 0x000fe20000004032 */
[C---:B------:R-:W-:Y:S01]  /*10470*/  FMUL R40, R156.reuse, R149 ;  /* 0x000000959c287220 */ /* 0x040fe20000400000 */
[----:B------:R-:W-:Y:S01]  /*10480*/  FMUL R150, R156, R150 ;  /* 0x000000969c967220 */ /* 0x000fe20000400000 */
[----:B------:R-:W-:Y:S01]  /*10490*/  FFMA R5, -R28, 1.925963033500011079e-08, R5 ;  /* 0x32a570601c057823 */ /* 0x000fe20000000105 */
[----:B-1----:R-:W-:Y:S01]  /*104a0*/  FADD R27, R15, -12583039 ;  /* 0xcb40007f0f1b7421 */ /* 0x002fe20000000000 */
[C---:B------:R-:W-:Y:S01]  /*104b0*/  FMUL R148, R156.reuse, R148 ;  /* 0x000000949c947220 */ /* 0x040fe20000400000 */
[----:B------:R-:W-:Y:S01]  /*104c0*/  FFMA.RM R33, R33, R50, 12582913 ;  /* 0x4b40000121217423 */ /* 0x000fe20000004032 */
[----:B------:R-:W-:Y:S01]  /*104d0*/  FMUL R42, R156, R151 ;  /* 0x000000979c2a7220 */ /* 0x000fe20000400000 */
[----:B------:R-:W-:Y:S01]  /*104e0*/  FFMA R27, -R144, 1.4426950216293334961, -R27 ;  /* 0x3fb8aa3b901b7823 */ /* 0x000fe2000000091b */
[----:B------:R1:W-:Y:S01]  /*104f0*/  MUFU.EX2 R30, R7 ;  /* 0x00000007001e7308 */ /* 0x0003e20000000800 */
[----:B------:R-:W-:Y:S01]  /*10500*/  FFMA R37, -R8, 1.4426950216293334961, -R37 ;  /* 0x3fb8aa3b08257823 */ /* 0x000fe20000000925 */
[C---:B------:R-:W-:Y:S01]  /*10510*/  FFMA R6, R157.reuse, R6, R40 ;  /* 0x000000069d067223 */ /* 0x040fe20000000028 */
[----:B------:R-:W-:Y:S01]  /*10520*/  FFMA R27, -R144, 1.925963033500011079e-08, R27 ;  /* 0x32a57060901b7823 */ /* 0x000fe2000000011b */
[C---:B------:R-:W-:Y:S01]  /*10530*/  FFMA R12, R157.reuse, R12, R150 ;  /* 0x0000000c9d0c7223 */ /* 0x040fe20000000096 */
[C---:B------:R-:W-:Y:S01]  /*10540*/  FFMA R10, R157.reuse, R10, R148 ;  /* 0x0000000a9d0a7223 */ /* 0x040fe20000000094 */
[----:B------:R-:W-:Y:S01]  /*10550*/  FFMA R14, R157, R14, R42 ;  /* 0x0000000e9d0e7223 */ /* 0x000fe2000000002a */
[----:B------:R-:W-:Y:S01]  /*10560*/  FFMA R37, -R8, 1.925963033500011079e-08, R37 ;  /* 0x32a5706008257823 */ /* 0x000fe20000000125 */
[----:B------:R3:W5:Y:S01]  /*10570*/  MUFU.EX2 R28, R5 ;  /* 0x00000005001c7308 */ /* 0x0007620000000800 */
[----:B-1----:R-:W-:Y:S01]  /*10580*/  FADD R7, R31, -12583039 ;  /* 0xcb40007f1f077421 */ /* 0x002fe20000000000 */
[-C--:B------:R-:W-:Y:S01]  /*10590*/  FFMA.SAT R8, -R6, R41.reuse, 0.5 ;  /* 0x3f00000006087423 */ /* 0x080fe20000002129 */
[----:B------:R-:W-:Y:S01]  /*105a0*/  FFMA.SAT R39, -R12, R41, 0.5 ;  /* 0x3f0000000c277423 */ /* 0x000fe20000002129 */
[----:B------:R-:W-:Y:S01]  /*105b0*/  SHF.L.U32 R9, R9, 0x17, RZ ;  /* 0x0000001709097819 */ /* 0x000fe200000006ff */
[----:B------:R-:W-:Y:S01]  /*105c0*/  FFMA R7, -R0, 1.4426950216293334961, -R7 ;  /* 0x3fb8aa3b00077823 */ /* 0x000fe20000000907 */
[-C--:B------:R-:W-:Y:S01]  /*105d0*/  FFMA.RM R38, R8, R50.reuse, 12582913 ;  /* 0x4b40000108267423 */ /* 0x080fe20000004032 */
[----:B------:R-:W-:Y:S01]  /*105e0*/  FFMA.RM R40, R39, R50, 12582913 ;  /* 0x4b40000127287423 */ /* 0x000fe20000004032 */
[----:B------:R1:W5:Y:S01]  /*105f0*/  MUFU.EX2 R36, R27 ;  /* 0x0000001b00247308 */ /* 0x0003620000000800 */
[----:B---3--:R-:W-:Y:S01]  /*10600*/  FADD R5, R33, -12583039 ;  /* 0xcb40007f21057421 */ /* 0x008fe20000000000 */
[----:B------:R-:W-:Y:S01]  /*10610*/  FFMA R7, -R0, 1.925963033500011079e-08, R7 ;  /* 0x32a5706000077823 */ /* 0x000fe20000000107 */
[----:B------:R-:W-:Y:S01]  /*10620*/  FADD R39, R38, -12583039 ;  /* 0xcb40007f26277421 */ /* 0x000fe20000000000 */
[----:B------:R-:W-:-:S02]  /*10630*/  IMAD.SHL.U32 R13, R13, 0x800000, RZ ;  /* 0x008000000d0d7824 */ /* 0x000fc400078e00ff */
[----:B------:R-:W-:Y:S01]  /*10640*/  FFMA R5, -R4, 1.4426950216293334961, -R5 ;  /* 0x3fb8aa3b04057823 */ /* 0x000fe20000000905 */
[----:B------:R-:W-:Y:S01]  /*10650*/  SHF.L.U32 R3, R3, 0x17, RZ ;  /* 0x0000001703037819 */ /* 0x000fe200000006ff */
[----:B--2---:R-:W-:Y:S01]  /*10660*/  FFMA R9, R9, R44, 1 ;  /* 0x3f80000009097423 */ /* 0x004fe2000000002c */
[----:B------:R2:W-:Y:S01]  /*10670*/  MUFU.EX2 R0, R7 ;  /* 0x0000000700007308 */ /* 0x0005e20000000800 */
[-C--:B-1----:R-:W-:Y:S01]  /*10680*/  FFMA.SAT R27, -R10, R41.reuse, 0.5 ;  /* 0x3f0000000a1b7423 */ /* 0x082fe20000002129 */
[----:B------:R-:W-:Y:S01]  /*10690*/  FFMA.SAT R41, -R14, R41, 0.5 ;  /* 0x3f0000000e297423 */ /* 0x000fe20000002129 */
[----:B------:R-:W-:Y:S01]  /*106a0*/  FFMA R5, -R4, 1.925963033500011079e-08, R5 ;  /* 0x32a5706004057823 */ /* 0x000fe20000000105 */
[----:B------:R-:W-:Y:S01]  /*106b0*/  FFMA R39, -R6, 1.4426950216293334961, -R39 ;  /* 0x3fb8aa3b06277823 */ /* 0x000fe20000000927 */
[-C--:B------:R-:W-:Y:S01]  /*106c0*/  FFMA.RM R27, R27, R50.reuse, 12582913 ;  /* 0x4b4000011b1b7423 */ /* 0x080fe20000004032 */
[----:B------:R-:W-:Y:S01]  /*106d0*/  FFMA.RM R41, R41, R50, 12582913 ;  /* 0x4b40000129297423 */ /* 0x000fe20000004032 */
[----:B----4-:R-:W-:Y:S01]  /*106e0*/  FFMA R32, R13, R32, 1 ;  /* 0x3f8000000d207423 */ /* 0x010fe20000000020 */
[----:B------:R1:W3:Y:S01]  /*106f0*/  MUFU.EX2 R4, R5 ;  /* 0x0000000500047308 */ /* 0x0002e20000000800 */
[----:B--2---:R-:W-:Y:S01]  /*10700*/  FADD R7, R40, -12583039 ;  /* 0xcb40007f28077421 */ /* 0x004fe20000000000 */
[----:B------:R-:W-:Y:S01]  /*10710*/  FADD R43, R41, -12583039 ;  /* 0xcb40007f292b7421 */ /* 0x000fe20000000000 */
[----:B-----5:R-:W-:Y:S01]  /*10720*/  FFMA R13, R3, R28, 1 ;  /* 0x3f800000030d7423 */ /* 0x020fe2000000001c */
[----:B------:R-:W-:Y:S01]  /*10730*/  FFMA R39, -R6, 1.925963033500011079e-08, R39 ;  /* 0x32a5706006277823 */ /* 0x000fe20000000127 */
[----:B------:R-:W-:Y:S01]  /*10740*/  FFMA R7, -R12, 1.4426950216293334961, -R7 ;  /* 0x3fb8aa3b0c077823 */ /* 0x000fe20000000907 */
[----:B------:R-:W-:Y:S01]  /*10750*/  FFMA R43, -R14, 1.4426950216293334961, -R43 ;  /* 0x3fb8aa3b0e2b7823 */ /* 0x000fe2000000092b */
[----:B------:R-:W-:Y:S01]  /*10760*/  IADD3 R3, R9, 0x1800000, RZ ;  /* 0x0180000009037810 */ /* 0x000fe20007ffe0ff */
[----:B------:R-:W2:Y:S01]  /*10770*/  MUFU.EX2 R8, R37 ;  /* 0x0000002500087308 */ /* 0x000ea20000000800 */
[----:B-1----:R-:W-:Y:S01]  /*10780*/  FADD R5, R27, -12583039 ;  /* 0xcb40007f1b057421 */ /* 0x002fe20000000000 */
[----:B------:R-:W-:Y:S01]  /*10790*/  FFMA R7, -R12, 1.925963033500011079e-08, R7 ;  /* 0x32a570600c077823 */ /* 0x000fe20000000107 */
[----:B------:R-:W-:Y:S01]  /*107a0*/  FFMA R43, -R14, 1.925963033500011079e-08, R43 ;  /* 0x32a570600e2b7823 */ /* 0x000fe2000000012b */
[----:B------:R-:W-:Y:S01]  /*107b0*/  LOP3.LUT R3, R3, 0x7f800000, RZ, 0xc0, !PT ;  /* 0x7f80000003037812 */ /* 0x000fe200078ec0ff */
[----:B------:R-:W-:Y:S01]  /*107c0*/  FFMA R5, -R10, 1.4426950216293334961, -R5 ;  /* 0x3fb8aa3b0a057823 */ /* 0x000fe20000000905 */
[----:B------:R-:W-:Y:S01]  /*107d0*/  SHF.L.U32 R23, R23, 0x17, RZ ;  /* 0x0000001717177819 */ /* 0x000fe200000006ff */
[----:B------:R-:W-:Y:S01]  /*107e0*/  IMAD.SHL.U32 R38, R38, 0x800000, RZ ;  /* 0x0080000026267824 */ /* 0x000fe200078e00ff */
[----:B------:R-:W-:Y:S01]  /*107f0*/  MUFU.EX2 R39, R39 ;  /* 0x0000002700277308 */ /* 0x000fe20000000800 */
[----:B------:R-:W-:Y:S01]  /*10800*/  FFMA R5, -R10, 1.925963033500011079e-08, R5 ;  /* 0x32a570600a057823 */ /* 0x000fe20000000105 */
[----:B------:R-:W-:Y:S01]  /*10810*/  ISETP.GT.U32.AND P1, PT, R3, 0x1ffffff, PT ;  /* 0x01ffffff0300780c */ /* 0x000fe20003f24070 */
[----:B------:R-:W-:Y:S01]  /*10820*/  BSSY B1, `(.L_x_455) ;  /* 0x0000026000017945 */ /* 0x000fe20003800000 */
[----:B------:R-:W-:Y:S01]  /*10830*/  SHF.L.U32 R25, R25, 0x17, RZ ;  /* 0x0000001719197819 */ /* 0x000fe200000006ff */
[----:B------:R-:W-:Y:S01]  /*10840*/  FFMA R34, R23, R34, 1 ;  /* 0x3f80000017227423 */ /* 0x000fe20000000022 */
[----:B------:R-:W-:-:S02]  /*10850*/  SHF.L.U32 R15, R15, 0x17, RZ ;  /* 0x000000170f0f7819 */ /* 0x000fc400000006ff */
[----:B------:R-:W1:Y:S01]  /*10860*/  MUFU.EX2 R6, R5 ;  /* 0x0000000500067308 */ /* 0x000e620000000800 */
[----:B------:R-:W-:Y:S01]  /*10870*/  SHF.L.U32 R21, R21, 0x17, RZ ;  /* 0x0000001715157819 */ /* 0x000fe200000006ff */
[----:B------:R-:W-:Y:S01]  /*10880*/  FFMA R25, R25, R24, 1 ;  /* 0x3f80000019197423 */ /* 0x000fe20000000018 */
[----:B------:R-:W-:Y:S01]  /*10890*/  SHF.L.U32 R29, R29, 0x17, RZ ;  /* 0x000000171d1d7819 */ /* 0x000fe200000006ff */
[----:B------:R-:W-:Y:S01]  /*108a0*/  FFMA R23, R15, R36, 1 ;  /* 0x3f8000000f177423 */ /* 0x000fe20000000024 */
[----:B------:R-:W-:Y:S01]  /*108b0*/  SHF.L.U32 R11, R11, 0x17, RZ ;  /* 0x000000170b0b7819 */ /* 0x000fe200000006ff */
[----:B------:R-:W-:Y:S01]  /*108c0*/  FFMA R21, R21, R46, 1 ;  /* 0x3f80000015157423 */ /* 0x000fe2000000002e */
[----:B------:R-:W-:Y:S01]  /*108d0*/  SHF.L.U32 R33, R33, 0x17, RZ ;  /* 0x0000001721217819 */ /* 0x000fe200000006ff */
[----:B------:R-:W4:Y:S01]  /*108e0*/  MUFU.EX2 R7, R7 ;  /* 0x0000000700077308 */ /* 0x000f220000000800 */
[----:B------:R-:W-:Y:S01]  /*108f0*/  SHF.L.U32 R31, R31, 0x17, RZ ;  /* 0x000000171f1f7819 */ /* 0x000fe200000006ff */
[----:B------:R-:W-:Y:S01]  /*10900*/  FFMA R48, R29, R48, 1 ;  /* 0x3f8000001d307423 */ /* 0x000fe20000000030 */
[----:B------:R-:W-:Y:S01]  /*10910*/  SHF.L.U32 R35, R35, 0x17, RZ ;  /* 0x0000001723237819 */ /* 0x000fe200000006ff */
[----:B------:R-:W-:Y:S01]  /*10920*/  FFMA R30, R11, R30, 1 ;  /* 0x3f8000000b1e7423 */ /* 0x000fe2000000001e */
[----:B------:R-:W-:Y:S01]  /*10930*/  SHF.L.U32 R27, R27, 0x17, RZ ;  /* 0x000000171b1b7819 */ /* 0x000fe200000006ff */
[----:B---3--:R-:W-:Y:S01]  /*10940*/  FFMA R24, R33, R4, 1 ;  /* 0x3f80000021187423 */ /* 0x008fe20000000004 */
[----:B------:R-:W-:Y:S01]  /*10950*/  SHF.L.U32 R40, R40, 0x17, RZ ;  /* 0x0000001728287819 */ /* 0x000fe200000006ff */
[----:B------:R-:W3:Y:S01]  /*10960*/  MUFU.EX2 R10, R43 ;  /* 0x0000002b000a7308 */ /* 0x000ee20000000800 */
[----:B------:R-:W-:Y:S01]  /*10970*/  SHF.L.U32 R41, R41, 0x17, RZ ;  /* 0x0000001729297819 */ /* 0x000fe200000006ff */
[----:B------:R-:W-:Y:S01]  /*10980*/  FFMA R28, R31, R0, 1 ;  /* 0x3f8000001f1c7423 */ /* 0x000fe20000000000 */
[----:B--2---:R-:W-:Y:S01]  /*10990*/  FFMA R35, R35, R8, 1 ;  /* 0x3f80000023237423 */ /* 0x004fe20000000008 */
[----:B-1----:R-:W-:Y:S01]  /*109a0*/  FFMA R36, R27, R6, 1 ;  /* 0x3f8000001b247423 */ /* 0x002fe20000000006 */
[----:B------:R-:W-:Y:S01]  /*109b0*/  FFMA R39, R38, R39, 1 ;  /* 0x3f80000026277423 */ /* 0x000fe20000000027 */
[----:B----4-:R-:W-:Y:S01]  /*109c0*/  FFMA R40, R40, R7, 1 ;  /* 0x3f80000028287423 */ /* 0x010fe20000000007 */
[----:B---3--:R-:W-:Y:S01]  /*109d0*/  FFMA R41, R41, R10, 1 ;  /* 0x3f80000029297423 */ /* 0x008fe2000000000a */
[----:B------:R-:W-:Y:S06]  /*109e0*/  @P1 BRA `(.L_x_456) ;  /* 0x0000000000141947 */ /* 0x000fec0003800000 */
[----:B------:R-:W-:Y:S02]  /*109f0*/  MOV R0, R9 ;  /* 0x0000000900007202 */ /* 0x000fe40000000f00 */
[----:B------:R-:W-:-:S07]  /*10a00*/  MOV R14, 0x10a20 ;  /* 0x00010a20000e7802 */ /* 0x000fce0000000f00 */
[----:B------:R-:W-:Y:S05]  /*10a10*/  CALL.REL.NOINC `($__internal_0_$__cuda_sm20_rcp_rn_f32_slowpath) ;  /* 0x00000050009c7944 */ /* 0x000fea0003c00000 */
[----:B------:R-:W-:Y:S01]  /*10a20*/  MOV R4, R0 ;  /* 0x0000000000047202 */ /* 0x000fe20000000f00 */
[----:B------:R-:W-:Y:S06]  /*10a30*/  BRA `(.L_x_457) ;  /* 0x0000000000107947 */ /* 0x000fec0003800000 */
.L_x_456:
[----:B------:R-:W1:Y:S02]  /*10a40*/  MUFU.RCP R4, R9 ;  /* 0x0000000900047308 */ /* 0x000e640000001000 */
[----:B-1----:R-:W-:-:S04]  /*10a50*/  FFMA R0, R9, R4, -1 ;  /* 0xbf80000009007423 */ /* 0x002fc80000000004 */
[----:B------:R-:W-:-:S04]  /*10a60*/  FADD.FTZ R3, -R0, -RZ ;  /* 0x800000ff00037221 */ /* 0x000fc80000010100 */
[----:B------:R-:W-:-:S07]  /*10a70*/  FFMA R4, R4, R3, R4 ;  /* 0x0000000304047223 */ /* 0x000fce0000000004 */
.L_x_457:
[----:B------:R-:W-:Y:S05]  /*10a80*/  BSYNC B1 ;  /* 0x0000000000017941 */ /* 0x000fea0003800000 */
.L_x_455:
        /* <DEDUP_REMOVED lines=10> */
.L_x_459:
[----:B------:R-:W1:Y:S02]  /*10b30*/  MUFU.RCP R5, R32 ;  /* 0x0000002000057308 */ /* 0x000e640000001000 */
[----:B-1----:R-:W-:-:S04]  /*10b40*/  FFMA R0, R32, R5, -1 ;  /* 0xbf80000020007423 */ /* 0x002fc80000000005 */
[----:B------:R-:W-:-:S04]  /*10b50*/  FADD.FTZ R0, -R0, -RZ ;  /* 0x800000ff00007221 */ /* 0x000fc80000010100 */
[----:B------:R-:W-:-:S07]  /*10b60*/  FFMA R5, R5, R0, R5 ;  /* 0x0000000005057223 */ /* 0x000fce0000000005 */
.L_x_460:
[----:B------:R-:W-:Y:S05]  /*10b70*/  BSYNC B1 ;  /* 0x0000000000017941 */ /* 0x000fea0003800000 */
.L_x_458:
        /* <DEDUP_REMOVED lines=10> */
.L_x_462:
[----:B------:R-:W1:Y:S02]  /*10c20*/  MUFU.RCP R6, R21 ;  /* 0x0000001500067308 */ /* 0x000e640000001000 */
[----:B-1----:R-:W-:-:S04]  /*10c30*/  FFMA R0, R21, R6, -1 ;  /* 0xbf80000015007423 */ /* 0x002fc80000000006 */
[----:B------:R-:W-:-:S04]  /*10c40*/  FADD.FTZ R3, -R0, -RZ ;  /* 0x800000ff00037221 */ /* 0x000fc80000010100 */
[----:B------:R-:W-:-:S07]  /*10c50*/  FFMA R6, R6, R3, R6 ;  /* 0x0000000306067223 */ /* 0x000fce0000000006 */
.L_x_463:
[----:B------:R-:W-:Y:S05]  /*10c60*/  BSYNC B1 ;  /* 0x0000000000017941 */ /* 0x000fea0003800000 */
.L_x_461:
        /* <DEDUP_REMOVED lines=10> */
.L_x_465:
[----:B------:R-:W1:Y:S02]  /*10d10*/  MUFU.RCP R7, R34 ;  /* 0x0000002200077308 */ /* 0x000e640000001000 */
[----:B-1----:R-:W-:-:S04]  /*10d20*/  FFMA R0, R34, R7, -1 ;  /* 0xbf80000022007423 */ /* 0x002fc80000000007 */
[----:B------:R-:W-:-:S04]  /*10d30*/  FADD.FTZ R0, -R0, -RZ ;  /* 0x800000ff00007221 */ /* 0x000fc80000010100 */
[----:B------:R-:W-:-:S07]  /*10d40*/  FFMA R7, R7, R0, R7 ;  /* 0x0000000007077223 */ /* 0x000fce0000000007 */
.L_x_466:
[----:B------:R-:W-:Y:S05]  /*10d50*/  BSYNC B1 ;  /* 0x0000000000017941 */ /* 0x000fea0003800000 */
.L_x_464:
        /* <DEDUP_REMOVED lines=10> */
.L_x_468:
[----:B------:R-:W1:Y:S02]  /*10e00*/  MUFU.RCP R8, R25 ;  /* 0x0000001900087308 */ /* 0x000e640000001000 */
[----:B-1----:R-:W-:-:S04]  /*10e10*/  FFMA R0, R25, R8, -1 ;  /* 0xbf80000019007423 */ /* 0x002fc80000000008 */
[----:B------:R-:W-:-:S04]  /*10e20*/  FADD.FTZ R3, -R0, -RZ ;  /* 0x800000ff00037221 */ /* 0x000fc80000010100 */
[----:B------:R-:W-:-:S07]  /*10e30*/  FFMA R8, R8, R3, R8 ;  /* 0x0000000308087223 */ /* 0x000fce0000000008 */
.L_x_469:
[----:B------:R-:W-:Y:S05]  /*10e40*/  BSYNC B1 ;  /* 0x0000000000017941 */ /* 0x000fea0003800000 */
.L_x_467:
        /* <DEDUP_REMOVED lines=10> */
.L_x_471:
[----:B------:R-:W1:Y:S02]  /*10ef0*/  MUFU.RCP R9, R48 ;  /* 0x0000003000097308 */ /* 0x000e640000001000 */
[----:B-1----:R-:W-:-:S04]  /*10f00*/  FFMA R0, R48, R9, -1 ;  /* 0xbf80000030007423 */ /* 0x002fc80000000009 */
[----:B------:R-:W-:-:S04]  /*10f10*/  FADD.FTZ R0, -R0, -RZ ;  /* 0x800000ff00007221 */ /* 0x000fc80000010100 */
[----:B------:R-:W-:-:S07]  /*10f20*/  FFMA R9, R9, R0, R9 ;  /* 0x0000000009097223 */ /* 0x000fce0000000009 */
.L_x_472:
[----:B------:R-:W-:Y:S05]  /*10f30*/  BSYNC B1 ;  /* 0x0000000000017941 */ /* 0x000fea0003800000 */
.L_x_470:
        /* <DEDUP_REMOVED lines=10> */
.L_x_474:
[----:B------:R-:W1:Y:S02]  /*10fe0*/  MUFU.RCP R10, R13 ;  /* 0x0000000d000a7308 */ /* 0x000e640000001000 */
[----:B-1----:R-:W-:-:S04]  /*10ff0*/  FFMA R0, R13, R10, -1 ;  /* 0xbf8000000d007423 */ /* 0x002fc8000000000a */
[----:B------:R-:W-:-:S04]  /*11000*/  FADD.FTZ R3, -R0, -RZ ;  /* 0x800000ff00037221 */ /* 0x000fc80000010100 */
[----:B------:R-:W-:-:S07]  /*11010*/  FFMA R10, R10, R3, R10 ;  /* 0x000000030a0a7223 */ /* 0x000fce000000000a */
.L_x_475:
[----:B------:R-:W-:Y:S05]  /*11020*/  BSYNC B1 ;  /* 0x0000000000017941 */ /* 0x000fea0003800000 */
.L_x_473:
        /* <DEDUP_REMOVED lines=10> */
.L_x_477:
[----:B------:R-:W1:Y:S02]  /*110d0*/  MUFU.RCP R11, R30 ;  /* 0x0000001e000b7308 */ /* 0x000e640000001000 */
[----:B-1----:R-:W-:-:S04]  /*110e0*/  FFMA R0, R30, R11, -1 ;  /* 0xbf8000001e007423 */ /* 0x002fc8000000000b */
[----:B------:R-:W-:-:S04]  /*110f0*/  FADD.FTZ R0, -R0, -RZ ;  /* 0x800000ff00007221 */ /* 0x000fc80000010100 */
[----:B------:R-:W-:-:S07]  /*11100*/  FFMA R11, R11, R0, R11 ;  /* 0x000000000b0b7223 */ /* 0x000fce000000000b */
.L_x_478:
[----:B------:R-:W-:Y:S05]  /*11110*/  BSYNC B1 ;  /* 0x0000000000017941 */ /* 0x000fea0003800000 */
.L_x_476:
        /* <DEDUP_REMOVED lines=10> */
.L_x_480:
[----:B------:R-:W1:Y:S02]  /*111c0*/  MUFU.RCP R12, R23 ;  /* 0x00000017000c7308 */ /* 0x000e640000001000 */
[----:B-1----:R-:W-:-:S04]  /*111d0*/  FFMA R0, R23, R12, -1 ;  /* 0xbf80000017007423 */ /* 0x002fc8000000000c */
[----:B------:R-:W-:-:S04]  /*111e0*/  FADD.FTZ R3, -R0, -RZ ;  /* 0x800000ff00037221 */ /* 0x000fc80000010100 */
[----:B------:R-:W-:-:S07]  /*111f0*/  FFMA R12, R12, R3, R12 ;  /* 0x000000030c0c7223 */ /* 0x000fce000000000c */
.L_x_481:
[----:B------:R-:W-:Y:S05]  /*11200*/  BSYNC B1 ;  /* 0x0000000000017941 */ /* 0x000fea0003800000 */
.L_x_479:
        /* <DEDUP_REMOVED lines=10> */
.L_x_483:
[----:B------:R-:W1:Y:S02]  /*112b0*/  MUFU.RCP R13, R24 ;  /* 0x00000018000d7308 */ /* 0x000e640000001000 */
[----:B-1----:R-:W-:-:S04]  /*112c0*/  FFMA R0, R24, R13, -1 ;  /* 0xbf80000018007423 */ /* 0x002fc8000000000d */
[----:B------:R-:W-:-:S04]  /*112d0*/  FADD.FTZ R0, -R0, -RZ ;  /* 0x800000ff00007221 */ /* 0x000fc80000010100 */
[----:B------:R-:W-:-:S07]  /*112e0*/  FFMA R13, R13, R0, R13 ;  /* 0x000000000d0d7223 */ /* 0x000fce000000000d */
.L_x_484:
[----:B------:R-:W-:Y:S05]  /*112f0*/  BSYNC B1 ;  /* 0x0000000000017941 */ /* 0x000fea0003800000 */
.L_x_482:
        /* <DEDUP_REMOVED lines=10> */
.L_x_486:
[----:B------:R-:W1:Y:S02]  /*113a0*/  MUFU.RCP R21, R28 ;  /* 0x0000001c00157308 */ /* 0x000e640000001000 */
[----:B-1----:R-:W-:-:S04]  /*113b0*/  FFMA R0, R28, R21, -1 ;  /* 0xbf8000001c007423 */ /* 0x002fc80000000015 */
[----:B------:R-:W-:-:S04]  /*113c0*/  FADD.FTZ R0, -R0, -RZ ;  /* 0x800000ff00007221 */ /* 0x000fc80000010100 */
[----:B------:R-:W-:-:S07]  /*113d0*/  FFMA R21, R21, R0, R21 ;  /* 0x0000000015157223 */ /* 0x000fce0000000015 */
.L_x_487:
[----:B------:R-:W-:Y:S05]  /*113e0*/  BSYNC B1 ;  /* 0x0000000000017941 */ /* 0x000fea0003800000 */
.L_x_485:
        /* <DEDUP_REMOVED lines=10> */
.L_x_489:
[----:B------:R-:W1:Y:S02]  /*11490*/  MUFU.RCP R24, R35 ;  /* 0x0000002300187308 */ /* 0x000e640000001000 */
[----:B-1----:R-:W-:-:S04]  /*114a0*/  FFMA R0, R35, R24, -1 ;  /* 0xbf80000023007423 */ /* 0x002fc80000000018 */
[----:B------:R-:W-:-:S04]  /*114b0*/  FADD.FTZ R3, -R0, -RZ ;  /* 0x800000ff00037221 */ /* 0x000fc80000010100 */
[----:B------:R-:W-:-:S07]  /*114c0*/  FFMA R24, R24, R3, R24 ;  /* 0x0000000318187223 */ /* 0x000fce0000000018 */
.L_x_490:
[----:B------:R-:W-:Y:S05]  /*114d0*/  BSYNC B1 ;  /* 0x0000000000017941 */ /* 0x000fea0003800000 */
.L_x_488:
        /* <DEDUP_REMOVED lines=10> */
.L_x_492:
[----:B------:R-:W1:Y:S02]  /*11580*/  MUFU.RCP R23, R36 ;  /* 0x0000002400177308 */ /* 0x000e640000001000 */
[----:B-1----:R-:W-:-:S04]  /*11590*/  FFMA R0, R36, R23, -1 ;  /* 0xbf80000024007423 */ /* 0x002fc80000000017 */
[----:B------:R-:W-:-:S04]  /*115a0*/  FADD.FTZ R0, -R0, -RZ ;  /* 0x800000ff00007221 */ /* 0x000fc80000010100 */
[----:B------:R-:W-:-:S07]  /*115b0*/  FFMA R23, R23, R0, R23 ;  /* 0x0000000017177223 */ /* 0x000fce0000000017 */
.L_x_493:
[----:B------:R-:W-:Y:S05]  /*115c0*/  BSYNC B1 ;  /* 0x0000000000017941 */ /* 0x000fea0003800000 */
.L_x_491:
        /* <DEDUP_REMOVED lines=10> */
.L_x_495:
[----:B------:R-:W1:Y:S02]  /*11670*/  MUFU.RCP R28, R39 ;  /* 0x00000027001c7308 */ /* 0x000e640000001000 */
[----:B-1----:R-:W-:-:S04]  /*11680*/  FFMA R0, R39, R28, -1 ;  /* 0xbf80000027007423 */ /* 0x002fc8000000001c */
[----:B------:R-:W-:-:S04]  /*11690*/  FADD.FTZ R3, -R0, -RZ ;  /* 0x800000ff00037221 */ /* 0x000fc80000010100 */
[----:B------:R-:W-:-:S07]  /*116a0*/  FFMA R28, R28, R3, R28 ;  /* 0x000000031c1c7223 */ /* 0x000fce000000001c */
.L_x_496:
[----:B------:R-:W-:Y:S05]  /*116b0*/  BSYNC B1 ;  /* 0x0000000000017941 */ /* 0x000fea0003800000 */
.L_x_494:
        /* <DEDUP_REMOVED lines=10> */
.L_x_498:
[----:B------:R-:W1:Y:S02]  /*11760*/  MUFU.RCP R25, R40 ;  /* 0x0000002800197308 */ /* 0x000e640000001000 */
[----:B-1----:R-:W-:-:S04]  /*11770*/  FFMA R0, R40, R25, -1 ;  /* 0xbf80000028007423 */ /* 0x002fc80000000019 */
[----:B------:R-:W-:-:S04]  /*11780*/  FADD.FTZ R0, -R0, -RZ ;  /* 0x800000ff00007221 */ /* 0x000fc80000010100 */
[----:B------:R-:W-:-:S07]  /*11790*/  FFMA R25, R25, R0, R25 ;  /* 0x0000000019197223 */ /* 0x000fce0000000019 */
.L_x_499:
[----:B------:R-:W-:Y:S05]  /*117a0*/  BSYNC B1 ;  /* 0x0000000000017941 */ /* 0x000fea0003800000 */
.L_x_497:
        /* <DEDUP_REMOVED lines=8> */
.L_x_500:
[----:B------:R-:W1:Y:S02]  /*11830*/  MUFU.RCP R0, R41 ;  /* 0x0000002900007308 */ /* 0x000e640000001000 */
[----:B-1----:R-:W-:-:S04]  /*11840*/  FFMA R3, R41, R0, -1 ;  /* 0xbf80000029037423 */ /* 0x002fc80000000000 */
[----:B------:R-:W-:-:S04]  /*11850*/  FADD.FTZ R3, -R3, -RZ ;  /* 0x800000ff03037221 */ /* 0x000fc80000010100 */
[----:B------:R-:W-:-:S07]  /*11860*/  FFMA R0, R0, R3, R0 ;  /* 0x0000000300007223 */ /* 0x000fce0000000000 */
.L_x_501:
        /* <DEDUP_REMOVED lines=29> */
.L_x_503:
[----:B------:R-:W-:Y:S05]  /*11a40*/  BSYNC B0 ;  /* 0x0000000000007941 */ /* 0x000fea0003800000 */
.L_x_502:
[----:B------:R-:W-:Y:S06]  /*11a50*/  BAR.SYNC.DEFER_BLOCKING 0x1, 0x100 ;  /* 0x0044000000007b1d */ /* 0x000fec0000010000 */
[----:B------:R-:W-:Y:S04]  /*11a60*/  BSSY B0, `(.L_x_504) ;  /* 0x0000009000007945 */ /* 0x000fe80003800000 */
[----:B------:R-:W-:Y:S05]  /*11a70*/  @P0 BRA `(.L_x_505) ;  /* 0x00000000001c0947 */ /* 0x000fea0003800000 */
[----:B------:R-:W-:-:S13]  /*11a80*/  ISETP.NE.AND P0, PT, R159, 0x3, PT ;  /* 0x000000039f00780c */ /* 0x000fda0003f05270 */
[----:B------:R-:W-:Y:S05]  /*11a90*/  @!P0 BRA `(.L_x_506) ;  /* 0x0000000000048947 */ /* 0x000fea0003800000 */
[----:B------:R-:W-:Y:S01]  /*11aa0*/  BPT.TRAP 0x1 ;  /* 0x000000040000795c */ /* 0x000fe20000300000 */
.L_x_506:
[----:B------:R-:W-:-:S04]  /*11ab0*/  ULEA UR4, UR36, UR45, 0x3 ;  /* 0x0000002d24047291 */ /* 0x000fc8000f8e183f */
[----:B------:R-:W-:-:S04]  /*11ac0*/  UIADD3 UR4, UR4, 0x60, URZ ;  /* 0x0000006004047890 */ /* 0x000fc8000fffe03f */
[----:B------:R-:W-:-:S09]  /*11ad0*/  UPRMT UR4, UR50, 0x654, UR4 ;  /* 0x0000065432047896 */ /* 0x000fd20008000004 */
[----:B------:R-:W-:Y:S03]  /*11ae0*/  SYNCS.ARRIVE.TRANS64.RED.A1T0 RZ, [UR4], RZ ;  /* 0x000000ffffff79a7 */ /* 0x000fe60008100404 */
.L_x_505:
[----:B------:R-:W-:Y:S05]  /*11af0*/  BSYNC B0 ;  /* 0x0000000000007941 */ /* 0x000fea0003800000 */
.L_x_504:
[----:B------:R-:W-:Y:S01]  /*11b00*/  IADD3 R2, P0, R2, UR46, RZ ;  /* 0x0000002e02027c10 */ /* 0x000fe2000ff1e0ff */
[----:B------:R-:W-:Y:S01]  /*11b10*/  ULDC.64 UR4, c[0x0][0x8f8] ;  /* 0x00023e0000047ab9 */ /* 0x000fe20000000a00 */
[----:B------:R-:W-:Y:S01]  /*11b20*/  UIADD3 UR36, UR36, 0x1, URZ ;  /* 0x0000000124247890 */ /* 0x000fe2000fffe03f */
[----:B------:R-:W-:Y:S01]  /*11b30*/  PRMT R0, RZ, 0x7610, R0 ;  /* 0x00007610ff007816 */ /* 0x000fe20000000000 */
[----:B------:R-:W-:Y:S01]  /*11b40*/  UMOV UR55, 0xffffffff ;  /* 0xffffffff00377882 */ /* 0x000fe20000000000 */
[----:B------:R-:W-:Y:S01]  /*11b50*/  IADD3.X R16, R16, UR38, RZ, P0, !PT ;  /* 0x0000002610107c10 */ /* 0x000fe200087fe4ff */
[----:B------:R-:W-:Y:S01]  /*11b60*/  UISETP.NE.AND UP0, UPT, UR36, 0x4, UPT ;  /* 0x000000042400788c */ /* 0x000fe2000bf05270 */
[----:B------:R-:W-:Y:S02]  /*11b70*/  ISETP.GE.U32.AND P0, PT, R2, UR4, PT ;  /* 0x0000000402007c0c */ /* 0x000fe4000bf06070 */
[----:B------:R-:W-:Y:S01]  /*11b80*/  MOV R23, 0xffffffff ;  /* 0xffffffff00177802 */ /* 0x000fe20000000f00 */
[----:B------:R-:W-:Y:S01]  /*11b90*/  USEL UR36, UR36, URZ, UP0 ;  /* 0x0000003f24247287 */ /* 0x000fe20008000000 */
[----:B------:R-:W-:-:S02]  /*11ba0*/  ISETP.GE.U32.AND.EX P0, PT, R16, UR5, PT, P0 ;  /* 0x0000000510007c0c */ /* 0x000fc4000bf06100 */
[----:B------:R-:W-:-:S11]  /*11bb0*/  MOV R158, 0xffffffff ;  /* 0xffffffff009e7802 */ /* 0x000fd60000000f00 */
[----:B------:R-:W-:Y:S05]  /*11bc0*/  @P0 BRA `(.L_x_507) ;  /* 0x00000004006c0947 */ /* 0x000fea0003800000 */
[----:B-1----:R-:W1:Y:S01]  /*11bd0*/  S2R R12, SR_CTAID.X ;  /* 0x00000000000c7919 */ /* 0x002e620000002500 */
[----:B------:R-:W2:Y:S01]  /*11be0*/  LDC.64 R10, c[0x0][0x8d0] ;  /* 0x00023400ff0a7b82 */ /* 0x000ea20000000a00 */
[----:B------:R-:W-:Y:S01]  /*11bf0*/  ULDC UR4, c[0x0][0x150] ;  /* 0x0000540000047ab9 */ /* 0x000fe20000000800 */
[----:B------:R-:W-:Y:S01]  /*11c00*/  MOV R8, R2 ;  /* 0x0000000200087202 */ /* 0x000fe20000000f00 */
[----:B------:R-:W3:Y:S01]  /*11c10*/  S2R R24, SR_CTAID.Y ;  /* 0x0000000000187919 */ /* 0x000ee20000002600 */
[----:B------:R-:W-:-:S04]  /*11c20*/  IMAD.MOV.U32 R9, RZ, RZ, R16 ;  /* 0x000000ffff097224 */ /* 0x000fc800078e0010 */
[----:B------:R-:W4:Y:S08]  /*11c30*/  LDC R25, c[0x0][0x144] ;  /* 0x00005100ff197b82 */ /* 0x000f300000000800 */
[----:B------:R-:W3:Y:S08]  /*11c40*/  LDC R0, c[0x0][0x8d8] ;  /* 0x00023600ff007b82 */ /* 0x000ef00000000800 */
[----:B------:R-:W3:Y:S01]  /*11c50*/  LDC.64 R14, c[0x0][0x8c8] ;  /* 0x00023200ff0e7b82 */ /* 0x000ee20000000a00 */
[----:B--2---:R-:W-:-:S04]  /*11c60*/  ISETP.NE.U32.AND P0, PT, R10, RZ, PT ;  /* 0x000000ff0a00720c */ /* 0x004fc80003f05070 */
[----:B------:R-:W-:Y:S02]  /*11c70*/  ISETP.NE.AND.EX P0, PT, R11, RZ, PT, P0 ;  /* 0x000000ff0b00720c */ /* 0x000fe40003f05300 */
[----:B-1----:R-:W-:-:S05]  /*11c80*/  I2FP.F32.U32 R3, R12 ;  /* 0x0000000c00037245 */ /* 0x002fca0000201000 */
[----:B------:R-:W-:-:S04]  /*11c90*/  FMUL R3, R3, UR4 ;  /* 0x0000000403037c20 */ /* 0x000fc80008400000 */
[----:B------:R1:W2:Y:S02]  /*11ca0*/  F2I.U32.TRUNC.NTZ R23, R3 ;  /* 0x0000000300177305 */ /* 0x0002a4000020f000 */
[----:B----4-:R-:W-:Y:S05]  /*11cb0*/  @!P0 BRA `(.L_x_508) ;  /* 0x0000000000288947 */ /* 0x010fea0003800000 */
[----:B-1----:R-:W1:Y:S02]  /*11cc0*/  LDC R3, c[0x0][0x8dc] ;  /* 0x00023700ff037b82 */ /* 0x002e640000000800 */
[----:B-1----:R-:W-:-:S04]  /*11cd0*/  IADD3 R3, P0, R2, R3, RZ ;  /* 0x0000000302037210 */ /* 0x002fc80007f1e0ff */
        /* <DEDUP_REMOVED lines=8> */
.L_x_508:
[-CC-:B---3--:R-:W-:Y:S01]  /*11d60*/  SHF.R.U64 R31, R8, R0.reuse, R9.reuse ;  /* 0x00000000081f7219 */ /* 0x188fe20000001209 */
[----:B------:R-:W3:Y:S01]  /*11d70*/  LDC.64 R20, c[0x0][0x8e8] ;  /* 0x00023a00ff147b82 */ /* 0x000ee20000000a00 */
[----:B------:R-:W-:Y:S01]  /*11d80*/  SHF.R.U32.HI R0, RZ, R0, R9 ;  /* 0x00000000ff007219 */ /* 0x000fe20000011609 */
[----:B------:R-:W-:Y:S01]  /*11d90*/  ULDC UR4, c[0x0][0x154] ;  /* 0x0000550000047ab9 */ /* 0x000fe20000000800 */
[----:B------:R-:W-:Y:S02]  /*11da0*/  IADD3 R7, P0, RZ, -R31, RZ ;  /* 0x8000001fff077210 */ /* 0x000fe40007f1e0ff */
[----:B--2---:R-:W-:Y:S02]  /*11db0*/  IADD3 R23, -R23, RZ, RZ ;  /* 0x000000ff17177210 */ /* 0x004fe40007ffe1ff */
[----:B-1----:R-:W-:Y:S01]  /*11dc0*/  IADD3.X R3, RZ, ~R0, RZ, P0, !PT ;  /* 0x80000000ff037210 */ /* 0x002fe200007fe4ff */
[----:B------:R-:W1:Y:S02]  /*11dd0*/  LDC R6, c[0x0][0x8c0] ;  /* 0x00023000ff067b82 */ /* 0x000e640000000800 */
[----:B------:R-:W-:-:S02]  /*11de0*/  IMAD R26, R25, R23, R12 ;  /* 0x00000017191a7224 */ /* 0x000fc400078e020c */
[----:B------:R-:W-:Y:S01]  /*11df0*/  IMAD R0, R3, R14, RZ ;  /* 0x0000000e03007224 */ /* 0x000fe200078e02ff */
[----:B------:R-:W-:-:S03]  /*11e00*/  MOV R3, R16 ;  /* 0x0000001000037202 */ /* 0x000fc60000000f00 */
[----:B------:R-:W2:Y:S01]  /*11e10*/  LDC R8, c[0x0][0x8b0] ;  /* 0x00022c00ff087b82 */ /* 0x000ea20000000800 */
[----:B------:R-:W-:-:S04]  /*11e20*/  IMAD.WIDE.U32 R4, R7, R14, R2 ;  /* 0x0000000e07047225 */ /* 0x000fc800078e0002 */
[----:B------:R-:W-:Y:S01]  /*11e30*/  IMAD R3, R7, R15, R0 ;  /* 0x0000000f07037224 */ /* 0x000fe200078e0200 */
[----:B------:R-:W-:Y:S02]  /*11e40*/  I2FP.F32.U32 R0, R24 ;  /* 0x0000001800007245 */ /* 0x000fe40000201000 */
[----:B------:R-:W4:Y:S01]  /*11e50*/  LDC R28, c[0x0][0x900] ;  /* 0x00024000ff1c7b82 */ /* 0x000f220000000800 */
[----:B---3--:R-:W-:Y:S02]  /*11e60*/  ISETP.NE.U32.AND P0, PT, R20, RZ, PT ;  /* 0x000000ff1400720c */ /* 0x008fe40003f05070 */
[----:B------:R-:W-:Y:S01]  /*11e70*/  IADD3 R3, R5, R3, RZ ;  /* 0x0000000305037210 */ /* 0x000fe20007ffe0ff */
[----:B------:R-:W-:Y:S01]  /*11e80*/  FMUL R0, R0, UR4 ;  /* 0x0000000400007c20 */ /* 0x000fe20008400000 */
[----:B------:R-:W-:Y:S02]  /*11e90*/  ISETP.NE.AND.EX P0, PT, R21, RZ, PT, P0 ;  /* 0x000000ff1500720c */ /* 0x000fe40003f05300 */
[----:B------:R-:W-:Y:S01]  /*11ea0*/  MOV R5, 0xffffffff ;  /* 0xffffffff00057802 */ /* 0x000fe20000000f00 */
[----:B------:R-:W3:Y:S01]  /*11eb0*/  LDC R15, c[0x0][0x148] ;  /* 0x00005200ff0f7b82 */ /* 0x000ee20000000800 */
[-CC-:B-1----:R-:W-:Y:S01]  /*11ec0*/  SHF.R.U64 R12, R4, R6.reuse, R3.reuse ;  /* 0x00000006040c7219 */ /* 0x182fe20000001203 */
[----:B------:R1:W1:Y:S01]  /*11ed0*/  F2I.U32.TRUNC.NTZ R13, R0 ;  /* 0x00000000000d7305 */ /* 0x000262000020f000 */
[----:B------:R-:W-:-:S02]  /*11ee0*/  SHF.R.U32.HI R3, RZ, R6, R3 ;  /* 0x00000006ff037219 */ /* 0x000fc40000011603 */
[----:B------:R-:W-:-:S03]  /*11ef0*/  MOV R7, 0x1 ;  /* 0x0000000100077802 */ /* 0x000fc60000000f00 */
[----:B------:R-:W1:Y:S01]  /*11f00*/  LDC R25, c[0x0][0x8a8] ;  /* 0x00022a00ff197b82 */ /* 0x000e620000000800 */
[-CC-:B--2---:R-:W-:Y:S02]  /*11f10*/  SHF.R.U64 R10, R12, R8.reuse, R3.reuse ;  /* 0x000000080c0a7219 */ /* 0x184fe40000001203 */
[----:B------:R-:W-:-:S05]  /*11f20*/  SHF.R.U32.HI R3, RZ, R8, R3 ;  /* 0x00000008ff037219 */ /* 0x000fca0000011603 */
[----:B------:R-:W2:Y:S01]  /*11f30*/  LDC R27, c[0x0][0x8f0] ;  /* 0x00023c00ff1b7b82 */ /* 0x000ea20000000800 */
[-C--:B----4-:R-:W-:Y:S02]  /*11f40*/  SHF.L.U32 R4, R5, R28.reuse, RZ ;  /* 0x0000001c05047219 */ /* 0x090fe400000006ff */
[-CC-:B------:R-:W-:Y:S02]  /*11f50*/  SHF.R.U64 R14, R10, R28.reuse, R3.reuse ;  /* 0x0000001c0a0e7219 */ /* 0x180fe40000001203 */
[----:B------:R-:W-:Y:S02]  /*11f60*/  SHF.R.U32.HI R5, RZ, R28, R3 ;  /* 0x0000001cff057219 */ /* 0x000fe40000011603 */
[----:B------:R-:W-:Y:S01]  /*11f70*/  LOP3.LUT R23, RZ, R4, RZ, 0x33, !PT ;  /* 0x00000004ff177212 */ /* 0x000fe200078e33ff */
[----:B------:R-:W4:Y:S01]  /*11f80*/  LDC R29, c[0x0][0x8e0] ;  /* 0x00023800ff1d7b82 */ /* 0x000f220000000800 */
[----:B------:R-:W-:Y:S02]  /*11f90*/  SHF.L.U32 R28, R7, R28, RZ ;  /* 0x0000001c071c7219 */ /* 0x000fe400000006ff */
[----:B------:R-:W-:-:S05]  /*11fa0*/  MOV R4, R14 ;  /* 0x0000000e00047202 */ /* 0x000fca0000000f00 */
        /* <DEDUP_REMOVED lines=8> */
[----:B------:R-:W-:-:S03]  /*12030*/  IADD3.X R9, RZ, RZ, RZ, P0, !PT ;  /* 0x000000ffff097210 */ /* 0x000fc600007fe4ff */
[----:B------:R-:W-:Y:S01]  /*12040*/  IMAD.MOV.U32 R8, RZ, RZ, R7 ;  /* 0x000000ffff087224 */ /* 0x000fe200078e0007 */
[----:B------:R-:W-:-:S05]  /*12050*/  IADD3 RZ, P0, R5, R6, RZ ;  /* 0x0000000605ff7210 */ /* 0x000fca0007f1e0ff */
[----:B------:R-:W-:-:S08]  /*12060*/  IMAD.WIDE.U32.X R4, R11, R21, R8, P0 ;  /* 0x000000150b047225 */ /* 0x000fd000000e0408 */
.L_x_509:
[----:B------:R-:W-:Y:S02]  /*12070*/  ISETP.NE.AND P0, PT, R22, 0x1, PT ;  /* 0x000000011600780c */ /* 0x000fe40003f05270 */
[----:B-12---:R-:W-:Y:S02]  /*12080*/  SHF.R.U64 R0, R4, R27, R5 ;  /* 0x0000001b04007219 */ /* 0x006fe40000001205 */
[----:B------:R-:W-:Y:S02]  /*12090*/  LOP3.LUT R23, R10, R23, RZ, 0xc0, !PT ;  /* 0x000000170a177212 */ /* 0x000fe400078ec0ff */
[----:B------:R-:W-:Y:S02]  /*120a0*/  IADD3 R13, -R13, RZ, RZ ;  /* 0x000000ff0d0d7210 */ /* 0x000fe40007ffe1ff */
[----:B------:R-:W-:Y:S01]  /*120b0*/  IADD3 R5, R25, -0x1, RZ ;  /* 0xffffffff19057810 */ /* 0x000fe20007ffe0ff */
[----:B------:R-:W-:Y:S01]  /*120c0*/  IMAD R23, R28, R0, R23 ;  /* 0x000000001c177224 */ /* 0x000fe200078e0217 */
[----:B------:R-:W-:-:S02]  /*120d0*/  IADD3 R3, -R0, RZ, RZ ;  /* 0x000000ff00037210 */ /* 0x000fc40007ffe1ff */
[----:B------:R-:W-:Y:S01]  /*120e0*/  LOP3.LUT R5, R12, R5, RZ, 0xc0, !PT ;  /* 0x000000050c057212 */ /* 0x000fe200078ec0ff */
[----:B---3--:R-:W-:Y:S01]  /*120f0*/  @P0 IMAD R26, R15, R13, R24 ;  /* 0x0000000d0f1a0224 */ /* 0x008fe200078e0218 */
[----:B------:R-:W-:Y:S01]  /*12100*/  R2UR UR55, R31 ;  /* 0x000000001f3772ca */ /* 0x000fe200000e0000 */
[----:B----4-:R-:W-:Y:S01]  /*12110*/  IMAD R0, R3, R29, R14 ;  /* 0x0000001d03007224 */ /* 0x010fe200078e020e */
[----:B------:R-:W-:Y:S01]  /*12120*/  MOV R3, 0x1 ;  /* 0x0000000100037802 */ /* 0x000fe20000000f00 */
[----:B------:R-:W-:Y:S02]  /*12130*/  IMAD R23, R23, R30, R26 ;  /* 0x0000001e17177224 */ /* 0x000fe400078e021a */
[----:B------:R-:W-:-:S05]  /*12140*/  IMAD R0, R0, R25, R5 ;  /* 0x0000001900007224 */ /* 0x000fca00078e0205 */
[----:B------:R-:W-:Y:S02]  /*12150*/  SEL R158, R0, R23, !P0 ;  /* 0x00000017009e7207 */ /* 0x000fe40004000000 */
[----:B------:R-:W-:Y:S02]  /*12160*/  SEL R23, R23, R0, !P0 ;  /* 0x0000000017177207 */ /* 0x000fe40004000000 */
[----:B------:R-:W-:-:S07]  /*12170*/  PRMT R0, R3, 0x7610, R0 ;  /* 0x0000761003007816 */ /* 0x000fce0000000000 */
.L_x_507:
[----:B------:R-:W-:Y:S01]  /*12180*/  UIADD3 UR43, UR44, UR43, URZ ;  /* 0x0000002b2c2b7290 */ /* 0x000fe2000fffe03f */
[----:B------:R-:W-:Y:S01]  /*12190*/  LOP3.LUT P0, RZ, R0, 0xff, RZ, 0xc0, !PT ;  /* 0x000000ff00ff7812 */ /* 0x000fe2000780c0ff */
[----:B------:R-:W-:Y:S02]  /*121a0*/  UIADD3 UR39, UR39, 0x8, URZ ;  /* 0x0000000827277890 */ /* 0x000fe4000fffe03f */
[----:B------:R-:W-:Y:S02]  /*121b0*/  USHF.R.U32.HI UR4, URZ, 0x2, UR43 ;  /* 0x000000023f047899 */ /* 0x000fe4000801162b */
[----:B------:R-:W-:Y:S02]  /*121c0*/  UISETP.GT.U32.AND UP0, UPT, UR43, 0x3, UPT ;  /* 0x000000032b00788c */ /* 0x000fe4000bf04070 */
[----:B------:R-:W-:Y:S02]  /*121d0*/  ULOP3.LUT UR4, UR4, 0x1, URZ, 0xc0, !UPT ;  /* 0x0000000104047892 */ /* 0x000fe4000f8ec03f */
[----:B------:R-:W-:-:S02]  /*121e0*/  UISETP.LT.U32.AND UP1, UPT, UR44, 0x4, UP0 ;  /* 0x000000042c00788c */ /* 0x000fc40008721070 */
[----:B------:R-:W-:Y:S02]  /*121f0*/  UISETP.NE.U32.AND UP2, UPT, UR4, 0x1, UPT ;  /* 0x000000010400788c */ /* 0x000fe4000bf45070 */
[----:B------:R-:W-:Y:S02]  /*12200*/  USEL UR5, URZ, 0x1, !UP1 ;  /* 0x000000013f057887 */ /* 0x000fe4000c800000 */
[----:B------:R-:W-:Y:S02]  /*12210*/  UISETP.GT.U32.AND UP0, UPT, UR44, 0x3, !UP2 ;  /* 0x000000032c00788c */ /* 0x000fe4000d704070 */
[----:B------:R-:W-:Y:S02]  /*12220*/  ULOP3.LUT UR43, UR43, 0x3, URZ, 0xc0, !UPT ;  /* 0x000000032b2b7892 */ /* 0x000fe4000f8ec03f */
[----:B------:R-:W-:-:S04]  /*12230*/  USEL UR4, URZ, 0x1, !UP0 ;  /* 0x000000013f047887 */ /* 0x000fc8000c000000 */
[----:B------:R-:W-:Y:S01]  /*12240*/  ULOP3.LUT UR42, UR4, UR42, UR5, 0x96, !UPT ;  /* 0x0000002a042a7292 */ /* 0x000fe2000f8e9605 */
[----:B------:R-:W-:Y:S11]  /*12250*/  @P0 BRA `(.L_x_510) ;  /* 0xfffffef400280947 */ /* 0x000ff6000383ffff */
[----:B------:R-:W-:-:S13]  /*12260*/  PLOP3.LUT P0, PT, PT, PT, PT, 0x8, 0x0 ;  /* 0x000000000000781c */ /* 0x000fda0003f0e170 */
.L_x_22:
[----:B------:R-:W-:Y:S05]  /*12270*/  @P0 BRA `(.L_x_14) ;  /* 0x0000003000080947 */ /* 0x000fea0003800000 */
[----:B------:R-:W-:Y:S01]  /*12280*/  ULDC.64 UR6, c[0x0][0x588] ;  /* 0x0001620000067ab9 */ /* 0x000fe20000000a00 */
[----:B------:R-:W-:Y:S01]  /*12290*/  ULDC.64 UR4, c[0x0][0x590] ;  /* 0x0001640000047ab9 */ /* 0x000fe20000000a00 */
[----:B------:R-:W-:Y:S01]  /*122a0*/  ISETP.NE.U32.AND P0, PT, RZ, UR6, PT ;  /* 0x00000006ff007c0c */ /* 0x000fe2000bf05070 */
[----:B------:R-:W-:-:S04]  /*122b0*/  DEPBAR.LE SB0, 0x0 ;  /* 0x000080000000791a */ /* 0x000fc80000000000 */
[----:B------:R-:W-:Y:S01]  /*122c0*/  ISETP.NE.U32.AND P1, PT, RZ, UR4, PT ;  /* 0x00000004ff007c0c */ /* 0x000fe2000bf25070 */
[----:B------:R-:W-:Y:S01]  /*122d0*/  BSSY B0, `(.L_x_511) ;  /* 0x0000015000007945 */ /* 0x000fe20003800000 */
[----:B------:R-:W-:Y:S02]  /*122e0*/  ISETP.NE.AND.EX P0, PT, RZ, UR7, PT, P0 ;  /* 0x00000007ff007c0c */ /* 0x000fe4000bf05300 */
[----:B------:R-:W-:-:S13]  /*122f0*/  ISETP.NE.AND.EX P1, PT, RZ, UR5, PT, P1 ;  /* 0x00000005ff007c0c */ /* 0x000fda000bf25310 */
[----:B------:R-:W-:Y:S05]  /*12300*/  @P0 BRA P1, `(.L_x_512) ;  /* 0x0000000000440947 */ /* 0x000fea0000800000 */
[----:B------:R-:W-:-:S04]  /*12310*/  ISETP.NE.U32.AND P0, PT, RZ, UR4, PT ;  /* 0x00000004ff007c0c */ /* 0x000fc8000bf05070 */
[----:B------:R-:W-:-:S13]  /*12320*/  ISETP.NE.AND.EX P0, PT, RZ, UR5, PT, P0 ;  /* 0x00000005ff007c0c */ /* 0x000fda000bf05300 */
[----:B------:R-:W-:Y:S05]  /*12330*/  @!P0 BRA `(.L_x_513) ;  /* 0x00000000002c8947 */ /* 0x000fea0003800000 */
[----:B------:R-:W-:-:S13]  /*12340*/  LOP3.LUT P0, RZ, R154, 0xff, RZ, 0xc0, !PT ;  /* 0x000000ff9aff7812 */ /* 0x000fda000780c0ff */
[----:B------:R-:W-:Y:S05]  /*12350*/  @!P0 BRA `(.L_x_514) ;  /* 0x0000000000108947 */ /* 0x000fea0003800000 */
[----:B-----5:R-:W-:-:S13]  /*12360*/  FSETP.NEU.AND P0, PT, R157, RZ, PT ;  /* 0x000000ff9d00720b */ /* 0x020fda0003f0d000 */
[----:B------:R-:W-:Y:S05]  /*12370*/  @!P0 BREAK B0 ;  /* 0x0000000000008942 */ /* 0x000fea0003800000 */
[----:B------:R-:W-:Y:S05]  /*12380*/  @P0 BRA `(.L_x_512) ;  /* 0x0000000000240947 */ /* 0x000fea0003800000 */
[----:B------:R-:W-:Y:S05]  /*12390*/  BRA `(.L_x_14) ;  /* 0x0000002c00c07947 */ /* 0x000fea0003800000 */
.L_x_514:
[----:B------:R-:W-:-:S04]  /*123a0*/  ISETP.NE.U32.AND P0, PT, RZ, UR6, PT ;  /* 0x00000006ff007c0c */ /* 0x000fc8000bf05070 */
[----:B------:R-:W-:-:S13]  /*123b0*/  ISETP.NE.AND.EX P0, PT, RZ, UR7, PT, P0 ;  /* 0x00000007ff007c0c */ /* 0x000fda000bf05300 */
[----:B------:R-:W-:Y:S05]  /*123c0*/  @!P0 BREAK B0 ;  /* 0x0000000000008942 */ /* 0x000fea0003800000 */
[----:B------:R-:W-:Y:S05]  /*123d0*/  @P0 BRA `(.L_x_512) ;  /* 0x0000000000100947 */ /* 0x000fea0003800000 */
[----:B------:R-:W-:Y:S05]  /*123e0*/  BRA `(.L_x_14) ;  /* 0x0000002c00ac7947 */ /* 0x000fea0003800000 */
.L_x_513:
[----:B-----5:R-:W-:-:S13]  /*123f0*/  FSETP.NEU.AND P0, PT, R157, RZ, PT ;  /* 0x000000ff9d00720b */ /* 0x020fda0003f0d000 */
[----:B------:R-:W-:Y:S05]  /*12400*/  @!P0 BREAK B0 ;  /* 0x0000000000008942 */ /* 0x000fea0003800000 */
[----:B------:R-:W-:Y:S05]  /*12410*/  @!P0 BRA `(.L_x_14) ;  /* 0x0000002c00a08947 */ /* 0x000fea0003800000 */
.L_x_512:
[----:B-1----:R-:W-:Y:S05]  /*12420*/  BSYNC B0 ;  /* 0x0000000000007941 */ /* 0x002fea0003800000 */
.L_x_511:
[----:B------:R-:W-:-:S04]  /*12430*/  LOP3.LUT R19, R19, 0x1, RZ, 0xfc, !PT ;  /* 0x0000000113137812 */ /* 0x000fc800078efcff */
[----:B------:R-:W-:-:S13]  /*12440*/  ISETP.NE.AND P0, PT, R19, 0x3, PT ;  /* 0x000000031300780c */ /* 0x000fda0003f05270 */
[----:B------:R-:W-:Y:S05]  /*12450*/  @!P0 BRA `(.L_x_515) ;  /* 0x0000000000048947 */ /* 0x000fea0003800000 */
[----:B------:R-:W-:Y:S01]  /*12460*/  BPT.TRAP 0x1 ;  /* 0x000000040000795c */ /* 0x000fe20000300000 */
.L_x_515:
[----:B------:R-:W1:Y:S01]  /*12470*/  S2UR UR5, SR_CgaCtaId ;  /* 0x00000000000579c3 */ /* 0x000e620000008800 */
[----:B------:R-:W-:Y:S02]  /*12480*/  UMOV UR4, 0x400 ;  /* 0x0000040000047882 */ /* 0x000fe40000000000 */
[----:B-1----:R-:W-:-:S04]  /*12490*/  ULEA UR4, UR5, UR4, 0x18 ;  /* 0x0000000405047291 */ /* 0x002fc8000f8ec03f */
[----:B------:R-:W-:-:S04]  /*124a0*/  ULEA UR4, UR36, UR4, 0x3 ;  /* 0x0000000424047291 */ /* 0x000fc8000f8e183f */
[----:B------:R-:W-:-:S04]  /*124b0*/  UIADD3 UR4, UR4, 0x60, URZ ;  /* 0x0000006004047890 */ /* 0x000fc8000fffe03f */
[----:B------:R-:W-:-:S09]  /*124c0*/  UPRMT UR4, UR5, 0x654, UR4 ;  /* 0x0000065405047896 */ /* 0x000fd20008000004 */
[----:B------:R-:W-:Y:S01]  /*124d0*/  SYNCS.ARRIVE.TRANS64.RED.A1T0 RZ, [UR4], RZ ;  /* 0x000000ffffff79a7 */ /* 0x000fe20008100404 */
[----:B------:R-:W-:Y:S05]  /*124e0*/  BRA `(.L_x_14) ;  /* 0x0000002c006c7947 */ /* 0x000fea0003800000 */
.L_x_13:
[----:B------:R-:W-:Y:S01]  /*124f0*/  ULDC.64 UR4, c[0x0][0x8f8] ;  /* 0x00023e0000047ab9 */ /* 0x000fe20000000a00 */
[----:B------:R-:W-:Y:S02]  /*12500*/  PRMT R10, RZ, 0x7610, R10 ;  /* 0x00007610ff0a7816 */ /* 0x000fe4000000000a */
[----:B------:R-:W-:Y:S02]  /*12510*/  ISETP.GE.U32.AND P1, PT, R2, UR4, PT ;  /* 0x0000000402007c0c */ /* 0x000fe4000bf26070 */
[----:B------:R-:W-:Y:S02]  /*12520*/  MOV R20, 0xffffffff ;  /* 0xffffffff00147802 */ /* 0x000fe40000000f00 */
[----:B------:R-:W-:Y:S02]  /*12530*/  ISETP.GE.U32.AND.EX P1, PT, R16, UR5, PT, P1 ;  /* 0x0000000510007c0c */ /* 0x000fe4000bf26110 */
[----:B------:R-:W-:Y:S02]  /*12540*/  MOV R3, 0xffffffff ;  /* 0xffffffff00037802 */ /* 0x000fe40000000f00 */
[----:B------:R-:W-:-:S09]  /*12550*/  MOV R13, 0xffffffff ;  /* 0xffffffff000d7802 */ /* 0x000fd20000000f00 */
        /* <DEDUP_REMOVED lines=19> */
.L_x_517:
[-CC-:B------:R-:W-:Y:S01]  /*12690*/  SHF.R.U64 R23, R14, R26.reuse, R15.reuse ;  /* 0x0000001a0e177219 */ /* 0x180fe2000000120f */
[----:B------:R-:W2:Y:S01]  /*126a0*/  LDC.64 R34, c[0x0][0x8e8] ;  /* 0x00023a00ff227b82 */ /* 0x000ea20000000a00 */
[----:B------:R-:W-:Y:S02]  /*126b0*/  SHF.R.U32.HI R3, RZ, R26, R15 ;  /* 0x0000001aff037219 */ /* 0x000fe4000001160f */
[----:B------:R-:W-:Y:S02]  /*126c0*/  IADD3 R13, P1, RZ, -R23, RZ ;  /* 0x80000017ff0d7210 */ /* 0x000fe40007f3e0ff */
[----:B------:R-:W-:-:S03]  /*126d0*/  MOV R31, 0x1 ;  /* 0x00000001001f7802 */ /* 0x000fc60000000f00 */
[----:B------:R-:W3:Y:S01]  /*126e0*/  LDC R14, c[0x0][0x8c0] ;  /* 0x00023000ff0e7b82 */ /* 0x000ee20000000800 */
[----:B------:R-:W-:-:S04]  /*126f0*/  IMAD.X R3, RZ, RZ, ~R3, P1 ;  /* 0x000000ffff037224 */ /* 0x000fc800008e0e03 */
[----:B------:R-:W-:Y:S01]  /*12700*/  IMAD R12, R3, R28, RZ ;  /* 0x0000001c030c7224 */ /* 0x000fe200078e02ff */
[----:B------:R-:W-:Y:S02]  /*12710*/  MOV R3, R16 ;  /* 0x0000001000037202 */ /* 0x000fe40000000f00 */
[----:B------:R-:W4:Y:S01]  /*12720*/  LDC R30, c[0x0][0x8b0] ;  /* 0x00022c00ff1e7b82 */ /* 0x000f220000000800 */
[----:B------:R-:W-:-:S04]  /*12730*/  IMAD.WIDE.U32 R10, R13, R28, R2 ;  /* 0x0000001c0d0a7225 */ /* 0x000fc800078e0002 */
[----:B------:R-:W-:-:S03]  /*12740*/  IMAD R3, R13, R29, R12 ;  /* 0x0000001d0d037224 */ /* 0x000fc600078e020c */
[----:B------:R-:W5:Y:S01]  /*12750*/  LDC R32, c[0x0][0x900] ;  /* 0x00024000ff207b82 */ /* 0x000f620000000800 */
[----:B--2---:R-:W-:Y:S02]  /*12760*/  ISETP.NE.U32.AND P1, PT, R34, RZ, PT ;  /* 0x000000ff2200720c */ /* 0x004fe40003f25070 */
[----:B------:R-:W-:Y:S02]  /*12770*/  IADD3 R3, R11, R3, RZ ;  /* 0x000000030b037210 */ /* 0x000fe40007ffe0ff */
[----:B------:R-:W-:-:S03]  /*12780*/  ISETP.NE.AND.EX P1, PT, R35, RZ, PT, P1 ;  /* 0x000000ff2300720c */ /* 0x000fc60003f25310 */
[----:B------:R-:W2:Y:S01]  /*12790*/  LDC R25, c[0x0][0x8a8] ;  /* 0x00022a00ff197b82 */ /* 0x000ea20000000800 */
[-CC-:B---3--:R-:W-:Y:S02]  /*127a0*/  SHF.R.U64 R20, R10, R14.reuse, R3.reuse ;  /* 0x0000000e0a147219 */ /* 0x188fe40000001203 */
[----:B------:R-:W-:Y:S02]  /*127b0*/  SHF.R.U32.HI R3, RZ, R14, R3 ;  /* 0x0000000eff037219 */ /* 0x000fe40000011603 */
[----:B------:R-:W-:-:S03]  /*127c0*/  MOV R11, 0xffffffff ;  /* 0xffffffff000b7802 */ /* 0x000fc60000000f00 */
[----:B------:R-:W3:Y:S01]  /*127d0*/  LDC R27, c[0x0][0x8f0] ;  /* 0x00023c00ff1b7b82 */ /* 0x000ee20000000800 */
[-CC-:B----4-:R-:W-:Y:S02]  /*127e0*/  SHF.R.U64 R26, R20, R30.reuse, R3.reuse ;  /* 0x0000001e141a7219 */ /* 0x190fe40000001203 */
[----:B------:R-:W-:-:S05]  /*127f0*/  SHF.R.U32.HI R3, RZ, R30, R3 ;  /* 0x0000001eff037219 */ /* 0x000fca0000011603 */
[----:B------:R-:W4:Y:S01]  /*12800*/  LDC R29, c[0x0][0x8e0] ;  /* 0x00023800ff1d7b82 */ /* 0x000f220000000800 */
[-C--:B-----5:R-:W-:Y:S02]  /*12810*/  SHF.L.U32 R10, R11, R32.reuse, RZ ;  /* 0x000000200b0a7219 */ /* 0x0a0fe400000006ff */
[--C-:B------:R-:W-:Y:S02]  /*12820*/  SHF.R.U64 R28, R26, R32, R3.reuse ;  /* 0x000000201a1c7219 */ /* 0x100fe40000001203 */
[----:B------:R-:W-:Y:S02]  /*12830*/  LOP3.LUT R33, RZ, R10, RZ, 0x33, !PT ;  /* 0x0000000aff217212 */ /* 0x000fe400078e33ff */
[----:B------:R-:W-:Y:S01]  /*12840*/  SHF.R.U32.HI R11, RZ, R32, R3 ;  /* 0x00000020ff0b7219 */ /* 0x000fe20000011603 */
[----:B------:R-:W1:Y:S01]  /*12850*/  LDC R36, c[0x0][0x8b8] ;  /* 0x00022e00ff247b82 */ /* 0x000e620000000800 */
[----:B------:R-:W-:Y:S01]  /*12860*/  MOV R10, R28 ;  /* 0x0000001c000a7202 */ /* 0x000fe20000000f00 */
[----:B------:R-:W-:Y:S06]  /*12870*/  @!P1 BRA `(.L_x_518) ;  /* 0x0000000000289947 */ /* 0x000fec0003800000 */
        /* <DEDUP_REMOVED lines=10> */
.L_x_518:
[----:B------:R-:W-:Y:S02]  /*12920*/  ISETP.NE.AND P1, PT, R22, 0x1, PT ;  /* 0x000000011600780c */ /* 0x000fe40003f25270 */
[----:B---3--:R-:W-:Y:S02]  /*12930*/  SHF.R.U64 R10, R10, R27, R11 ;  /* 0x0000001b0a0a7219 */ /* 0x008fe4000000120b */
[----:B------:R-:W-:Y:S02]  /*12940*/  SHF.L.U32 R7, R31, R32, RZ ;  /* 0x000000201f077219 */ /* 0x000fe400000006ff */
[----:B------:R-:W-:Y:S02]  /*12950*/  LOP3.LUT R3, R26, R33, RZ, 0xc0, !PT ;  /* 0x000000211a037212 */ /* 0x000fe400078ec0ff */
[----:B--2---:R-:W-:Y:S02]  /*12960*/  IADD3 R13, R25, -0x1, RZ ;  /* 0xffffffff190d7810 */ /* 0x004fe40007ffe0ff */
[----:B------:R-:W-:Y:S01]  /*12970*/  IADD3 R11, -R10, RZ, RZ ;  /* 0x000000ff0a0b7210 */ /* 0x000fe20007ffe1ff */
[----:B------:R-:W-:Y:S01]  /*12980*/  IMAD R7, R7, R10, R3 ;  /* 0x0000000a07077224 */ /* 0x000fe200078e0203 */
[----:B------:R-:W-:Y:S01]  /*12990*/  LOP3.LUT R20, R20, R13, RZ, 0xc0, !PT ;  /* 0x0000000d14147212 */ /* 0x000fe200078ec0ff */
[----:B------:R-:W-:Y:S01]  /*129a0*/  @P1 IMAD R8, R9, R24, R6 ;  /* 0x0000001809081224 */ /* 0x000fe200078e0206 */
[----:B------:R-:W-:Y:S01]  /*129b0*/  MOV R10, 0x1 ;  /* 0x00000001000a7802 */ /* 0x000fe20000000f00 */
[----:B----4-:R-:W-:Y:S01]  /*129c0*/  IMAD R3, R11, R29, R28 ;  /* 0x0000001d0b037224 */ /* 0x010fe200078e021c */
[----:B------:R-:W-:Y:S01]  /*129d0*/  MOV R13, R23 ;  /* 0x00000017000d7202 */ /* 0x000fe20000000f00 */
[----:B-1----:R-:W-:-:S02]  /*129e0*/  IMAD R8, R7, R36, R8 ;  /* 0x0000002407087224 */ /* 0x002fc400078e0208 */
[----:B------:R-:W-:-:S05]  /*129f0*/  IMAD R7, R3, R25, R20 ;  /* 0x0000001903077224 */ /* 0x000fca00078e0214 */
[----:B------:R-:W-:Y:S02]  /*12a00*/  SEL R3, R7, R8, !P1 ;  /* 0x0000000807037207 */ /* 0x000fe40004800000 */
[----:B------:R-:W-:-:S07]  /*12a10*/  SEL R20, R8, R7, !P1 ;  /* 0x0000000708147207 */ /* 0x000fce0004800000 */
.L_x_516:
[----:B------:R-:W-:-:S08]  /*12a20*/  NOP ;  /* 0x0000000000007918 */ /* 0x000fd00000000000 */
[----:B------:R-:W2:-:S00]  /*12a30*/  USETMAXREG.DEALLOC.CTAPOOL 0x28 ;  /* 0x00000028000079c8 */ /* 0x000e8000080e0500 */
[----:B--2---:R-:W-:-:S13]  /*12a40*/  ISETP.NE.AND P1, PT, R0, 0x1, PT ;  /* 0x000000010000780c */ /* 0x004fda0003f25270 */
[----:B------:R-:W-:Y:S05]  /*12a50*/  @!P1 BRA `(.L_x_14) ;  /* 0x0000002800109947 */ /* 0x000fea0003800000 */
[----:B------:R-:W-:Y:S05]  /*12a60*/  @!P4 BRA `(.L_x_519) ;  /* 0x000000180020c947 */ /* 0x000fea0003800000 */
[----:B------:R-:W-:-:S13]  /*12a70*/  ISETP.NE.OR P0, PT, R0, 0x2, P0 ;  /* 0x000000020000780c */ /* 0x000fda0000705670 */
[----:B------:R-:W-:Y:S05]  /*12a80*/  @P0 BRA `(.L_x_14) ;  /* 0x0000002800040947 */ /* 0x000fea0003800000 */
[----:B------:R-:W-:-:S13]  /*12a90*/  LOP3.LUT P1, RZ, R10, 0xff, RZ, 0xc0, !PT ;  /* 0x000000ff0aff7812 */ /* 0x000fda000782c0ff */
[----:B------:R-:W-:Y:S05]  /*12aa0*/  @!P1 BRA `(.L_x_520) ;  /* 0x0000000000189947 */ /* 0x000fea0003800000 */
[----:B------:R-:W-:Y:S01]  /*12ab0*/  UMOV UR4, 0x400 ;  /* 0x0000040000047882 */ /* 0x000fe20000000000 */
[----:B------:R-:W-:Y:S01]  /*12ac0*/  IMAD.MOV.U32 R0, RZ, RZ, RZ ;  /* 0x000000ffff007224 */ /* 0x000fe200078e00ff */
[----:B-1----:R-:W-:-:S04]  /*12ad0*/  ULEA UR4, UR37, UR4, 0x18 ;  /* 0x0000000425047291 */ /* 0x002fc8000f8ec03f */
[----:B------:R-:W-:-:S05]  /*12ae0*/  SHF.L.U32 R0, R0, 0x1f, RZ ;  /* 0x0000001f00007819 */ /* 0x000fca00000006ff */
[----:B------:R-:W1:Y:S02]  /*12af0*/  SYNCS.PHASECHK.TRANS64.TRYWAIT P0, [UR4+0x88], R0 ;  /* 0x00008800ff0075a7 */ /* 0x000e640008000144 */
[----:B-1----:R-:W-:Y:S05]  /*12b00*/  @!P0 BRA `(.L_x_521) ;  /* 0x0000002800bc8947 */ /* 0x002fea0003800000 */
.L_x_520:
[----:B------:R-:W-:Y:S01]  /*12b10*/  PRMT R10, RZ, 0x7610, R10 ;  /* 0x00007610ff0a7816 */ /* 0x000fe2000000000a */
[----:B------:R-:W-:Y:S06]  /*12b20*/  @P3 BRA `(.L_x_522) ;  /* 0x0000000000243947 */ /* 0x000fec0003800000 */
[----:B------:R-:W-:Y:S02]  /*12b30*/  ULDC.64 UR4, c[0x0][0x588] ;  /* 0x0001620000047ab9 */ /* 0x000fe40000000a00 */
[----:B------:R-:W-:-:S04]  /*12b40*/  ISETP.NE.U32.AND P0, PT, RZ, UR4, PT ;  /* 0x00000004ff007c0c */ /* 0x000fc8000bf05070 */
[----:B------:R-:W-:-:S13]  /*12b50*/  ISETP.NE.AND.EX P0, PT, RZ, UR5, PT, P0 ;  /* 0x00000005ff007c0c */ /* 0x000fda000bf05300 */
[----:B------:R-:W-:Y:S05]  /*12b60*/  @!P0 BRA `(.L_x_523) ;  /* 0x00000000000c8947 */ /* 0x000fea0003800000 */
[----:B------:R2:W5:Y:S01]  /*12b70*/  LDG.E R12, desc[UR48][R4.64] ;  /* 0x00000030040c7981 */ /* 0x000562000c1e1900 */
[----:B------:R-:W-:Y:S01]  /*12b80*/  MOV R10, 0x1 ;  /* 0x00000001000a7802 */ /* 0x000fe20000000f00 */
[----:B------:R-:W-:Y:S06]  /*12b90*/  BRA `(.L_x_522) ;  /* 0x0000000000087947 */ /* 0x000fec0003800000 */
.L_x_523:
[----:B------:R-:W3:Y:S01]  /*12ba0*/  LDC R12, c[0x0][0x580] ;  /* 0x00016000ff0c7b82 */ /* 0x000ee20000000800 */
[----:B------:R-:W-:-:S07]  /*12bb0*/  MOV R10, 0x1 ;  /* 0x00000001000a7802 */ /* 0x000fce0000000f00 */
.L_x_522:
[----:B------:R-:W-:Y:S05]  /*12bc0*/  @!P1 BRA `(.L_x_524) ;  /* 0x0000001400509947 */ /* 0x000fea0003800000 */
[----:B-1----:R-:W1:Y:S01]  /*12bd0*/  LDC R0, c[0x0][0x900] ;  /* 0x00024000ff007b82 */ /* 0x002e620000000800 */
[----:B--2---:R-:W-:Y:S01]  /*12be0*/  MOV R5, 0xffffffff ;  /* 0xffffffff00057802 */ /* 0x004fe20000000f00 */
[----:B------:R-:W-:Y:S01]  /*12bf0*/  ULDC.64 UR22, c[0x0][0x198] ;  /* 0x0000660000167ab9 */ /* 0x000fe20000000a00 */
[----:B------:R-:W-:Y:S01]  /*12c00*/  MOV R7, 0x1 ;  /* 0x0000000100077802 */ /* 0x000fe20000000f00 */
[----:B------:R-:W-:Y:S01]  /*12c10*/  ULDC.64 UR4, c[0x0][0x588] ;  /* 0x0001620000047ab9 */ /* 0x000fe20000000a00 */
[----:B------:R-:W-:Y:S01]  /*12c20*/  LOP3.LUT R11, R19, 0x2, RZ, 0xfc, !PT ;  /* 0x00000002130b7812 */ /* 0x000fe200078efcff */
[----:B------:R-:W-:Y:S01]  /*12c30*/  ULDC.64 UR6, c[0x0][0x590] ;  /* 0x0001640000067ab9 */ /* 0x000fe20000000a00 */
[----:B------:R-:W-:Y:S01]  /*12c40*/  ULDC.64 UR14, c[0x0][0x8f8] ;  /* 0x00023e00000e7ab9 */ /* 0x000fe20000000a00 */
[----:B------:R-:W2:Y:S01]  /*12c50*/  LDC R8, c[0x0][0x8a8] ;  /* 0x00022a00ff087b82 */ /* 0x000ea20000000800 */
[-C--:B-1----:R-:W-:Y:S02]  /*12c60*/  SHF.L.U32 R5, R5, R0.reuse, RZ ;  /* 0x0000000005057219 */ /* 0x082fe400000006ff */
[----:B------:R-:W-:-:S02]  /*12c70*/  SHF.L.U32 R0, R7, R0, RZ ;  /* 0x0000000007007219 */ /* 0x000fc400000006ff */
[----:B------:R-:W-:Y:S02]  /*12c80*/  LOP3.LUT R9, RZ, R5, RZ, 0x33, !PT ;  /* 0x00000005ff097212 */ /* 0x000fe400078e33ff */
[----:B--2---:R-:W-:-:S07]  /*12c90*/  IADD3 R8, R8, -0x1, RZ ;  /* 0xffffffff08087810 */ /* 0x004fce0007ffe0ff */
.L_x_580:
[----:B------:R-:W-:Y:S02]  /*12ca0*/  ISETP.NE.U32.AND P0, PT, RZ, UR6, PT ;  /* 0x00000006ff007c0c */ /* 0x000fe4000bf05070 */
[----:B------:R-:W-:Y:S02]  /*12cb0*/  R2UR UR43, R20 ;  /* 0x00000000142b72ca */ /* 0x000fe400000e0000 */
[----:B------:R-:W-:Y:S02]  /*12cc0*/  R2UR UR42, R3 ;  /* 0x00000000032a72ca */ /* 0x000fe400000e0000 */
[----:B------:R-:W-:-:S09]  /*12cd0*/  ISETP.NE.AND.EX P0, PT, RZ, UR7, PT, P0 ;  /* 0x00000007ff007c0c */ /* 0x000fd2000bf05300 */
[----:B------:R-:W-:Y:S02]  /*12ce0*/  USHF.L.U32 UR43, UR43, 0x7, URZ ;  /* 0x000000072b2b7899 */ /* 0x000fe4000800063f */
[----:B------:R-:W-:Y:S02]  /*12cf0*/  USHF.L.U32 UR42, UR42, 0x8, URZ ;  /* 0x000000082a2a7899 */ /* 0x000fe4000800063f */
[----:B------:R-:W-:Y:S10]  /*12d00*/  @!P0 BRA `(.L_x_525) ;  /* 0x00000000002c8947 */ /* 0x000ff40003800000 */
[----:B------:R-:W-:-:S04]  /*12d10*/  ISETP.NE.U32.AND P1, PT, RZ, UR4, PT ;  /* 0x00000004ff007c0c */ /* 0x000fc8000bf25070 */
[----:B------:R-:W-:-:S13]  /*12d20*/  ISETP.NE.AND.EX P1, PT, RZ, UR5, PT, P1 ;  /* 0x00000005ff007c0c */ /* 0x000fda000bf25310 */
[----:B------:R-:W-:Y:S05]  /*12d30*/  @!P1 BRA `(.L_x_526) ;  /* 0x0000000000189947 */ /* 0x000fea0003800000 */
[----:B------:R-:W1:Y:S01]  /*12d40*/  LDC.64 R4, c[0x0][0x588] ;  /* 0x00016200ff047b82 */ /* 0x000e620000000a00 */
[----:B------:R-:W-:-:S04]  /*12d50*/  IMAD R3, R13, UR6, RZ ;  /* 0x000000060d037c24 */ /* 0x000fc8000f8e02ff */
[----:B-1----:R-:W-:-:S05]  /*12d60*/  IMAD.WIDE R4, R3, 0x4, R4 ;  /* 0x0000000403047825 */ /* 0x002fca00078e0204 */
[----:B---3-5:R1:W5:Y:S01]  /*12d70*/  LDG.E R12, desc[UR48][R4.64] ;  /* 0x00000030040c7981 */ /* 0x028362000c1e1900 */
[----:B------:R-:W-:Y:S01]  /*12d80*/  MOV R10, 0x1 ;  /* 0x00000001000a7802 */ /* 0x000fe20000000f00 */
[----:B------:R-:W-:Y:S06]  /*12d90*/  BRA `(.L_x_525) ;  /* 0x0000000000087947 */ /* 0x000fec0003800000 */
.L_x_526:
[----:B---3-5:R-:W2:Y:S01]  /*12da0*/  LDC R12, c[0x0][0x580] ;  /* 0x00016000ff0c7b82 */ /* 0x028ea20000000800 */
[----:B------:R-:W-:-:S07]  /*12db0*/  MOV R10, 0x1 ;  /* 0x00000001000a7802 */ /* 0x000fce0000000f00 */
.L_x_525:
[----:B------:R-:W-:Y:S05]  /*12dc0*/  @!P0 BRA `(.L_x_527) ;  /* 0x00000000001c8947 */ /* 0x000fea0003800000 */
[----:B------:R-:W-:-:S13]  /*12dd0*/  LOP3.LUT P2, RZ, R10, 0xff, RZ, 0xc0, !PT ;  /* 0x000000ff0aff7812 */ /* 0x000fda000784c0ff */
[----:B-1----:R-:W1:Y:S02]  /*12de0*/  @!P2 LDC.64 R4, c[0x0][0x588] ;  /* 0x00016200ff04ab82 */ /* 0x002e640000000a00 */
[----:B-1----:R-:W-:-:S04]  /*12df0*/  @!P2 ISETP.NE.U32.AND P0, PT, R4, RZ, PT ;  /* 0x000000ff0400a20c */ /* 0x002fc80003f05070 */
[----:B------:R-:W-:Y:S02]  /*12e00*/  @!P2 ISETP.NE.AND.EX P1, PT, R5, RZ, PT, P0 ;  /* 0x000000ff0500a20c */ /* 0x000fe40003f25300 */
[----:B--23-5:R-:W-:Y:S02]  /*12e10*/  @P2 FSETP.EQ.AND P0, PT, R12, RZ, PT ;  /* 0x000000ff0c00220b */ /* 0x02cfe40003f02000 */
[----:B------:R-:W-:Y:S01]  /*12e20*/  @!P2 PLOP3.LUT P0, PT, P1, PT, PT, 0x8, 0x0 ;  /* 0x000000000000a81c */ /* 0x000fe20000f0e170 */
[----:B------:R-:W-:-:S12]  /*12e30*/  BRA `(.L_x_528) ;  /* 0x0000000000047947 */ /* 0x000fd80003800000 */
.L_x_527:
[----:B--23-5:R-:W-:-:S13]  /*12e40*/  FSETP.EQ.AND P0, PT, R12, RZ, PT ;  /* 0x000000ff0c00720b */ /* 0x02cfda0003f02000 */
.L_x_528:
[----:B------:R-:W-:Y:S02]  /*12e50*/  ISETP.NE.AND P2, PT, R11, 0x3, PT ;  /* 0x000000030b00780c */ /* 0x000fe40003f45270 */
[----:B------:R-:W-:-:S04]  /*12e60*/  ELECT P1, URZ, PT ;  /* 0x00000000003f782f */ /* 0x000fc80003820000 */
[----:B------:R-:W-:-:S07]  /*12e70*/  PLOP3.LUT P0, PT, P1, P0, PT, 0x20, 0x0 ;  /* 0x000000000000781c */ /* 0x000fce0000f00470 */
[----:B------:R-:W-:Y:S06]  /*12e80*/  @!P2 BRA `(.L_x_529) ;  /* 0x000000000004a947 */ /* 0x000fec0003800000 */
[----:B------:R-:W-:Y:S01]  /*12e90*/  BPT.TRAP 0x1 ;  /* 0x000000040000795c */ /* 0x000fe20000300000 */
.L_x_529:
[----:B------:R-:W2:Y:S01]  /*12ea0*/  S2UR UR37, SR_CgaCtaId ;  /* 0x00000000002579c3 */ /* 0x000ea20000008800 */
[----:B------:R-:W-:Y:S01]  /*12eb0*/  UMOV UR13, 0x400 ;  /* 0x00000400000d7882 */ /* 0x000fe20000000000 */
[----:B------:R-:W-:-:S04]  /*12ec0*/  MOV R3, 0x1 ;  /* 0x0000000100037802 */ /* 0x000fc80000000f00 */
[----:B------:R-:W-:Y:S01]  /*12ed0*/  SHF.L.U32 R3, R3, 0x1f, RZ ;  /* 0x0000001f03037819 */ /* 0x000fe200000006ff */
[----:B--2---:R-:W-:-:S09]  /*12ee0*/  ULEA UR13, UR37, UR13, 0x18 ;  /* 0x0000000d250d7291 */ /* 0x004fd2000f8ec03f */
[----:B------:R-:W2:Y:S02]  /*12ef0*/  SYNCS.PHASECHK.TRANS64.TRYWAIT P1, [UR13+0x60], R3 ;  /* 0x00006003ff0075a7 */ /* 0x000ea4000802014d */
[----:B--2---:R-:W-:Y:S05]  /*12f00*/  @!P1 BRA `(.L_x_530) ;  /* 0x0000002400d49947 */ /* 0x004fea0003800000 */
.L_x_615:
[----:B------:R-:W-:Y:S04]  /*12f10*/  BSSY B0, `(.L_x_531) ;  /* 0x000000e000007945 */ /* 0x000fe80003800000 */
[----:B------:R-:W-:Y:S05]  /*12f20*/  @!P0 BRA `(.L_x_532) ;  /* 0x0000000000308947 */ /* 0x000fea0003800000 */
[----:B------:R-:W-:Y:S01]  /*12f30*/  R2UR UR44, R13 ;  /* 0x000000000d2c72ca */ /* 0x000fe200000e0000 */
[----:B------:R-:W-:Y:S02]  /*12f40*/  UIADD3 UR8, UP0, UR22, 0x3f0, URZ ;  /* 0x000003f016087890 */ /* 0x000fe4000ff1e03f */
[----:B------:R-:W-:Y:S02]  /*12f50*/  UIADD3 UR40, UR13, 0x200, URZ ;  /* 0x000002000d287890 */ /* 0x000fe4000fffe03f */
[----:B------:R-:W-:Y:S02]  /*12f60*/  UIADD3 UR41, UR13, 0x40, URZ ;  /* 0x000000400d297890 */ /* 0x000fe4000fffe03f */
[----:B------:R-:W-:Y:S01]  /*12f70*/  UIADD3.X UR9, URZ, UR23, URZ, UP0, !UPT ;  /* 0x000000173f097290 */ /* 0x000fe200087fe43f */
[----:B------:R-:W-:Y:S01]  /*12f80*/  UMOV UR10, 0x0 ;  /* 0x00000000000a7882 */ /* 0x000fe20000000000 */
[----:B------:R-:W-:-:S07]  /*12f90*/  UMOV UR11, 0x10000000 ;  /* 0x10000000000b7882 */ /* 0x000fce0000000000 */
[----:B------:R2:W-:Y:S02]  /*12fa0*/  UTMALDG.3D [UR40], [UR8], desc[UR10] ;  /* 0x00000a28080075b4 */ /* 0x0005e40008011000 */
[----:B--2---:R-:W-:Y:S05]  /*12fb0*/  @!P2 BRA `(.L_x_533) ;  /* 0x000000000004a947 */ /* 0x004fea0003800000 */
[----:B------:R-:W-:Y:S01]  /*12fc0*/  BPT.TRAP 0x1 ;  /* 0x000000040000795c */ /* 0x000fe20000300000 */
.L_x_533:
[----:B-1----:R-:W1:Y:S02]  /*12fd0*/  LDC R4, c[0x0][0x800] ;  /* 0x00020000ff047b82 */ /* 0x002e640000000800 */
[----:B-1----:R2:W-:Y:S02]  /*12fe0*/  SYNCS.ARRIVE.TRANS64.RED.A0TR RZ, [UR13+0x40], R4 ;  /* 0x00004004ffff79a7 */ /* 0x0025e4000830040d */
.L_x_532:
[----:B------:R-:W-:Y:S05]  /*12ff0*/  BSYNC B0 ;  /* 0x0000000000007941 */ /* 0x000fea0003800000 */
.L_x_531:
[----:B------:R-:W-:Y:S05]  /*13000*/  @!P2 BRA `(.L_x_534) ;  /* 0x000000000004a947 */ /* 0x000fea0003800000 */
[----:B------:R-:W-:Y:S01]  /*13010*/  BPT.TRAP 0x1 ;  /* 0x000000040000795c */ /* 0x000fe20000300000 */
.L_x_534:
[----:B------:R-:W-:-:S04]  /*13020*/  UIADD3 UR33, UR13, 0x40, URZ ;  /* 0x000000400d217890 */ /* 0x000fc8000fffe03f */
[----:B------:R-:W-:-:S09]  /*13030*/  UPRMT UR16, UR37, 0x654, UR33 ;  /* 0x0000065425107896 */ /* 0x000fd20008000021 */
[----:B------:R-:W-:Y:S01]  /*13040*/  SYNCS.ARRIVE.TRANS64.RED.A1T0 RZ, [UR16], RZ ;  /* 0x000000ffffff79a7 */ /* 0x000fe20008100410 */
[----:B------:R-:W-:Y:S05]  /*13050*/  @!P2 BRA `(.L_x_535) ;  /* 0x000000000004a947 */ /* 0x000fea0003800000 */
[----:B------:R-:W-:Y:S01]  /*13060*/  BPT.TRAP 0x1 ;  /* 0x000000040000795c */ /* 0x000fe20000300000 */
.L_x_535:
[----:B------:R-:W3:Y:S02]  /*13070*/  SYNCS.PHASECHK.TRANS64.TRYWAIT P1, [UR13+0x68], R3 ;  /* 0x00006803ff0075a7 */ /* 0x000ee4000802014d */
[----:B---3--:R-:W-:Y:S05]  /*13080*/  @!P1 BRA `(.L_x_536) ;  /* 0x00000024008c9947 */ /* 0x008fea0003800000 */
.L_x_616:
[----:B------:R-:W-:Y:S04]  /*13090*/  BSSY B0, `(.L_x_537) ;  /* 0x0000010000007945 */ /* 0x000fe80003800000 */
[----:B------:R-:W-:Y:S05]  /*130a0*/  @!P0 BRA `(.L_x_538) ;  /* 0x0000000000388947 */ /* 0x000fea0003800000 */
[----:B------:R-:W-:Y:S01]  /*130b0*/  UIADD3 UR18, UP0, UR22, 0x3f0, URZ ;  /* 0x000003f016127890 */ /* 0x000fe2000ff1e03f */
[----:B------:R-:W-:Y:S01]  /*130c0*/  R2UR UR12, R13 ;  /* 0x000000000d0c72ca */ /* 0x000fe200000e0000 */
[----:B------:R-:W-:Y:S02]  /*130d0*/  UIADD3 UR10, UR42, 0x20, URZ ;  /* 0x000000202a0a7890 */ /* 0x000fe4000fffe03f */
[----:B------:R-:W-:Y:S02]  /*130e0*/  UIADD3 UR8, UR13, 0x2200, URZ ;  /* 0x000022000d087890 */ /* 0x000fe4000fffe03f */
[----:B------:R-:W-:Y:S02]  /*130f0*/  UIADD3 UR9, UR13, 0x48, URZ ;  /* 0x000000480d097890 */ /* 0x000fe4000fffe03f */
[----:B------:R-:W-:Y:S01]  /*13100*/  UIADD3.X UR19, URZ, UR23, URZ, UP0, !UPT ;  /* 0x000000173f137290 */ /* 0x000fe200087fe43f */
[----:B------:R-:W-:Y:S01]  /*13110*/  UMOV UR20, 0x0 ;  /* 0x0000000000147882 */ /* 0x000fe20000000000 */
[----:B------:R-:W-:Y:S01]  /*13120*/  UMOV UR21, 0x10000000 ;  /* 0x1000000000157882 */ /* 0x000fe20000000000 */
[----:B------:R-:W-:-:S06]  /*13130*/  UMOV UR11, UR43 ;  /* 0x0000002b000b7c82 */ /* 0x000fcc0008000000 */
[----:B------:R3:W-:Y:S02]  /*13140*/  UTMALDG.3D [UR8], [UR18], desc[UR20] ;  /* 0x00001408120075b4 */ /* 0x0007e40008011000 */
[----:B---3--:R-:W-:Y:S05]  /*13150*/  @!P2 BRA `(.L_x_539) ;  /* 0x000000000004a947 */ /* 0x008fea0003800000 */
[----:B------:R-:W-:Y:S01]  /*13160*/  BPT.TRAP 0x1 ;  /* 0x000000040000795c */ /* 0x000fe20000300000 */
.L_x_539:
[----:B-12---:R-:W1:Y:S02]  /*13170*/  LDC R4, c[0x0][0x800] ;  /* 0x00020000ff047b82 */ /* 0x006e640000000800 */
[----:B-1----:R3:W-:Y:S02]  /*13180*/  SYNCS.ARRIVE.TRANS64.RED.A0TR RZ, [UR13+0x48], R4 ;  /* 0x00004804ffff79a7 */ /* 0x0027e4000830040d */
.L_x_538:
[----:B------:R-:W-:Y:S05]  /*13190*/  BSYNC B0 ;  /* 0x0000000000007941 */ /* 0x000fea0003800000 */
.L_x_537:
[----:B------:R-:W-:Y:S05]  /*131a0*/  @!P2 BRA `(.L_x_540) ;  /* 0x000000000004a947 */ /* 0x000fea0003800000 */
[----:B------:R-:W-:Y:S01]  /*131b0*/  BPT.TRAP 0x1 ;  /* 0x000000040000795c */ /* 0x000fe20000300000 */
.L_x_540:
[----:B------:R-:W-:-:S04]  /*131c0*/  UIADD3 UR25, UR13, 0x48, URZ ;  /* 0x000000480d197890 */ /* 0x000fc8000fffe03f */
[----:B------:R-:W-:-:S09]  /*131d0*/  UPRMT UR18, UR37, 0x654, UR25 ;  /* 0x0000065425127896 */ /* 0x000fd20008000019 */
[----:B------:R-:W-:Y:S01]  /*131e0*/  SYNCS.ARRIVE.TRANS64.RED.A1T0 RZ, [UR18], RZ ;  /* 0x000000ffffff79a7 */ /* 0x000fe20008100412 */
[----:B------:R-:W-:Y:S05]  /*131f0*/  @!P2 BRA `(.L_x_541) ;  /* 0x000000000004a947 */ /* 0x000fea0003800000 */
[----:B------:R-:W-:Y:S01]  /*13200*/  BPT.TRAP 0x1 ;  /* 0x000000040000795c */ /* 0x000fe20000300000 */
.L_x_541:
[----:B------:R-:W4:Y:S02]  /*13210*/  SYNCS.PHASECHK.TRANS64.TRYWAIT P1, [UR13+0x70], R3 ;  /* 0x00007003ff0075a7 */ /* 0x000f24000802014d */
[----:B----4-:R-:W-:Y:S05]  /*13220*/  @!P1 BRA `(.L_x_542) ;  /* 0x00000024003c9947 */ /* 0x010fea0003800000 */
.L_x_617:
        /* <DEDUP_REMOVED lines=12> */
[----:B----4-:R-:W-:Y:S05]  /*132f0*/  @!P2 BRA `(.L_x_545) ;  /* 0x000000000004a947 */ /* 0x010fea0003800000 */
[----:B------:R-:W-:Y:S01]  /*13300*/  BPT.TRAP 0x1 ;  /* 0x000000040000795c */ /* 0x000fe20000300000 */
.L_x_545:
[----:B-123--:R-:W1:Y:S02]  /*13310*/  LDC R4, c[0x0][0x800] ;  /* 0x00020000ff047b82 */ /* 0x00ee640000000800 */
[----:B-1----:R4:W-:Y:S02]  /*13320*/  SYNCS.ARRIVE.TRANS64.RED.A0TR RZ, [UR13+0x50], R4 ;  /* 0x00005004ffff79a7 */ /* 0x0029e4000830040d */
.L_x_544:
[----:B------:R-:W-:Y:S05]  /*13330*/  BSYNC B0 ;  /* 0x0000000000007941 */ /* 0x000fea0003800000 */
.L_x_543:
[----:B------:R-:W-:Y:S05]  /*13340*/  @!P2 BRA `(.L_x_546) ;  /* 0x000000000004a947 */ /* 0x000fea0003800000 */
[----:B------:R-:W-:Y:S01]  /*13350*/  BPT.TRAP 0x1 ;  /* 0x000000040000795c */ /* 0x000fe20000300000 */
.L_x_546:
[----:B------:R-:W-:-:S04]  /*13360*/  UIADD3 UR17, UR13, 0x50, URZ ;  /* 0x000000500d117890 */ /* 0x000fc8000fffe03f */
[----:B------:R-:W-:-:S09]  /*13370*/  UPRMT UR21, UR37, 0x654, UR17 ;  /* 0x0000065425157896 */ /* 0x000fd20008000011 */
[----:B------:R-:W-:Y:S01]  /*13380*/  SYNCS.ARRIVE.TRANS64.RED.A1T0 RZ, [UR21], RZ ;  /* 0x000000ffffff79a7 */ /* 0x000fe20008100415 */
[----:B------:R-:W-:Y:S05]  /*13390*/  @!P2 BRA `(.L_x_547) ;  /* 0x000000000004a947 */ /* 0x000fea0003800000 */
[----:B------:R-:W-:Y:S01]  /*133a0*/  BPT.TRAP 0x1 ;  /* 0x000000040000795c */ /* 0x000fe20000300000 */
.L_x_547:
[----:B------:R-:W5:Y:S02]  /*133b0*/  SYNCS.PHASECHK.TRANS64.TRYWAIT P1, [UR13+0x78], R3 ;  /* 0x00007803ff0075a7 */ /* 0x000f64000802014d */
[----:B-----5:R-:W-:Y:S05]  /*133c0*/  @!P1 BRA `(.L_x_548) ;  /* 0x0000002000ec9947 */ /* 0x020fea0003800000 */
.L_x_618:
        /* <DEDUP_REMOVED lines=12> */
[----:B-1----:R-:W-:Y:S05]  /*13490*/  @!P2 BRA `(.L_x_551) ;  /* 0x000000000004a947 */ /* 0x002fea0003800000 */
[----:B------:R-:W-:Y:S01]  /*134a0*/  BPT.TRAP 0x1 ;  /* 0x000000040000795c */ /* 0x000fe20000300000 */
.L_x_551:
[----:B------:R-:W1:Y:S02]  /*134b0*/  LDC R3, c[0x0][0x800] ;  /* 0x00020000ff037b82 */ /* 0x000e640000000800 */
[----:B-1----:R1:W-:Y:S02]  /*134c0*/  SYNCS.ARRIVE.TRANS64.RED.A0TR RZ, [UR13+0x58], R3 ;  /* 0x00005803ffff79a7 */ /* 0x0023e4000830040d */
.L_x_550:
[----:B------:R-:W-:Y:S05]  /*134d0*/  BSYNC B0 ;  /* 0x0000000000007941 */ /* 0x000fea0003800000 */
.L_x_549:
[----:B------:R-:W-:Y:S05]  /*134e0*/  @!P2 BRA `(.L_x_552) ;  /* 0x000000000004a947 */ /* 0x000fea0003800000 */
[----:B------:R-:W-:Y:S01]  /*134f0*/  BPT.TRAP 0x1 ;  /* 0x000000040000795c */ /* 0x000fe20000300000 */
.L_x_552:
[----:B------:R-:W-:-:S04]  /*13500*/  UIADD3 UR9, UR13, 0x58, URZ ;  /* 0x000000580d097890 */ /* 0x000fc8000fffe03f */
[----:B------:R-:W-:-:S09]  /*13510*/  UPRMT UR29, UR37, 0x654, UR9 ;  /* 0x00000654251d7896 */ /* 0x000fd20008000009 */
[----:B------:R-:W-:Y:S01]  /*13520*/  SYNCS.ARRIVE.TRANS64.RED.A1T0 RZ, [UR29], RZ ;  /* 0x000000ffffff79a7 */ /* 0x000fe2000810041d */
[----:B------:R-:W-:Y:S05]  /*13530*/  @!P2 BRA `(.L_x_553) ;  /* 0x000000000004a947 */ /* 0x000fea0003800000 */
[----:B------:R-:W-:Y:S01]  /*13540*/  BPT.TRAP 0x1 ;  /* 0x000000040000795c */ /* 0x000fe20000300000 */
.L_x_553:
[----:B-1----:R-:W-:-:S04]  /*13550*/  SHF.L.U32 R3, RZ, 0x1f, RZ ;  /* 0x0000001fff037819 */ /* 0x002fc800000006ff */
[----:B------:R-:W1:Y:S02]  /*13560*/  SYNCS.PHASECHK.TRANS64.TRYWAIT P1, [UR13+0x60], R3 ;  /* 0x00006003ff0075a7 */ /* 0x000e64000802014d */
[----:B-1----:R-:W-:Y:S05]  /*13570*/  @!P1 BRA `(.L_x_554) ;  /* 0x0000002000989947 */ /* 0x002fea0003800000 */
.L_x_619:
        /* <DEDUP_REMOVED lines=13> */
.L_x_557:
[----:B--234-:R-:W1:Y:S02]  /*13650*/  LDC R4, c[0x0][0x800] ;  /* 0x00020000ff047b82 */ /* 0x01ce640000000800 */
[----:B-1----:R1:W-:Y:S02]  /*13660*/  SYNCS.ARRIVE.TRANS64.RED.A0TR RZ, [UR13+0x40], R4 ;  /* 0x00004004ffff79a7 */ /* 0x0023e4000830040d */
.L_x_556:
[----:B------:R-:W-:Y:S05]  /*13670*/  BSYNC B0 ;  /* 0x0000000000007941 */ /* 0x000fea0003800000 */
.L_x_555:
[----:B------:R-:W-:Y:S05]  /*13680*/  @!P2 BRA `(.L_x_558) ;  /* 0x000000000004a947 */ /* 0x000fea0003800000 */
[----:B------:R-:W-:Y:S01]  /*13690*/  BPT.TRAP 0x1 ;  /* 0x000000040000795c */ /* 0x000fe20000300000 */
.L_x_558:
[----:B------:R-:W-:Y:S01]  /*136a0*/  SYNCS.ARRIVE.TRANS64.RED.A1T0 RZ, [UR16], RZ ;  /* 0x000000ffffff79a7 */ /* 0x000fe20008100410 */
[----:B------:R-:W-:Y:S05]  /*136b0*/  @!P2 BRA `(.L_x_559) ;  /* 0x000000000004a947 */ /* 0x000fea0003800000 */
[----:B------:R-:W-:Y:S01]  /*136c0*/  BPT.TRAP 0x1 ;  /* 0x000000040000795c */ /* 0x000fe20000300000 */
.L_x_559:
[----:B------:R-:W5:Y:S02]  /*136d0*/  SYNCS.PHASECHK.TRANS64.TRYWAIT P1, [UR13+0x68], R3 ;  /* 0x00006803ff0075a7 */ /* 0x000f64000802014d */
[----:B-----5:R-:W-:Y:S05]  /*136e0*/  @!P1 BRA `(.L_x_560) ;  /* 0x0000002000549947 */ /* 0x020fea0003800000 */
.L_x_620:
        /* <DEDUP_REMOVED lines=13> */
.L_x_563:
[----:B--234-:R-:W1:Y:S02]  /*137c0*/  LDC R4, c[0x0][0x800] ;  /* 0x00020000ff047b82 */ /* 0x01ce640000000800 */
[----:B-1----:R1:W-:Y:S02]  /*137d0*/  SYNCS.ARRIVE.TRANS64.RED.A0TR RZ, [UR13+0x48], R4 ;  /* 0x00004804ffff79a7 */ /* 0x0023e4000830040d */
.L_x_562:
[----:B------:R-:W-:Y:S05]  /*137e0*/  BSYNC B0 ;  /* 0x0000000000007941 */ /* 0x000fea0003800000 */
.L_x_561:
[----:B------:R-:W-:Y:S05]  /*137f0*/  @!P2 BRA `(.L_x_564) ;  /* 0x000000000004a947 */ /* 0x000fea0003800000 */
[----:B------:R-:W-:Y:S01]  /*13800*/  BPT.TRAP 0x1 ;  /* 0x000000040000795c */ /* 0x000fe20000300000 */
.L_x_564:
[----:B------:R-:W-:Y:S01]  /*13810*/  SYNCS.ARRIVE.TRANS64.RED.A1T0 RZ, [UR18], RZ ;  /* 0x000000ffffff79a7 */ /* 0x000fe20008100412 */
[----:B------:R-:W-:Y:S05]  /*13820*/  @!P2 BRA `(.L_x_565) ;  /* 0x000000000004a947 */ /* 0x000fea0003800000 */
[----:B------:R-:W-:Y:S01]  /*13830*/  BPT.TRAP 0x1 ;  /* 0x000000040000795c */ /* 0x000fe20000300000 */
.L_x_565:
[----:B------:R-:W5:Y:S02]  /*13840*/  SYNCS.PHASECHK.TRANS64.TRYWAIT P1, [UR13+0x70], R3 ;  /* 0x00007003ff0075a7 */ /* 0x000f64000802014d */
[----:B-----5:R-:W-:Y:S05]  /*13850*/  @!P1 BRA `(.L_x_566) ;  /* 0x0000002000109947 */ /* 0x020fea0003800000 */
.L_x_621:
        /* <DEDUP_REMOVED lines=13> */
.L_x_569:
[----:B--234-:R-:W1:Y:S02]  /*13930*/  LDC R4, c[0x0][0x800] ;  /* 0x00020000ff047b82 */ /* 0x01ce640000000800 */
[----:B-1----:R1:W-:Y:S02]  /*13940*/  SYNCS.ARRIVE.TRANS64.RED.A0TR RZ, [UR13+0x50], R4 ;  /* 0x00005004ffff79a7 */ /* 0x0023e4000830040d */
.L_x_568:
[----:B------:R-:W-:Y:S05]  /*13950*/  BSYNC B0 ;  /* 0x0000000000007941 */ /* 0x000fea0003800000 */
.L_x_567:
[----:B------:R-:W-:Y:S05]  /*13960*/  @!P2 BRA `(.L_x_570) ;  /* 0x000000000004a947 */ /* 0x000fea0003800000 */
[----:B------:R-:W-:Y:S01]  /*13970*/  BPT.TRAP 0x1 ;  /* 0x000000040000795c */ /* 0x000fe20000300000 */
.L_x_570:
[----:B------:R-:W-:Y:S01]  /*13980*/  SYNCS.ARRIVE.TRANS64.RED.A1T0 RZ, [UR21], RZ ;  /* 0x000000ffffff79a7 */ /* 0x000fe20008100415 */
[----:B------:R-:W-:Y:S05]  /*13990*/  @!P2 BRA `(.L_x_571) ;  /* 0x000000000004a947 */ /* 0x000fea0003800000 */
[----:B------:R-:W-:Y:S01]  /*139a0*/  BPT.TRAP 0x1 ;  /* 0x000000040000795c */ /* 0x000fe20000300000 */
.L_x_571:
[----:B------:R-:W5:Y:S02]  /*139b0*/  SYNCS.PHASECHK.TRANS64.TRYWAIT P1, [UR13+0x78], R3 ;  /* 0x00007803ff0075a7 */ /* 0x000f64000802014d */
[----:B-----5:R-:W-:Y:S05]  /*139c0*/  @!P1 BRA `(.L_x_572) ;  /* 0x0000001c00cc9947 */ /* 0x020fea0003800000 */
.L_x_622:
        /* <DEDUP_REMOVED lines=13> */
.L_x_575:
[----:B------:R-:W1:Y:S02]  /*13aa0*/  LDC R3, c[0x0][0x800] ;  /* 0x00020000ff037b82 */ /* 0x000e640000000800 */
[----:B-1----:R1:W-:Y:S02]  /*13ab0*/  SYNCS.ARRIVE.TRANS64.RED.A0TR RZ, [UR13+0x58], R3 ;  /* 0x00005803ffff79a7 */ /* 0x0023e4000830040d */
.L_x_574:
[----:B------:R-:W-:Y:S05]  /*13ac0*/  BSYNC B0 ;  /* 0x0000000000007941 */ /* 0x000fea0003800000 */
.L_x_573:
[----:B------:R-:W-:Y:S05]  /*13ad0*/  @!P2 BRA `(.L_x_576) ;  /* 0x000000000004a947 */ /* 0x000fea0003800000 */
[----:B------:R-:W-:Y:S01]  /*13ae0*/  BPT.TRAP 0x1 ;  /* 0x000000040000795c */ /* 0x000fe20000300000 */
.L_x_576:
[----:B------:R-:W-:Y:S01]  /*13af0*/  IADD3 R2, P0, R2, UR46, RZ ;  /* 0x0000002e02027c10 */ /* 0x000fe2000ff1e0ff */
[----:B------:R-:W-:Y:S01]  /*13b00*/  SYNCS.ARRIVE.TRANS64.RED.A1T0 RZ, [UR29], RZ ;  /* 0x000000ffffff79a7 */ /* 0x000fe2000810041d */
[----:B-1234-:R-:W-:Y:S02]  /*13b10*/  PRMT R4, RZ, 0x7610, R4 ;  /* 0x00007610ff047816 */ /* 0x01efe40000000004 */
[----:B------:R-:W-:Y:S02]  /*13b20*/  IADD3.X R16, R16, UR38, RZ, P0, !PT ;  /* 0x0000002610107c10 */ /* 0x000fe400087fe4ff */
[----:B------:R-:W-:Y:S02]  /*13b30*/  ISETP.GE.U32.AND P0, PT, R2, UR14, PT ;  /* 0x0000000e02007c0c */ /* 0x000fe4000bf06070 */
[----:B------:R-:W-:Y:S02]  /*13b40*/  MOV R20, 0xffffffff ;  /* 0xffffffff00147802 */ /* 0x000fe40000000f00 */
[----:B------:R-:W-:-:S02]  /*13b50*/  ISETP.GE.U32.AND.EX P0, PT, R16, UR15, PT, P0 ;  /* 0x0000000f10007c0c */ /* 0x000fc4000bf06100 */
[----:B------:R-:W-:Y:S02]  /*13b60*/  MOV R3, 0xffffffff ;  /* 0xffffffff00037802 */ /* 0x000fe40000000f00 */
[----:B------:R-:W-:-:S09]  /*13b70*/  MOV R13, 0xffffffff ;  /* 0xffffffff000d7802 */ /* 0x000fd20000000f00 */
[----:B------:R-:W-:Y:S05]  /*13b80*/  @P0 BRA `(.L_x_577) ;  /* 0x0000000400580947 */ /* 0x000fea0003800000 */
[----:B------:R-:W1:Y:S01]  /*13b90*/  S2R R17, SR_CTAID.X ;  /* 0x0000000000117919 */ /* 0x000e620000002500 */
[----:B------:R-:W2:Y:S01]  /*13ba0*/  LDC.64 R14, c[0x0][0x8d0] ;  /* 0x00023400ff0e7b82 */ /* 0x000ea20000000a00 */
[----:B------:R-:W-:Y:S01]  /*13bb0*/  ULDC UR8, c[0x0][0x150] ;  /* 0x0000540000087ab9 */ /* 0x000fe20000000800 */
[----:B------:R-:W-:Y:S01]  /*13bc0*/  MOV R7, R2 ;  /* 0x0000000200077202 */ /* 0x000fe20000000f00 */
[----:B------:R-:W3:Y:S01]  /*13bd0*/  S2R R3, SR_CTAID.Y ;  /* 0x0000000000037919 */ /* 0x000ee20000002600 */
[----:B------:R-:W-:-:S04]  /*13be0*/  IMAD.MOV.U32 R21, RZ, RZ, R16 ;  /* 0x000000ffff157224 */ /* 0x000fc800078e0010 */
[----:B------:R-:W4:Y:S08]  /*13bf0*/  LDC R20, c[0x0][0x144] ;  /* 0x00005100ff147b82 */ /* 0x000f300000000800 */
[----:B------:R-:W4:Y:S01]  /*13c00*/  LDC R18, c[0x0][0x8d8] ;  /* 0x00023600ff127b82 */ /* 0x000f220000000800 */
[----:B--2---:R-:W-:-:S04]  /*13c10*/  ISETP.NE.U32.AND P0, PT, R14, RZ, PT ;  /* 0x000000ff0e00720c */ /* 0x004fc80003f05070 */
[----:B------:R-:W-:Y:S02]  /*13c20*/  ISETP.NE.AND.EX P0, PT, R15, RZ, PT, P0 ;  /* 0x000000ff0f00720c */ /* 0x000fe40003f05300 */
[----:B-1----:R-:W-:Y:S02]  /*13c30*/  I2FP.F32.U32 R4, R17 ;  /* 0x0000001100047245 */ /* 0x002fe40000201000 */
[----:B---3--:R-:W-:-:S03]  /*13c40*/  I2FP.F32.U32 R23, R3 ;  /* 0x0000000300177245 */ /* 0x008fc60000201000 */
[----:B------:R-:W-:-:S04]  /*13c50*/  FMUL R4, R4, UR8 ;  /* 0x0000000804047c20 */ /* 0x000fc80008400000 */
[----:B------:R1:W2:Y:S02]  /*13c60*/  F2I.U32.TRUNC.NTZ R13, R4 ;  /* 0x00000004000d7305 */ /* 0x0002a4000020f000 */
[----:B----4-:R-:W-:Y:S05]  /*13c70*/  @!P0 BRA `(.L_x_578) ;  /* 0x0000000000308947 */ /* 0x010fea0003800000 */
[----:B------:R-:W3:Y:S02]  /*13c80*/  LDC R5, c[0x0][0x8dc] ;  /* 0x00023700ff057b82 */ /* 0x000ee40000000800 */
[----:B---3--:R-:W-:-:S04]  /*13c90*/  IADD3 R5, P0, R2, R5, RZ ;  /* 0x0000000502057210 */ /* 0x008fc80007f1e0ff */
[----:B------:R-:W-:-:S05]  /*13ca0*/  IADD3.X R21, RZ, R16, RZ, P0, !PT ;  /* 0x00000010ff157210 */ /* 0x000fca00007fe4ff */
[----:B------:R-:W-:-:S04]  /*13cb0*/  IMAD.WIDE.U32 R6, R21, R14, RZ ;  /* 0x0000000e15067225 */ /* 0x000fc800078e00ff */
[----:B------:R-:W-:-:S04]  /*13cc0*/  IMAD.WIDE.U32 R6, P0, R5, R15, R6 ;  /* 0x0000000f05067225 */ /* 0x000fc80007800006 */
[----:B-1----:R-:W-:Y:S01]  /*13cd0*/  IMAD.WIDE.U32 R4, R5, R14, RZ ;  /* 0x0000000e05047225 */ /* 0x002fe200078e00ff */
[----:B------:R-:W-:-:S04]  /*13ce0*/  MOV R4, R7 ;  /* 0x0000000700047202 */ /* 0x000fc80000000f00 */
[----:B------:R-:W-:Y:S02]  /*13cf0*/  IADD3 RZ, P1, R5, R6, RZ ;  /* 0x0000000605ff7210 */ /* 0x000fe40007f3e0ff */
[----:B------:R-:W-:-:S03]  /*13d00*/  IADD3.X R5, RZ, RZ, RZ, P0, !PT ;  /* 0x000000ffff057210 */ /* 0x000fc600007fe4ff */
[----:B------:R-:W-:-:S03]  /*13d10*/  IMAD.WIDE.U32.X R4, R21, R15, R4, P1 ;  /* 0x0000000f15047225 */ /* 0x000fc600008e0404 */
[----:B------:R-:W-:Y:S02]  /*13d20*/  MOV R7, R4 ;  /* 0x0000000400077202 */ /* 0x000fe40000000f00 */
[----:B------:R-:W-:-:S07]  /*13d30*/  MOV R21, R5 ;  /* 0x0000000500157202 */ /* 0x000fce0000000f00 */
.L_x_578:
[----:B------:R-:W-:Y:S01]  /*13d40*/  ULDC UR8, c[0x0][0x154] ;  /* 0x0000550000087ab9 */ /* 0x000fe20000000800 */
[----:B------:R-:W3:Y:S01]  /*13d50*/  LDC R14, c[0x0][0x148] ;  /* 0x00005200ff0e7b82 */ /* 0x000ee20000000800 */
[----:B------:R-:W-:Y:S01]  /*13d60*/  FMUL R23, R23, UR8 ;  /* 0x0000000817177c20 */ /* 0x000fe20008400000 */
[----:B------:R-:W-:Y:S02]  /*13d70*/  ISETP.NE.AND P2, PT, R22, 0x1, PT ;  /* 0x000000011600780c */ /* 0x000fe40003f45270 */
[----:B--2---:R-:W-:Y:S02]  /*13d80*/  IADD3 R6, -R13, RZ, RZ ;  /* 0x000000ff0d067210 */ /* 0x004fe40007ffe1ff */
[----:B------:R-:W-:Y:S01]  /*13d90*/  SHF.R.U64 R13, R7, R18, R21 ;  /* 0x00000012070d7219 */ /* 0x000fe20000001215 */
[----:B------:R-:W2:Y:S01]  /*13da0*/  F2I.U32.TRUNC.NTZ R23, R23 ;  /* 0x0000001700177305 */ /* 0x000ea2000020f000 */
[----:B-1----:R-:W1:Y:S01]  /*13db0*/  LDC.64 R4, c[0x0][0x8c8] ;  /* 0x00023200ff047b82 */ /* 0x002e620000000a00 */
[----:B------:R-:W-:Y:S01]  /*13dc0*/  IMAD R17, R20, R6, R17 ;  /* 0x0000000614117224 */ /* 0x000fe200078e0211 */
[----:B------:R-:W-:-:S02]  /*13dd0*/  SHF.R.U32.HI R18, RZ, R18, R21 ;  /* 0x00000012ff127219 */ /* 0x000fc40000011615 */
[----:B------:R-:W-:-:S04]  /*13de0*/  IADD3 R21, P0, RZ, -R13, RZ ;  /* 0x8000000dff157210 */ /* 0x000fc80007f1e0ff */
[----:B------:R-:W4:Y:S01]  /*13df0*/  LDC R20, c[0x0][0x8c0] ;  /* 0x00023000ff147b82 */ /* 0x000f220000000800 */
[----:B------:R-:W-:Y:S02]  /*13e00*/  IADD3.X R7, RZ, ~R18, RZ, P0, !PT ;  /* 0x80000012ff077210 */ /* 0x000fe400007fe4ff */
[----:B--2---:R-:W-:-:S05]  /*13e10*/  IADD3 R15, -R23, RZ, RZ ;  /* 0x000000ff170f7210 */ /* 0x004fca0007ffe1ff */
[----:B------:R-:W2:Y:S01]  /*13e20*/  LDC R23, c[0x0][0x8b0] ;  /* 0x00022c00ff177b82 */ /* 0x000ea20000000800 */
[----:B---3--:R-:W-:Y:S01]  /*13e30*/  @P2 IMAD R17, R14, R15, R3 ;  /* 0x0000000f0e112224 */ /* 0x008fe200078e0203 */
[----:B------:R-:W-:-:S06]  /*13e40*/  MOV R3, R16 ;  /* 0x0000001000037202 */ /* 0x000fcc0000000f00 */
[----:B------:R-:W3:Y:S01]  /*13e50*/  LDC.64 R14, c[0x0][0x8e8] ;  /* 0x00023a00ff0e7b82 */ /* 0x000ee20000000a00 */
[----:B-1----:R-:W-:-:S04]  /*13e60*/  IMAD R6, R7, R4, RZ ;  /* 0x0000000407067224 */ /* 0x002fc800078e02ff */
[C---:B------:R-:W-:Y:S02]  /*13e70*/  IMAD R7, R21.reuse, R5, R6 ;  /* 0x0000000515077224 */ /* 0x040fe400078e0206 */
[----:B------:R-:W-:Y:S01]  /*13e80*/  IMAD.WIDE.U32 R4, R21, R4, R2 ;  /* 0x0000000415047225 */ /* 0x000fe200078e0002 */
[----:B------:R-:W1:Y:S04]  /*13e90*/  LDC R6, c[0x0][0x900] ;  /* 0x00024000ff067b82 */ /* 0x000e680000000800 */
[----:B------:R-:W-:-:S04]  /*13ea0*/  IADD3 R3, R5, R7, RZ ;  /* 0x0000000705037210 */ /* 0x000fc80007ffe0ff */
[-CC-:B----4-:R-:W-:Y:S01]  /*13eb0*/  SHF.R.U64 R21, R4, R20.reuse, R3.reuse ;  /* 0x0000001404157219 */ /* 0x190fe20000001203 */
[----:B------:R-:W4:Y:S01]  /*13ec0*/  LDC R25, c[0x0][0x8f0] ;  /* 0x00023c00ff197b82 */ /* 0x000f220000000800 */
[----:B------:R-:W-:-:S04]  /*13ed0*/  SHF.R.U32.HI R4, RZ, R20, R3 ;  /* 0x00000014ff047219 */ /* 0x000fc80000011603 */
[-CC-:B--2---:R-:W-:Y:S02]  /*13ee0*/  SHF.R.U64 R24, R21, R23.reuse, R4.reuse ;  /* 0x0000001715187219 */ /* 0x184fe40000001204 */
[----:B---3--:R-:W-:Y:S01]  /*13ef0*/  ISETP.NE.U32.AND P0, PT, R14, RZ, PT ;  /* 0x000000ff0e00720c */ /* 0x008fe20003f05070 */
[----:B------:R-:W2:Y:S01]  /*13f00*/  LDC R20, c[0x0][0x8e0] ;  /* 0x00023800ff147b82 */ /* 0x000ea20000000800 */
[----:B------:R-:W-:Y:S02]  /*13f10*/  SHF.R.U32.HI R5, RZ, R23, R4 ;  /* 0x00000017ff057219 */ /* 0x000fe40000011604 */
[----:B------:R-:W-:Y:S02]  /*13f20*/  ISETP.NE.AND.EX P0, PT, R15, RZ, PT, P0 ;  /* 0x000000ff0f00720c */ /* 0x000fe40003f05300 */
[----:B-1----:R-:W-:-:S03]  /*13f30*/  SHF.R.U64 R23, R24, R6, R5 ;  /* 0x0000000618177219 */ /* 0x002fc60000001205 */
[----:B------:R-:W1:Y:S01]  /*13f40*/  LDC R18, c[0x0][0x8b8] ;  /* 0x00022e00ff127b82 */ /* 0x000e620000000800 */
[----:B------:R-:W-:Y:S02]  /*13f50*/  SHF.R.U32.HI R27, RZ, R6, R5 ;  /* 0x00000006ff1b7219 */ /* 0x000fe40000011605 */
[----:B------:R-:W-:Y:S02]  /*13f60*/  MOV R4, R23 ;  /* 0x0000001700047202 */ /* 0x000fe40000000f00 */
[----:B------:R-:W-:-:S03]  /*13f70*/  MOV R5, R27 ;  /* 0x0000001b00057202 */ /* 0x000fc60000000f00 */
[----:B------:R-:W3:Y:S01]  /*13f80*/  LDC R3, c[0x0][0x8a8] ;  /* 0x00022a00ff037b82 */ /* 0x000ee20000000800 */
[----:B----4-:R-:W-:Y:S05]  /*13f90*/  @!P0 BRA `(.L_x_579) ;  /* 0x0000000000288947 */ /* 0x010fea0003800000 */
[----:B------:R-:W4:Y:S02]  /*13fa0*/  LDC R4, c[0x0][0x8f4] ;  /* 0x00023d00ff047b82 */ /* 0x000f240000000800 */
[----:B----4-:R-:W-:-:S05]  /*13fb0*/  IADD3 R5, P0, R23, R4, RZ ;  /* 0x0000000417057210 */ /* 0x010fca0007f1e0ff */
[----:B------:R-:W-:-:S04]  /*13fc0*/  IMAD.X R27, RZ, RZ, R27, P0 ;  /* 0x000000ffff1b7224 */ /* 0x000fc800000e061b */
[----:B------:R-:W-:-:S04]  /*13fd0*/  IMAD.WIDE.U32 R6, R27, R14, RZ ;  /* 0x0000000e1b067225 */ /* 0x000fc800078e00ff */
[----:B------:R-:W-:-:S04]  /*13fe0*/  IMAD.WIDE.U32 R6, P0, R5, R15, R6 ;  /* 0x0000000f05067225 */ /* 0x000fc80007800006 */
[----:B------:R-:W-:Y:S01]  /*13ff0*/  IMAD.WIDE.U32 R4, R5, R14, RZ ;  /* 0x0000000e05047225 */ /* 0x000fe200078e00ff */
[----:B------:R-:W-:-:S04]  /*14000*/  MOV R4, R7 ;  /* 0x0000000700047202 */ /* 0x000fc80000000f00 */
[----:B------:R-:W-:Y:S02]  /*14010*/  IADD3 RZ, P1, R5, R6, RZ ;  /* 0x0000000605ff7210 */ /* 0x000fe40007f3e0ff */
[----:B------:R-:W-:-:S03]  /*14020*/  IADD3.X R5, RZ, RZ, RZ, P0, !PT ;  /* 0x000000ffff057210 */ /* 0x000fc600007fe4ff */
[----:B------:R-:W-:-:S08]  /*14030*/  IMAD.WIDE.U32.X R4, R27, R15, R4, P1 ;  /* 0x0000000f1b047225 */ /* 0x000fd000008e0404 */
.L_x_579:
[----:B------:R-:W-:Y:S02]  /*14040*/  SHF.R.U64 R25, R4, R25, R5 ;  /* 0x0000001904197219 */ /* 0x000fe40000001205 */
[----:B------:R-:W-:Y:S02]  /*14050*/  LOP3.LUT R5, R24, R9, RZ, 0xc0, !PT ;  /* 0x0000000918057212 */ /* 0x000fe400078ec0ff */
[----:B------:R-:W-:Y:S02]  /*14060*/  IADD3 R4, -R25, RZ, RZ ;  /* 0x000000ff19047210 */ /* 0x000fe40007ffe1ff */
[----:B------:R-:W-:Y:S01]  /*14070*/  LOP3.LUT R21, R21, R8, RZ, 0xc0, !PT ;  /* 0x0000000815157212 */ /* 0x000fe200078ec0ff */
[----:B------:R-:W-:Y:S02]  /*14080*/  IMAD R5, R0, R25, R5 ;  /* 0x0000001900057224 */ /* 0x000fe400078e0205 */
[----:B--2---:R-:W-:Y:S01]  /*14090*/  IMAD R20, R4, R20, R23 ;  /* 0x0000001404147224 */ /* 0x004fe200078e0217 */
[----:B------:R-:W-:Y:S01]  /*140a0*/  MOV R4, 0x1 ;  /* 0x0000000100047802 */ /* 0x000fe20000000f00 */
[----:B-1----:R-:W-:-:S02]  /*140b0*/  IMAD R17, R5, R18, R17 ;  /* 0x0000001205117224 */ /* 0x002fc400078e0211 */
[----:B---3--:R-:W-:-:S05]  /*140c0*/  IMAD R20, R20, R3, R21 ;  /* 0x0000000314147224 */ /* 0x008fca00078e0215 */
[----:B------:R-:W-:Y:S02]  /*140d0*/  SEL R3, R20, R17, !P2 ;  /* 0x0000001114037207 */ /* 0x000fe40005000000 */
[----:B------:R-:W-:-:S07]  /*140e0*/  SEL R20, R17, R20, !P2 ;  /* 0x0000001411147207 */ /* 0x000fce0005000000 */
.L_x_577:
[----:B------:R-:W-:-:S13]  /*140f0*/  LOP3.LUT P0, RZ, R4, 0xff, RZ, 0xc0, !PT ;  /* 0x000000ff04ff7812 */ /* 0x000fda000780c0ff */
[----:B------:R-:W-:Y:S05]  /*14100*/  @P0 BRA `(.L_x_580) ;  /* 0xffffffe800e40947 */ /* 0x000fea000383ffff */
.L_x_524:
[----:B------:R-:W-:-:S13]  /*14110*/  ELECT P0, URZ, PT ;  /* 0x00000000003f782f */ /* 0x000fda0003800000 */
[----:B------:R-:W-:Y:S05]  /*14120*/  @!P0 BRA `(.L_x_14) ;  /* 0x00000010005c8947 */ /* 0x000fea0003800000 */
[----:B------:R-:W-:-:S04]  /*14130*/  LOP3.LUT R19, R19, 0x2, RZ, 0xfc, !PT ;  /* 0x0000000213137812 */ /* 0x000fc800078efcff */
[----:B------:R-:W-:-:S13]  /*14140*/  ISETP.NE.AND P1, PT, R19, 0x3, PT ;  /* 0x000000031300780c */ /* 0x000fda0003f25270 */
[----:B------:R-:W-:Y:S05]  /*14150*/  @!P1 BRA `(.L_x_581) ;  /* 0x0000000000049947 */ /* 0x000fea0003800000 */
[----:B-1----:R-:W-:Y:S01]  /*14160*/  BPT.TRAP 0x1 ;  /* 0x000000040000795c */ /* 0x002fe20000300000 */
.L_x_581:
[----:B-1----:R-:W-:Y:S02]  /*14170*/  MOV R0, 0x400 ;  /* 0x0000040000007802 */ /* 0x002fe40000000f00 */
[----:B------:R-:W-:Y:S02]  /*14180*/  MOV R3, UR37 ;  /* 0x0000002500037c02 */ /* 0x000fe40008000f00 */
[----:B------:R-:W-:Y:S02]  /*14190*/  MOV R2, 0x1 ;  /* 0x0000000100027802 */ /* 0x000fe40000000f00 */
[----:B------:R-:W-:Y:S02]  /*141a0*/  LEA R0, R3, R0, 0x18 ;  /* 0x0000000003007211 */ /* 0x000fe400078ec0ff */
[----:B------:R-:W-:-:S04]  /*141b0*/  SHF.L.U32 R3, R2, 0x1f, RZ ;  /* 0x0000001f02037819 */ /* 0x000fc800000006ff */
[----:B------:R-:W1:Y:S02]  /*141c0*/  SYNCS.PHASECHK.TRANS64.TRYWAIT P0, [R0+URZ+0x60], R3 ;  /* 0x00006003000075a7 */ /* 0x000e64000800017f */
[----:B-1----:R-:W-:Y:S05]  /*141d0*/  @!P0 BRA `(.L_x_582) ;  /* 0x0000001400e08947 */ /* 0x002fea0003800000 */
.L_x_623:
[----:B------:R-:W-:Y:S05]  /*141e0*/  @!P1 BRA `(.L_x_583) ;  /* 0x0000000000049947 */ /* 0x000fea0003800000 */
[----:B------:R-:W-:Y:S01]  /*141f0*/  BPT.TRAP 0x1 ;  /* 0x000000040000795c */ /* 0x000fe20000300000 */
.L_x_583:
[----:B------:R-:W4:Y:S02]  /*14200*/  SYNCS.PHASECHK.TRANS64.TRYWAIT P0, [R0+URZ+0x68], R3 ;  /* 0x00006803000075a7 */ /* 0x000f24000800017f */
[----:B----4-:R-:W-:Y:S05]  /*14210*/  @!P0 BRA `(.L_x_584) ;  /* 0x0000001400e48947 */ /* 0x010fea0003800000 */
.L_x_624:
[----:B------:R-:W-:Y:S05]  /*14220*/  @!P1 BRA `(.L_x_585) ;  /* 0x0000000000049947 */ /* 0x000fea0003800000 */
[----:B------:R-:W-:Y:S01]  /*14230*/  BPT.TRAP 0x1 ;  /* 0x000000040000795c */ /* 0x000fe20000300000 */
.L_x_585:
[----:B------:R-:W1:Y:S02]  /*14240*/  SYNCS.PHASECHK.TRANS64.TRYWAIT P0, [R0+URZ+0x70], R3 ;  /* 0x00007003000075a7 */ /* 0x000e64000800017f */
[----:B-1----:R-:W-:Y:S05]  /*14250*/  @!P0 BRA `(.L_x_586) ;  /* 0x0000001400e88947 */ /* 0x002fea0003800000 */
.L_x_625:
[----:B------:R-:W-:Y:S05]  /*14260*/  @!P1 BRA `(.L_x_587) ;  /* 0x0000000000049947 */ /* 0x000fea0003800000 */
[----:B------:R-:W-:Y:S01]  /*14270*/  BPT.TRAP 0x1 ;  /* 0x000000040000795c */ /* 0x000fe20000300000 */
.L_x_587:
[----:B----4-:R-:W-:-:S04]  /*14280*/  MOV R3, 0x1 ;  /* 0x0000000100037802 */ /* 0x010fc80000000f00 */
[----:B------:R-:W-:-:S07]  /*14290*/  SHF.L.U32 R3, R3, 0x1f, RZ ;  /* 0x0000001f03037819 */ /* 0x000fce00000006ff */
.L_x_588:
[----:B-1----:R1:W4:Y:S02]  /*142a0*/  SYNCS.PHASECHK.TRANS64.TRYWAIT P0, [R0+URZ+0x78], R3 ;  /* 0x00007803000075a7 */ /* 0x002324000800017f */
[----:B----4-:R-:W-:Y:S05]  /*142b0*/  @!P0 NANOSLEEP.SYNCS 0x989680 ;  /* 0x009896800000895d */ /* 0x010fea0003900000 */
[----:B------:R-:W4:Y:S02]  /*142c0*/  @!P0 SYNCS.PHASECHK.TRANS64 P0, [R0+URZ+0x78], R3 ;  /* 0x00007803000085a7 */ /* 0x000f24000800007f */
[----:B----4-:R-:W-:Y:S05]  /*142d0*/  @P0 BRA `(.L_x_14) ;  /* 0x0000000c00f00947 */ /* 0x010fea0003800000 */
[----:B------:R-:W-:Y:S05]  /*142e0*/  BRA `(.L_x_588) ;  /* 0xfffffffc00ec7947 */ /* 0x000fea000383ffff */
.L_x_519:
[----:B------:R-:W-:Y:S02]  /*142f0*/  LOP3.LUT P0, RZ, R10, 0xff, RZ, 0xc0, !PT ;  /* 0x000000ff0aff7812 */ /* 0x000fe4000780c0ff */
[----:B------:R-:W-:Y:S02]  /*14300*/  MOV R11, 0x1 ;  /* 0x00000001000b7802 */ /* 0x000fe40000000f00 */
[----:B------:R-:W-:-:S09]  /*14310*/  MOV R10, RZ ;  /* 0x000000ff000a7202 */ /* 0x000fd20000000f00 */
[----:B------:R-:W-:Y:S05]  /*14320*/  @!P0 BRA `(.L_x_589) ;  /* 0x0000000c00288947 */ /* 0x000fea0003800000 */
[----:B------:R-:W2:Y:S01]  /*14330*/  LDC R0, c[0x0][0x28c] ;  /* 0x0000a300ff007b82 */ /* 0x000ea20000000800 */
[----:B------:R-:W-:Y:S01]  /*14340*/  ULDC UR6, c[0x0][0x900] ;  /* 0x0002400000067ab9 */ /* 0x000fe20000000800 */
[----:B------:R-:W-:Y:S01]  /*14350*/  UMOV UR7, 0xffffffff ;  /* 0xffffffff00077882 */ /* 0x000fe20000000000 */
[----:B------:R-:W-:Y:S01]  /*14360*/  BSSY B0, `(.L_x_589) ;  /* 0x00000c6000007945 */ /* 0x000fe20003800000 */
[----:B-1----:R-:W-:Y:S01]  /*14370*/  USHF.L.U32 UR4, UR37, 0x7, URZ ;  /* 0x0000000725047899 */ /* 0x002fe2000800063f */
[----:B------:R-:W-:Y:S01]  /*14380*/  MOV R8, 0x1 ;  /* 0x0000000100087802 */ /* 0x000fe20000000f00 */
[----:B------:R-:W-:Y:S01]  /*14390*/  USHF.L.U32 UR7, UR7, UR6, URZ ;  /* 0x0000000607077299 */ /* 0x000fe2000800063f */
[----:B------:R-:W-:Y:S01]  /*143a0*/  LOP3.LUT R12, R17, 0x2, RZ, 0xfc, !PT ;  /* 0x00000002110c7812 */ /* 0x000fe200078efcff */
[----:B------:R-:W-:Y:S01]  /*143b0*/  IMAD.MOV.U32 R10, RZ, RZ, RZ ;  /* 0x000000ffff0a7224 */ /* 0x000fe200078e00ff */
[----:B------:R-:W-:Y:S01]  /*143c0*/  MOV R11, 0x1 ;  /* 0x00000001000b7802 */ /* 0x000fe20000000f00 */
[----:B------:R-:W-:Y:S01]  /*143d0*/  ULDC UR5, c[0x0][0x8a8] ;  /* 0x00022a0000057ab9 */ /* 0x000fe20000000800 */
[----:B------:R-:W-:Y:S01]  /*143e0*/  UMOV UR8, 0x1 ;  /* 0x0000000100087882 */ /* 0x000fe20000000000 */
[----:B------:R-:W-:-:S02]  /*143f0*/  USHF.L.U32 UR22, UR37, 0xd, URZ ;  /* 0x0000000d25167899 */ /* 0x000fc4000800063f */
[----:B------:R-:W-:Y:S02]  /*14400*/  ULOP3.LUT UR4, UR4, 0x80, URZ, 0xc0, !UPT ;  /* 0x0000008004047892 */ /* 0x000fe4000f8ec03f */
[----:B------:R-:W-:Y:S02]  /*14410*/  UIADD3 UR5, UR5, -0x1, URZ ;  /* 0xffffffff05057890 */ /* 0x000fe4000fffe03f */
[----:B------:R-:W-:Y:S02]  /*14420*/  USHF.L.U32 UR18, UR8, UR6, URZ ;  /* 0x0000000608127299 */ /* 0x000fe4000800063f */
[----:B------:R-:W-:Y:S01]  /*14430*/  ULOP3.LUT UR17, URZ, UR7, URZ, 0x33, !UPT ;  /* 0x000000073f117292 */ /* 0x000fe2000f8e333f */
[----:B------:R-:W-:Y:S01]  /*14440*/  ULDC.64 UR20, c[0x0][0x198] ;  /* 0x0000660000147ab9 */ /* 0x000fe20000000a00 */
[----:B--2---:R-:W-:-:S04]  /*14450*/  IADD3 R0, R0, 0x3f, RZ ;  /* 0x0000003f00007810 */ /* 0x004fc80007ffe0ff */
[----:B------:R-:W-:-:S04]  /*14460*/  SHF.R.S32.HI R5, RZ, 0x1f, R0 ;  /* 0x0000001fff057819 */ /* 0x000fc80000011400 */
[----:B------:R-:W-:-:S04]  /*14470*/  LEA.HI R5, R5, R0, RZ, 0x6 ;  /* 0x0000000005057211 */ /* 0x000fc800078f30ff */
[----:B------:R-:W-:-:S04]  /*14480*/  SHF.R.S32.HI R9, RZ, 0x6, R5 ;  /* 0x00000006ff097819 */ /* 0x000fc80000011405 */
[----:B------:R-:W-:-:S07]  /*14490*/  IADD3 R0, R9, 0x1, RZ ;  /* 0x0000000109007810 */ /* 0x000fce0007ffe0ff */
.L_x_600:
[----:B------:R-:W-:-:S03]  /*144a0*/  UMOV UR6, 0xffffffff ;  /* 0xffffffff00067882 */ /* 0x000fc60000000000 */
[----:B------:R-:W-:Y:S05]  /*144b0*/  BRA.DIV UR6, `(.L_x_590) ;  /* 0x0000001606647947 */ /* 0x000fea000b800000 */
[----:B------:R-:W-:-:S13]  /*144c0*/  ELECT P6, URZ, PT ;  /* 0x00000000003f782f */ /* 0x000fda00038c0000 */
.L_x_628:
[----:B------:R-:W1:Y:S01]  /*144d0*/  LDC R4, c[0x0][0x28c] ;  /* 0x0000a300ff047b82 */ /* 0x000e620000000800 */
[----:B------:R-:W-:Y:S01]  /*144e0*/  BSSY B1, `(.L_x_591) ;  /* 0x0000038000017945 */ /* 0x000fe20003800000 */
[----:B-1----:R-:W-:-:S13]  /*144f0*/  ISETP.LT.OR P6, PT, R4, 0x1, !P6 ;  /* 0x000000010400780c */ /* 0x002fda00077c1670 */
[----:B------:R-:W-:Y:S05]  /*14500*/  @P6 BRA `(.L_x_592) ;  /* 0x0000000000d46947 */ /* 0x000fea0003800000 */
[----:B------:R-:W-:Y:S02]  /*14510*/  LEA R14, R3, UR4, 0x8 ;  /* 0x00000004030e7c11 */ /* 0x000fe4000f8e40ff */
[----:B------:R-:W-:Y:S02]  /*14520*/  SHF.L.U32 R20, R20, 0x7, RZ ;  /* 0x0000000714147819 */ /* 0x000fe400000006ff */
[----:B------:R-:W-:Y:S02]  /*14530*/  MOV R19, RZ ;  /* 0x000000ff00137202 */ /* 0x000fe40000000f00 */
[----:B------:R-:W-:Y:S02]  /*14540*/  MOV R3, R0 ;  /* 0x0000000000037202 */ /* 0x000fe40000000f00 */
[----:B------:R-:W-:Y:S02]  /*14550*/  MOV R4, R11 ;  /* 0x0000000b00047202 */ /* 0x000fe40000000f00 */
[----:B------:R-:W-:-:S07]  /*14560*/  MOV R5, R10 ;  /* 0x0000000a00057202 */ /* 0x000fce0000000f00 */
.L_x_595:
[----:B------:R-:W1:Y:S01]  /*14570*/  S2R R7, SR_CgaCtaId ;  /* 0x0000000000077919 */ /* 0x000e620000008800 */
[----:B------:R-:W-:Y:S02]  /*14580*/  MOV R6, 0x400 ;  /* 0x0000040000067802 */ /* 0x000fe40000000f00 */
[----:B------:R-:W-:Y:S02]  /*14590*/  LOP3.LUT P1, RZ, R18, 0x7f, RZ, 0xc0, !PT ;  /* 0x0000007f12ff7812 */ /* 0x000fe4000782c0ff */
[----:B-1----:R-:W-:Y:S02]  /*145a0*/  LEA R24, R7, R6, 0x18 ;  /* 0x0000000607187211 */ /* 0x002fe400078ec0ff */
[----:B------:R-:W-:-:S09]  /*145b0*/  SHF.L.U32 R6, R4, 0x1f, RZ ;  /* 0x0000001f04067819 */ /* 0x000fd200000006ff */
[----:B------:R-:W1:Y:S01]  /*145c0*/  @!P1 LDC R7, c[0x0][0x500] ;  /* 0x00014000ff079b82 */ /* 0x000e620000000800 */
[----:B------:R-:W-:-:S04]  /*145d0*/  LEA R15, R5, R24, 0x3 ;  /* 0x00000018050f7211 */ /* 0x000fc800078e18ff */
[----:B------:R-:W2:Y:S02]  /*145e0*/  SYNCS.PHASECHK.TRANS64.TRYWAIT P0, [R15+URZ+0x20], R6 ;  /* 0x000020060f0075a7 */ /* 0x000ea4000800017f */
[----:B--2---:R-:W-:Y:S05]  /*145f0*/  @!P0 BRA `(.L_x_593) ;  /* 0x0000001400348947 */ /* 0x004fea0003800000 */
.L_x_629:
[----:B--2---:R-:W-:Y:S01]  /*14600*/  PRMT R6, R12, 0x9910, RZ ;  /* 0x000099100c067816 */ /* 0x004fe200000000ff */
[----:B-1----:R1:W-:Y:S03]  /*14610*/  @!P1 SYNCS.ARRIVE.TRANS64 RZ, [R15+URZ], R7 ;  /* 0x000000070fff99a7 */ /* 0x0023e6000800003f */
[----:B------:R-:W-:-:S13]  /*14620*/  ISETP.NE.AND P0, PT, R6, 0x2, PT ;  /* 0x000000020600780c */ /* 0x000fda0003f05270 */
[----:B-1----:R-:W-:Y:S05]  /*14630*/  @P0 BRA `(.L_x_594) ;  /* 0x0000000000040947 */ /* 0x002fea0003800000 */
[----:B------:R-:W-:Y:S01]  /*14640*/  BPT.TRAP 0x1 ;  /* 0x000000040000795c */ /* 0x000fe20000300000 */
.L_x_594:
[----:B------:R-:W-:Y:S01]  /*14650*/  R2UR UR7, R5 ;  /* 0x00000000050772ca */ /* 0x000fe200000e0000 */
[----:B------:R-:W-:Y:S01]  /*14660*/  UIADD3 UR6, UP0, UR20, 0xf0, URZ ;  /* 0x000000f014067890 */ /* 0x000fe2000ff1e03f */
[----:B------:R-:W-:Y:S01]  /*14670*/  R2UR UR13, R24 ;  /* 0x00000000180d72ca */ /* 0x000fe200000e0000 */
[----:B------:R-:W-:Y:S01]  /*14680*/  UIADD3 UR24, UP1, UR20, 0x1f0, URZ ;  /* 0x000001f014187890 */ /* 0x000fe2000ff3e03f */
[----:B------:R-:W-:Y:S01]  /*14690*/  R2UR UR9, R15 ;  /* 0x000000000f0972ca */ /* 0x000fe200000e0000 */
[----:B------:R-:W-:Y:S01]  /*146a0*/  UMOV UR14, 0x0 ;  /* 0x00000000000e7882 */ /* 0x000fe20000000000 */
[----:B------:R-:W-:Y:S01]  /*146b0*/  R2UR UR11, R20 ;  /* 0x00000000140b72ca */ /* 0x000fe200000e0000 */
[----:B------:R-:W-:Y:S01]  /*146c0*/  UIADD3.X UR25, URZ, UR21, URZ, UP1, !UPT ;  /* 0x000000153f197290 */ /* 0x000fe20008ffe43f */
[----:B------:R-:W-:Y:S01]  /*146d0*/  R2UR UR10, R19 ;  /* 0x00000000130a72ca */ /* 0x000fe200000e0000 */
[----:B------:R-:W-:Y:S01]  /*146e0*/  UMOV UR15, 0x10000000 ;  /* 0x10000000000f7882 */ /* 0x000fe20000000000 */
[----:B------:R-:W-:Y:S01]  /*146f0*/  R2UR UR12, R13 ;  /* 0x000000000d0c72ca */ /* 0x000fe200000e0000 */
[----:B------:R-:W-:Y:S01]  /*14700*/  UMOV UR23, 0x30000 ;  /* 0x0003000000177882 */ /* 0x000fe20000000000 */
[----:B------:R-:W-:Y:S01]  /*14710*/  IADD3 R3, R3, -0x1, RZ ;  /* 0xffffffff03037810 */ /* 0x000fe20007ffe0ff */
[----:B------:R-:W-:Y:S01]  /*14720*/  USHF.L.U32 UR7, UR7, 0xe, URZ ;  /* 0x0000000e07077899 */ /* 0x000fe2000800063f */
[----:B------:R-:W-:-:S02]  /*14730*/  R2UR UR19, R14 ;  /* 0x000000000e1372ca */ /* 0x000fc400000e0000 */
[----:B------:R-:W-:Y:S01]  /*14740*/  ISETP.GT.AND P1, PT, R3, 0x1, PT ;  /* 0x000000010300780c */ /* 0x000fe20003f24270 */
[----:B------:R-:W-:Y:S01]  /*14750*/  ULOP3.LUT UR8, UR7, 0x2000, UR22, 0xf8, !UPT ;  /* 0x0000200007087892 */ /* 0x000fe2000f8ef816 */
[----:B------:R-:W-:Y:S02]  /*14760*/  IADD3 R5, R5, 0x1, RZ ;  /* 0x0000000105057810 */ /* 0x000fe40007ffe0ff */
[----:B------:R-:W-:Y:S01]  /*14770*/  IADD3 R19, R19, 0x40, RZ ;  /* 0x0000004013137810 */ /* 0x000fe20007ffe0ff */
[----:B------:R-:W-:Y:S01]  /*14780*/  ULEA UR8, UR8, UR13, 0x1 ;  /* 0x0000000d08087291 */ /* 0x000fe2000f8e083f */
[C---:B------:R-:W-:Y:S01]  /*14790*/  ISETP.NE.AND P0, PT, R5.reuse, 0x4, PT ;  /* 0x000000040500780c */ /* 0x040fe20003f05270 */
[----:B------:R-:W-:Y:S02]  /*147a0*/  UIADD3 UR13, UR13, 0x8400, UR7 ;  /* 0x000084000d0d7890 */ /* 0x000fe4000fffe007 */
[----:B------:R-:W-:Y:S01]  /*147b0*/  UIADD3.X UR7, URZ, UR21, URZ, UP0, !UPT ;  /* 0x000000153f077290 */ /* 0x000fe200087fe43f */
[----:B------:R-:W-:Y:S01]  /*147c0*/  SEL R7, RZ, 0x1, P0 ;  /* 0x00000001ff077807 */ /* 0x000fe20000000000 */
[----:B------:R-:W-:Y:S01]  /*147d0*/  UIADD3 UR16, UR8, 0x18400, URZ ;  /* 0x0001840008107890 */ /* 0x000fe2000fffe03f */
[----:B------:R-:W-:-:S02]  /*147e0*/  SEL R5, R5, RZ, P0 ;  /* 0x000000ff05057207 */ /* 0x000fc40000000000 */
[----:B------:R-:W-:Y:S01]  /*147f0*/  UMOV UR8, UR13 ;  /* 0x0000000d00087c82 */ /* 0x000fe20008000000 */
[----:B------:R-:W-:-:S03]  /*14800*/  LOP3.LUT R4, R4, R7, RZ, 0x3c, !PT ;  /* 0x0000000704047212 */ /* 0x000fc600078e3cff */
[----:B------:R1:W-:Y:S02]  /*14810*/  UTMALDG.3D [UR8], [UR6], desc[UR14] ;  /* 0x00000e08060075b4 */ /* 0x0003e40008011000 */
[----:B-1----:R-:W-:Y:S01]  /*14820*/  UMOV UR8, UR16 ;  /* 0x0000001000087c82 */ /* 0x002fe20008000000 */
[----:B------:R-:W-:Y:S02]  /*14830*/  UMOV UR11, UR19 ;  /* 0x00000013000b7c82 */ /* 0x000fe40008000000 */
[----:B------:R1:W-:Y:S02]  /*14840*/  UTMALDG.3D.MULTICAST [UR8], [UR24], UR23, desc[UR14] ;  /* 0x00000e08180073b4 */ /* 0x0003e40008011817 */
[----:B-1----:R-:W-:Y:S05]  /*14850*/  @P1 BRA `(.L_x_595) ;  /* 0xfffffffc00441947 */ /* 0x002fea000383ffff */
.L_x_592:
[----:B------:R-:W-:Y:S05]  /*14860*/  BSYNC B1 ;  /* 0x0000000000017941 */ /* 0x000fea0003800000 */
.L_x_591:
[----:B------:R-:W-:Y:S01]  /*14870*/  LOP3.LUT P1, RZ, R8, 0xff, RZ, 0xc0, !PT ;  /* 0x000000ff08ff7812 */ /* 0x000fe2000782c0ff */
[----:B------:R-:W-:Y:S01]  /*14880*/  ULDC.64 UR6, c[0x0][0x8f8] ;  /* 0x00023e0000067ab9 */ /* 0x000fe20000000a00 */
[C---:B------:R-:W-:Y:S01]  /*14890*/  IADD3 R10, R9.reuse, R10, RZ ;  /* 0x0000000a090a7210 */ /* 0x040fe20007ffe0ff */
[----:B------:R-:W-:Y:S01]  /*148a0*/  BSSY B1, `(.L_x_596) ;  /* 0x000006f000017945 */ /* 0x000fe20003800000 */
[----:B------:R-:W-:Y:S02]  /*148b0*/  IADD3 R2, P2, R2, UR46, RZ ;  /* 0x0000002e02027c10 */ /* 0x000fe4000ff5e0ff */
[----:B------:R-:W-:Y:S02]  /*148c0*/  ISETP.GT.U32.AND P0, PT, R10, 0x3, PT ;  /* 0x000000030a00780c */ /* 0x000fe40003f04070 */
[----:B------:R-:W-:Y:S02]  /*148d0*/  SHF.R.U32.HI R3, RZ, 0x2, R10 ;  /* 0x00000002ff037819 */ /* 0x000fe4000001160a */
[----:B------:R-:W-:-:S02]  /*148e0*/  ISETP.LT.U32.AND P0, PT, R9, 0x4, P0 ;  /* 0x000000040900780c */ /* 0x000fc40000701070 */
[----:B------:R-:W-:Y:S01]  /*148f0*/  IADD3.X R16, R16, UR38, RZ, P2, !PT ;  /* 0x0000002610107c10 */ /* 0x000fe200097fe4ff */
[----:B------:R-:W1:Y:S01]  /*14900*/  @P1 S2R R5, SR_CgaCtaId ;  /* 0x0000000000051919 */ /* 0x000e620000008800 */
[----:B------:R-:W-:Y:S02]  /*14910*/  @P1 MOV R4, 0x400 ;  /* 0x0000040000041802 */ /* 0x000fe40000000f00 */
[----:B------:R-:W-:Y:S02]  /*14920*/  ISETP.GE.U32.AND P2, PT, R2, UR6, PT ;  /* 0x0000000602007c0c */ /* 0x000fe4000bf46070 */
[----:B------:R-:W-:Y:S02]  /*14930*/  LOP3.LUT R3, R3, 0x1, RZ, 0xc0, !PT ;  /* 0x0000000103037812 */ /* 0x000fe400078ec0ff */
[----:B------:R-:W-:Y:S02]  /*14940*/  MOV R20, 0xffffffff ;  /* 0xffffffff00147802 */ /* 0x000fe40000000f00 */
[----:B------:R-:W-:-:S02]  /*14950*/  MOV R13, 0xffffffff ;  /* 0xffffffff000d7802 */ /* 0x000fc40000000f00 */
[----:B------:R-:W-:Y:S02]  /*14960*/  LOP3.LUT R10, R10, 0x3, RZ, 0xc0, !PT ;  /* 0x000000030a0a7812 */ /* 0x000fe400078ec0ff */
[----:B------:R-:W-:Y:S02]  /*14970*/  PRMT R8, RZ, 0x7610, R8 ;  /* 0x00007610ff087816 */ /* 0x000fe40000000008 */
[----:B-1----:R-:W-:-:S04]  /*14980*/  @P1 LEA R4, R5, R4, 0x18 ;  /* 0x0000000405041211 */ /* 0x002fc800078ec0ff */
[----:B------:R1:W-:Y:S01]  /*14990*/  @P1 SYNCS.ARRIVE.TRANS64.A1T0 RZ, [R4+URZ+0x88], RZ ;  /* 0x000088ff04ff19a7 */ /* 0x0003e2000810003f */
[----:B------:R-:W-:-:S04]  /*149a0*/  ISETP.NE.U32.AND P1, PT, R3, 0x1, PT ;  /* 0x000000010300780c */ /* 0x000fc80003f25070 */
[----:B------:R-:W-:Y:S02]  /*149b0*/  ISETP.GT.U32.AND P1, PT, R9, 0x3, !P1 ;  /* 0x000000030900780c */ /* 0x000fe40004f24070 */
[----:B-1----:R-:W-:Y:S02]  /*149c0*/  SEL R4, RZ, 0x1, !P0 ;  /* 0x00000001ff047807 */ /* 0x002fe40004000000 */
[----:B------:R-:W-:Y:S02]  /*149d0*/  ISETP.GE.U32.AND.EX P0, PT, R16, UR7, PT, P2 ;  /* 0x0000000710007c0c */ /* 0x000fe4000bf06120 */
[----:B------:R-:W-:-:S04]  /*149e0*/  SEL R3, RZ, 0x1, !P1 ;  /* 0x00000001ff037807 */ /* 0x000fc80004800000 */
[--C-:B------:R-:W-:Y:S01]  /*149f0*/  LOP3.LUT R11, R3, R11, R4.reuse, 0x96, !PT ;  /* 0x0000000b030b7212 */ /* 0x100fe200078e9604 */
[----:B------:R-:W-:Y:S01]  /*14a00*/  IMAD.MOV.U32 R3, RZ, RZ, -0x1 ;  /* 0xffffffffff037424 */ /* 0x000fe200078e00ff */
[----:B------:R-:W-:-:S05]  /*14a10*/  PRMT R4, RZ, 0x7610, R4 ;  /* 0x00007610ff047816 */ /* 0x000fca0000000004 */
[----:B------:R-:W-:Y:S05]  /*14a20*/  @P0 BRA `(.L_x_597) ;  /* 0x0000000400580947 */ /* 0x000fea0003800000 */
[----:B------:R-:W1:Y:S01]  /*14a30*/  S2R R15, SR_CTAID.X ;  /* 0x00000000000f7919 */ /* 0x000e620000002500 */
[----:B------:R-:W-:Y:S01]  /*14a40*/  ULDC.64 UR6, c[0x0][0x8d0] ;  /* 0x0002340000067ab9 */ /* 0x000fe20000000a00 */
[----:B------:R-:W2:Y:S01]  /*14a50*/  LDC R20, c[0x0][0x144] ;  /* 0x00005100ff147b82 */ /* 0x000ea20000000800 */
[----:B------:R-:W-:Y:S01]  /*14a60*/  ISETP.NE.U32.AND P0, PT, RZ, UR6, PT ;  /* 0x00000006ff007c0c */ /* 0x000fe2000bf05070 */
[----:B------:R-:W3:Y:S01]  /*14a70*/  S2R R13, SR_CTAID.Y ;  /* 0x00000000000d7919 */ /* 0x000ee20000002600 */
[----:B------:R-:W-:Y:S01]  /*14a80*/  ULDC UR8, c[0x0][0x150] ;  /* 0x0000540000087ab9 */ /* 0x000fe20000000800 */
[----:B------:R-:W-:Y:S01]  /*14a90*/  ULDC UR9, c[0x0][0x8d8] ;  /* 0x0002360000097ab9 */ /* 0x000fe20000000800 */
[----:B------:R-:W-:Y:S02]  /*14aa0*/  ISETP.NE.AND.EX P0, PT, RZ, UR7, PT, P0 ;  /* 0x00000007ff007c0c */ /* 0x000fe4000bf05300 */
[----:B------:R-:W-:Y:S02]  /*14ab0*/  MOV R4, R2 ;  /* 0x0000000200047202 */ /* 0x000fe40000000f00 */
[----:B------:R-:W-:-:S02]  /*14ac0*/  MOV R5, R16 ;  /* 0x0000001000057202 */ /* 0x000fc40000000f00 */
[----:B-1----:R-:W-:-:S05]  /*14ad0*/  I2FP.F32.U32 R3, R15 ;  /* 0x0000000f00037245 */ /* 0x002fca0000201000 */
[----:B------:R-:W-:Y:S02]  /*14ae0*/  FMUL R19, R3, UR8 ;  /* 0x0000000803137c20 */ /* 0x000fe40008400000 */
[----:B---3--:R-:W-:Y:S05]  /*14af0*/  @!P0 BRA `(.L_x_598) ;  /* 0x0000000000288947 */ /* 0x008fea0003800000 */
[----:B------:R-:W-:Y:S02]  /*14b00*/  ULDC UR8, c[0x0][0x8dc] ;  /* 0x0002370000087ab9 */ /* 0x000fe40000000800 */
[----:B------:R-:W-:-:S04]  /*14b10*/  IADD3 R5, P0, R2, UR8, RZ ;  /* 0x0000000802057c10 */ /* 0x000fc8000ff1e0ff */
[----:B------:R-:W-:-:S05]  /*14b20*/  IADD3.X R3, RZ, R16, RZ, P0, !PT ;  /* 0x00000010ff037210 */ /* 0x000fca00007fe4ff */
[----:B------:R-:W-:-:S04]  /*14b30*/  IMAD.WIDE.U32 R6, R3, UR6, RZ ;  /* 0x0000000603067c25 */ /* 0x000fc8000f8e00ff */
[----:B------:R-:W-:-:S04]  /*14b40*/  IMAD.WIDE.U32 R6, P0, R5, UR7, R6 ;  /* 0x0000000705067c25 */ /* 0x000fc8000f800006 */
[----:B------:R-:W-:Y:S01]  /*14b50*/  IMAD.WIDE.U32 R4, R5, UR6, RZ ;  /* 0x0000000605047c25 */ /* 0x000fe2000f8e00ff */
[----:B------:R-:W-:-:S04]  /*14b60*/  MOV R4, R7 ;  /* 0x0000000700047202 */ /* 0x000fc80000000f00 */
[----:B------:R-:W-:Y:S02]  /*14b70*/  IADD3 RZ, P1, R5, R6, RZ ;  /* 0x0000000605ff7210 */ /* 0x000fe40007f3e0ff */
[----:B------:R-:W-:-:S03]  /*14b80*/  IADD3.X R5, RZ, RZ, RZ, P0, !PT ;  /* 0x000000ffff057210 */ /* 0x000fc600007fe4ff */
[----:B------:R-:W-:-:S08]  /*14b90*/  IMAD.WIDE.U32.X R4, R3, UR7, R4, P1 ;  /* 0x0000000703047c25 */ /* 0x000fd000088e0404 */
.L_x_598:
[--C-:B------:R-:W-:Y:S01]  /*14ba0*/  SHF.R.U64 R14, R4, UR9, R5.reuse ;  /* 0x00000009040e7c19 */ /* 0x100fe20008001205 */
[----:B------:R-:W1:Y:S01]  /*14bb0*/  F2I.U32.TRUNC.NTZ R19, R19 ;  /* 0x0000001300137305 */ /* 0x000e62000020f000 */
[----:B------:R-:W-:Y:S01]  /*14bc0*/  SHF.R.U32.HI R3, RZ, UR9, R5 ;  /* 0x00000009ff037c19 */ /* 0x000fe20008011605 */
[----:B------:R-:W-:Y:S01]  /*14bd0*/  ULDC.64 UR6, c[0x0][0x8c8] ;  /* 0x0002320000067ab9 */ /* 0x000fe20000000a00 */
[----:B------:R-:W-:Y:S01]  /*14be0*/  IADD3 R7, P0, RZ, -R14, RZ ;  /* 0x8000000eff077210 */ /* 0x000fe20007f1e0ff */
[----:B------:R-:W-:-:S03]  /*14bf0*/  ULDC.64 UR8, c[0x0][0x8e8] ;  /* 0x00023a0000087ab9 */ /* 0x000fc60000000a00 */
[----:B------:R-:W-:Y:S02]  /*14c00*/  IADD3.X R3, RZ, ~R3, RZ, P0, !PT ;  /* 0x80000003ff037210 */ /* 0x000fe400007fe4ff */
[----:B------:R-:W-:-:S03]  /*14c10*/  ISETP.NE.U32.AND P0, PT, RZ, UR8, PT ;  /* 0x00000008ff007c0c */ /* 0x000fc6000bf05070 */
[----:B------:R-:W-:Y:S01]  /*14c20*/  IMAD R6, R3, UR6, RZ ;  /* 0x0000000603067c24 */ /* 0x000fe2000f8e02ff */
[----:B------:R-:W-:Y:S02]  /*14c30*/  MOV R3, R16 ;  /* 0x0000001000037202 */ /* 0x000fe40000000f00 */
[----:B------:R-:W-:Y:S01]  /*14c40*/  ISETP.NE.AND.EX P0, PT, RZ, UR9, PT, P0 ;  /* 0x00000009ff007c0c */ /* 0x000fe2000bf05300 */
[----:B------:R-:W-:Y:S01]  /*14c50*/  IMAD.WIDE.U32 R4, R7, UR6, R2 ;  /* 0x0000000607047c25 */ /* 0x000fe2000f8e0002 */
[----:B------:R-:W-:-:S03]  /*14c60*/  ULDC UR6, c[0x0][0x8c0] ;  /* 0x0002300000067ab9 */ /* 0x000fc60000000800 */
[----:B------:R-:W-:Y:S01]  /*14c70*/  IMAD R3, R7, UR7, R6 ;  /* 0x0000000707037c24 */ /* 0x000fe2000f8e0206 */
[----:B-1----:R-:W-:Y:S01]  /*14c80*/  IADD3 R6, -R19, RZ, RZ ;  /* 0x000000ff13067210 */ /* 0x002fe20007ffe1ff */
[----:B------:R-:W-:-:S03]  /*14c90*/  ULDC UR7, c[0x0][0x154] ;  /* 0x0000550000077ab9 */ /* 0x000fc60000000800 */
[----:B------:R-:W-:Y:S01]  /*14ca0*/  IADD3 R5, R5, R3, RZ ;  /* 0x0000000305057210 */ /* 0x000fe20007ffe0ff */
[----:B--2---:R-:W-:Y:S01]  /*14cb0*/  IMAD R3, R20, R6, R15 ;  /* 0x0000000614037224 */ /* 0x004fe200078e020f */
[----:B------:R-:W-:Y:S01]  /*14cc0*/  I2FP.F32.U32 R6, R13 ;  /* 0x0000000d00067245 */ /* 0x000fe20000201000 */
[----:B------:R-:W1:Y:S01]  /*14cd0*/  LDC R20, c[0x0][0x148] ;  /* 0x00005200ff147b82 */ /* 0x000e620000000800 */
[--C-:B------:R-:W-:Y:S02]  /*14ce0*/  SHF.R.U64 R15, R4, UR6, R5.reuse ;  /* 0x00000006040f7c19 */ /* 0x100fe40008001205 */
[----:B------:R-:W-:Y:S01]  /*14cf0*/  SHF.R.U32.HI R4, RZ, UR6, R5 ;  /* 0x00000006ff047c19 */ /* 0x000fe20008011605 */
[----:B------:R-:W-:Y:S01]  /*14d00*/  FMUL R6, R6, UR7 ;  /* 0x0000000706067c20 */ /* 0x000fe20008400000 */
[----:B------:R-:W-:Y:S02]  /*14d10*/  ULDC UR6, c[0x0][0x8b0] ;  /* 0x00022c0000067ab9 */ /* 0x000fe40000000800 */
[--C-:B------:R-:W-:Y:S01]  /*14d20*/  SHF.R.U64 R21, R15, UR6, R4.reuse ;  /* 0x000000060f157c19 */ /* 0x100fe20008001204 */
[----:B------:R2:W3:Y:S01]  /*14d30*/  F2I.U32.TRUNC.NTZ R24, R6 ;  /* 0x0000000600187305 */ /* 0x0004e2000020f000 */
[----:B------:R-:W-:Y:S01]  /*14d40*/  SHF.R.U32.HI R4, RZ, UR6, R4 ;  /* 0x00000006ff047c19 */ /* 0x000fe20008011604 */
[----:B------:R-:W-:-:S03]  /*14d50*/  ULDC UR6, c[0x0][0x900] ;  /* 0x0002400000067ab9 */ /* 0x000fc60000000800 */
[--C-:B------:R-:W-:Y:S02]  /*14d60*/  SHF.R.U64 R19, R21, UR6, R4.reuse ;  /* 0x0000000615137c19 */ /* 0x100fe40008001204 */
[----:B------:R-:W-:Y:S02]  /*14d70*/  SHF.R.U32.HI R23, RZ, UR6, R4 ;  /* 0x00000006ff177c19 */ /* 0x000fe40008011604 */
[----:B------:R-:W-:Y:S02]  /*14d80*/  MOV R4, R19 ;  /* 0x0000001300047202 */ /* 0x000fe40000000f00 */
[----:B------:R-:W-:Y:S01]  /*14d90*/  MOV R5, R23 ;  /* 0x0000001700057202 */ /* 0x000fe20000000f00 */
[----:B--2---:R-:W-:Y:S06]  /*14da0*/  @!P0 BRA `(.L_x_599) ;  /* 0x0000000000288947 */ /* 0x004fec0003800000 */
[----:B------:R-:W-:Y:S02]  /*14db0*/  ULDC UR6, c[0x0][0x8f4] ;  /* 0x00023d0000067ab9 */ /* 0x000fe40000000800 */
[----:B------:R-:W-:-:S05]  /*14dc0*/  IADD3 R5, P0, R19, UR6, RZ ;  /* 0x0000000613057c10 */ /* 0x000fca000ff1e0ff */
[----:B------:R-:W-:-:S04]  /*14dd0*/  IMAD.X R23, RZ, RZ, R23, P0 ;  /* 0x000000ffff177224 */ /* 0x000fc800000e0617 */
[----:B------:R-:W-:-:S04]  /*14de0*/  IMAD.WIDE.U32 R6, R23, UR8, RZ ;  /* 0x0000000817067c25 */ /* 0x000fc8000f8e00ff */
[----:B------:R-:W-:-:S04]  /*14df0*/  IMAD.WIDE.U32 R6, P0, R5, UR9, R6 ;  /* 0x0000000905067c25 */ /* 0x000fc8000f800006 */
[----:B------:R-:W-:Y:S01]  /*14e00*/  IMAD.WIDE.U32 R4, R5, UR8, RZ ;  /* 0x0000000805047c25 */ /* 0x000fe2000f8e00ff */
[----:B------:R-:W-:-:S04]  /*14e10*/  MOV R4, R7 ;  /* 0x0000000700047202 */ /* 0x000fc80000000f00 */
[----:B------:R-:W-:Y:S02]  /*14e20*/  IADD3 RZ, P1, R5, R6, RZ ;  /* 0x0000000605ff7210 */ /* 0x000fe40007f3e0ff */
[----:B------:R-:W-:-:S03]  /*14e30*/  IADD3.X R5, RZ, RZ, RZ, P0, !PT ;  /* 0x000000ffff057210 */ /* 0x000fc600007fe4ff */
[----:B------:R-:W-:-:S08]  /*14e40*/  IMAD.WIDE.U32.X R4, R23, UR9, R4, P1 ;  /* 0x0000000917047c25 */ /* 0x000fd000088e0404 */
.L_x_599:
[----:B------:R-:W-:Y:S01]  /*14e50*/  ISETP.NE.AND P0, PT, R22, 0x1, PT ;  /* 0x000000011600780c */ /* 0x000fe20003f05270 */
[----:B------:R-:W-:Y:S01]  /*14e60*/  ULDC UR6, c[0x0][0x8f0] ;  /* 0x00023c0000067ab9 */ /* 0x000fe20000000800 */
[----:B---3--:R-:W-:Y:S01]  /*14e70*/  IADD3 R24, -R24, RZ, RZ ;  /* 0x000000ff18187210 */ /* 0x008fe20007ffe1ff */
[----:B------:R-:W-:Y:S01]  /*14e80*/  ULDC UR7, c[0x0][0x8b8] ;  /* 0x00022e0000077ab9 */ /* 0x000fe20000000800 */
[----:B------:R-:W-:Y:S01]  /*14e90*/  SHF.R.U64 R4, R4, UR6, R5 ;  /* 0x0000000604047c19 */ /* 0x000fe20008001205 */
[----:B------:R-:W-:Y:S01]  /*14ea0*/  ULDC UR6, c[0x0][0x8e0] ;  /* 0x0002380000067ab9 */ /* 0x000fe20000000800 */
[----:B------:R-:W-:Y:S02]  /*14eb0*/  LOP3.LUT R21, R21, UR17, RZ, 0xc0, !PT ;  /* 0x0000001115157c12 */ /* 0x000fe4000f8ec0ff */
[----:B------:R-:W-:-:S05]  /*14ec0*/  IADD3 R6, -R4, RZ, RZ ;  /* 0x000000ff04067210 */ /* 0x000fca0007ffe1ff */
[----:B-1----:R-:W-:Y:S01]  /*14ed0*/  @P0 IMAD R3, R20, R24, R13 ;  /* 0x0000001814030224 */ /* 0x002fe200078e020d */
[----:B------:R-:W-:Y:S01]  /*14ee0*/  MOV R13, R14 ;  /* 0x0000000e000d7202 */ /* 0x000fe20000000f00 */
[----:B------:R-:W-:Y:S01]  /*14ef0*/  IMAD R20, R4, UR18, R21 ;  /* 0x0000001204147c24 */ /* 0x000fe2000f8e0215 */
[----:B------:R-:W-:Y:S01]  /*14f00*/  LOP3.LUT R4, R15, UR5, RZ, 0xc0, !PT ;  /* 0x000000050f047c12 */ /* 0x000fe2000f8ec0ff */
[----:B------:R-:W-:Y:S01]  /*14f10*/  IMAD R19, R6, UR6, R19 ;  /* 0x0000000606137c24 */ /* 0x000fe2000f8e0213 */
[----:B------:R-:W-:Y:S01]  /*14f20*/  ULDC UR6, c[0x0][0x8a8] ;  /* 0x00022a0000067ab9 */ /* 0x000fe20000000800 */
[----:B------:R-:W-:Y:S01]  /*14f30*/  IMAD R20, R20, UR7, R3 ;  /* 0x0000000714147c24 */ /* 0x000fe2000f8e0203 */
[----:B------:R-:W-:Y:S01]  /*14f40*/  MOV R3, 0x1 ;  /* 0x0000000100037802 */ /* 0x000fe20000000f00 */
[----:B------:R-:W-:-:S03]  /*14f50*/  IMAD R19, R19, UR6, R4 ;  /* 0x0000000613137c24 */ /* 0x000fc6000f8e0204 */
[----:B------:R-:W-:Y:S02]  /*14f60*/  PRMT R4, R3, 0x7610, R4 ;  /* 0x0000761003047816 */ /* 0x000fe40000000004 */
[----:B------:R-:W-:Y:S02]  /*14f70*/  SEL R3, R19, R20, !P0 ;  /* 0x0000001413037207 */ /* 0x000fe40004000000 */
[----:B------:R-:W-:-:S07]  /*14f80*/  SEL R20, R20, R19, !P0 ;  /* 0x0000001314147207 */ /* 0x000fce0004000000 */
.L_x_597:
[----:B------:R-:W-:Y:S05]  /*14f90*/  BSYNC B1 ;  /* 0x0000000000017941 */ /* 0x000fea0003800000 */
.L_x_596:
[----:B------:R-:W-:-:S13]  /*14fa0*/  LOP3.LUT P0, RZ, R4, 0xff, RZ, 0xc0, !PT ;  /* 0x000000ff04ff7812 */ /* 0x000fda000780c0ff */
[----:B------:R-:W-:Y:S05]  /*14fb0*/  @P0 BRA `(.L_x_600) ;  /* 0xfffffff400380947 */ /* 0x000fea000383ffff */
[----:B------:R-:W-:Y:S05]  /*14fc0*/  BSYNC B0 ;  /* 0x0000000000007941 */ /* 0x000fea0003800000 */
.L_x_589:
[----:B------:R-:W-:-:S03]  /*14fd0*/  UMOV UR6, 0xffffffff ;  /* 0xffffffff00067882 */ /* 0x000fc60000000000 */
[----:B------:R-:W-:Y:S05]  /*14fe0*/  BRA.DIV UR6, `(.L_x_601) ;  /* 0x0000000a06cc7947 */ /* 0x000fea000b800000 */
[----:B------:R-:W-:-:S13]  /*14ff0*/  ELECT P6, URZ, PT ;  /* 0x00000000003f782f */ /* 0x000fda00038c0000 */
.L_x_632:
[----:B------:R-:W-:Y:S05]  /*15000*/  @!P6 BRA `(.L_x_14) ;  /* 0x0000000000a4e947 */ /* 0x000fea0003800000 */
[----:B------:R-:W-:-:S04]  /*15010*/  LOP3.LUT R17, R17, 0x2, RZ, 0xfc, !PT ;  /* 0x0000000211117812 */ /* 0x000fc800078efcff */
[----:B------:R-:W-:-:S13]  /*15020*/  ISETP.NE.AND P0, PT, R17, 0x3, PT ;  /* 0x000000031100780c */ /* 0x000fda0003f05270 */
[----:B------:R-:W-:Y:S05]  /*15030*/  @!P0 BRA `(.L_x_602) ;  /* 0x0000000000048947 */ /* 0x000fea0003800000 */
[----:B-1----:R-:W-:Y:S01]  /*15040*/  BPT.TRAP 0x1 ;  /* 0x000000040000795c */ /* 0x002fe20000300000 */
.L_x_602:
[----:B------:R-:W2:Y:S01]  /*15050*/  S2R R3, SR_CgaCtaId ;  /* 0x0000000000037919 */ /* 0x000ea20000008800 */
[----:B------:R-:W-:Y:S02]  /*15060*/  MOV R0, 0x400 ;  /* 0x0000040000007802 */ /* 0x000fe40000000f00 */
[----:B------:R-:W-:Y:S02]  /*15070*/  SHF.L.U32 R2, R11, 0x1f, RZ ;  /* 0x0000001f0b027819 */ /* 0x000fe400000006ff */
[----:B--2---:R-:W-:-:S04]  /*15080*/  LEA R3, R3, R0, 0x18 ;  /* 0x0000000003037211 */ /* 0x004fc800078ec0ff */
[----:B------:R-:W-:-:S04]  /*15090*/  IADD3 R3, R3, 0x20, RZ ;  /* 0x0000002003037810 */ /* 0x000fc80007ffe0ff */
[C---:B------:R-:W-:Y:S02]  /*150a0*/  LEA R5, R10.reuse, R3, 0x3 ;  /* 0x000000030a057211 */ /* 0x040fe400078e18ff */
[----:B------:R-:W-:Y:S02]  /*150b0*/  IADD3 R10, R10, 0x1, RZ ;  /* 0x000000010a0a7810 */ /* 0x000fe40007ffe0ff */
[----:B------:R-:W2:Y:S02]  /*150c0*/  SYNCS.PHASECHK.TRANS64.TRYWAIT P0, [R5+URZ], R2 ;  /* 0x00000002050075a7 */ /* 0x000ea4000800017f */
[----:B------:R-:W-:-:S04]  /*150d0*/  ISETP.NE.AND P1, PT, R10, 0x4, PT ;  /* 0x000000040a00780c */ /* 0x000fc80003f25270 */
[----:B------:R-:W-:Y:S02]  /*150e0*/  SEL R0, RZ, 0x1, P1 ;  /* 0x00000001ff007807 */ /* 0x000fe40000800000 */
[----:B------:R-:W-:Y:S02]  /*150f0*/  SEL R10, R10, RZ, P1 ;  /* 0x000000ff0a0a7207 */ /* 0x000fe40000800000 */
[----:B------:R-:W-:Y:S02]  /*15100*/  LOP3.LUT R11, R11, R0, RZ, 0x3c, !PT ;  /* 0x000000000b0b7212 */ /* 0x000fe400078e3cff */
[----:B------:R-:W-:Y:S02]  /*15110*/  LEA R7, R10, R3, 0x3 ;  /* 0x000000030a077211 */ /* 0x000fe400078e18ff */
[----:B------:R-:W-:Y:S01]  /*15120*/  SHF.L.U32 R4, R11, 0x1f, RZ ;  /* 0x0000001f0b047819 */ /* 0x000fe200000006ff */
[----:B--2---:R-:W-:Y:S06]  /*15130*/  @!P0 BRA `(.L_x_603) ;  /* 0x0000000800988947 */ /* 0x004fec0003800000 */
.L_x_633:
[----:B------:R-:W3:Y:S01]  /*15140*/  SYNCS.PHASECHK.TRANS64.TRYWAIT P0, [R7+URZ], R4 ;  /* 0x00000004070075a7 */ /* 0x000ee2000800017f */
[----:B------:R-:W-:-:S04]  /*15150*/  IADD3 R0, R10, 0x1, RZ ;  /* 0x000000010a007810 */ /* 0x000fc80007ffe0ff */
[----:B------:R-:W-:-:S04]  /*15160*/  ISETP.NE.AND P1, PT, R0, 0x4, PT ;  /* 0x000000040000780c */ /* 0x000fc80003f25270 */
[----:B--2---:R-:W-:Y:S02]  /*15170*/  SEL R2, RZ, 0x1, P1 ;  /* 0x00000001ff027807 */ /* 0x004fe40000800000 */
[----:B------:R-:W-:Y:S02]  /*15180*/  SEL R0, R0, RZ, P1 ;  /* 0x000000ff00007207 */ /* 0x000fe40000800000 */
[----:B------:R-:W-:Y:S02]  /*15190*/  LOP3.LUT R11, R11, R2, RZ, 0x3c, !PT ;  /* 0x000000020b0b7212 */ /* 0x000fe400078e3cff */
[----:B------:R-:W-:Y:S02]  /*151a0*/  LEA R6, R0, R3, 0x3 ;  /* 0x0000000300067211 */ /* 0x000fe400078e18ff */
[----:B------:R-:W-:Y:S01]  /*151b0*/  SHF.L.U32 R5, R11, 0x1f, RZ ;  /* 0x0000001f0b057819 */ /* 0x000fe200000006ff */
[----:B---3--:R-:W-:Y:S06]  /*151c0*/  @!P0 BRA `(.L_x_604) ;  /* 0x0000000800888947 */ /* 0x008fec0003800000 */
.L_x_634:
[----:B------:R-:W3:Y:S01]  /*151d0*/  SYNCS.PHASECHK.TRANS64.TRYWAIT P0, [R6+URZ], R5 ;  /* 0x00000005060075a7 */ /* 0x000ee2000800017f */
[----:B------:R-:W-:-:S05]  /*151e0*/  VIADD R0, R0, 0x1 ;  /* 0x0000000100007836 */ /* 0x000fca0000000000 */
[----:B------:R-:W-:-:S04]  /*151f0*/  ISETP.NE.AND P1, PT, R0, 0x4, PT ;  /* 0x000000040000780c */ /* 0x000fc80003f25270 */
[----:B------:R-:W-:Y:S02]  /*15200*/  SEL R2, RZ, 0x1, P1 ;  /* 0x00000001ff027807 */ /* 0x000fe40000800000 */
[----:B------:R-:W-:Y:S02]  /*15210*/  SEL R0, R0, RZ, P1 ;  /* 0x000000ff00007207 */ /* 0x000fe40000800000 */
[----:B------:R-:W-:Y:S01]  /*15220*/  LOP3.LUT R2, R11, R2, RZ, 0x3c, !PT ;  /* 0x000000020b027212 */ /* 0x000fe200078e3cff */
[----:B---3--:R-:W-:Y:S06]  /*15230*/  @!P0 BRA `(.L_x_605) ;  /* 0x0000000800808947 */ /* 0x008fec0003800000 */
.L_x_635:
[----:B------:R-:W-:Y:S02]  /*15240*/  LEA R3, R0, R3, 0x3 ;  /* 0x0000000300037211 */ /* 0x000fe400078e18ff */
[----:B------:R-:W-:-:S07]  /*15250*/  SHF.L.U32 R0, R2, 0x1f, RZ ;  /* 0x0000001f02007819 */ /* 0x000fce00000006ff */
.L_x_606:
[----:B----4-:R4:W1:Y:S02]  /*15260*/  SYNCS.PHASECHK.TRANS64.TRYWAIT P0, [R3+URZ], R0 ;  /* 0x00000000030075a7 */ /* 0x010864000800017f */
[----:B-1----:R-:W-:Y:S05]  /*15270*/  @!P0 NANOSLEEP.SYNCS 0x989680 ;  /* 0x009896800000895d */ /* 0x002fea0003900000 */
[----:B------:R-:W1:Y:S02]  /*15280*/  @!P0 SYNCS.PHASECHK.TRANS64 P0, [R3+URZ], R0 ;  /* 0x00000000030085a7 */ /* 0x000e64000800007f */
[----:B-1----:R-:W-:Y:S05]  /*15290*/  @!P0 BRA `(.L_x_606) ;  /* 0xfffffffc00f08947 */ /* 0x002fea000383ffff */
.L_x_14:
[----:B-1----:R-:W-:Y:S05]  /*152a0*/  BSYNC B6 ;  /* 0x0000000000067941 */ /* 0x002fea0003800000 */
.L_x_12:
[----:B------:R-:W-:Y:S05]  /*152b0*/  EXIT ;  /* 0x000000000000794d */ /* 0x000fea0003800000 */
.L_x_27:
[----:B----4-:R4:W1:Y:S02]  /*152c0*/  SYNCS.PHASECHK.TRANS64.TRYWAIT P1, [R3+URZ], R0 ;  /* 0x00000000030075a7 */ /* 0x010864000802017f */
[----:B-1----:R-:W-:Y:S05]  /*152d0*/  @!P1 NANOSLEEP.SYNCS 0x989680 ;  /* 0x009896800000995d */ /* 0x002fea0003900000 */
[----:B------:R-:W1:Y:S02]  /*152e0*/  @!P1 SYNCS.PHASECHK.TRANS64 P1, [R3+URZ], R0 ;  /* 0x00000000030095a7 */ /* 0x000e64000802007f */
[----:B-1----:R-:W-:Y:S05]  /*152f0*/  @!P1 BRA `(.L_x_27) ;  /* 0xfffffffc00f09947 */ /* 0x002fea000383ffff */
[----:B------:R-:W-:Y:S05]  /*15300*/  BRA `(.L_x_26) ;  /* 0xfffffec400b47947 */ /* 0x000fea000383ffff */
.L_x_32:
[----:B--2---:R-:W-:-:S04]  /*15310*/  MOV R5, UR4 ;  /* 0x0000000400057c02 */ /* 0x004fc80008000f00 */
[----:B------:R2:W3:Y:S03]  /*15320*/  SYNCS.PHASECHK.TRANS64.TRYWAIT P1, [R5+URZ], R4 ;  /* 0x00000004050075a7 */ /* 0x0004e6000802017f */
[----:B---3--:R-:W-:Y:S05]  /*15330*/  @!P1 NANOSLEEP.SYNCS 0x989680 ;  /* 0x009896800000995d */ /* 0x008fea0003900000 */
[----:B------:R-:W3:Y:S02]  /*15340*/  @!P1 SYNCS.PHASECHK.TRANS64 P1, [R5+URZ], R4 ;  /* 0x00000004050095a7 */ /* 0x000ee4000802007f */
[----:B---3--:R-:W-:Y:S05]  /*15350*/  @!P1 BRA `(.L_x_32) ;  /* 0xfffffffc00ec9947 */ /* 0x008fea000383ffff */
[----:B------:R-:W-:Y:S05]  /*15360*/  BRA `(.L_x_31) ;  /* 0xfffffec800947947 */ /* 0x000fea000383ffff */
.L_x_53:
[----:B-1----:R-:W-:-:S04]  /*15370*/  MOV R3, UR45 ;  /* 0x0000002d00037c02 */ /* 0x002fc80008000f00 */
[----:B------:R1:W2:Y:S03]  /*15380*/  SYNCS.PHASECHK.TRANS64.TRYWAIT P2, [R3+URZ+0x40], R0 ;  /* 0x00004000030075a7 */ /* 0x0002a6000804017f */
[----:B--2---:R-:W-:Y:S05]  /*15390*/  @!P2 NANOSLEEP.SYNCS 0x989680 ;  /* 0x009896800000a95d */ /* 0x004fea0003900000 */
[----:B------:R-:W2:Y:S02]  /*153a0*/  @!P2 SYNCS.PHASECHK.TRANS64 P2, [R3+URZ+0x40], R0 ;  /* 0x000040000300a5a7 */ /* 0x000ea4000804007f */
[----:B--2---:R-:W-:Y:S05]  /*153b0*/  @!P2 BRA `(.L_x_53) ;  /* 0xfffffffc00eca947 */ /* 0x004fea000383ffff */
[----:B------:R-:W-:Y:S05]  /*153c0*/  BRA `(.L_x_607) ;  /* 0xfffffed4006c7947 */ /* 0x000fea000383ffff */
.L_x_112:
[----:B-1----:R1:W2:Y:S02]  /*153d0*/  SYNCS.PHASECHK.TRANS64.TRYWAIT P2, [R14+URZ+0x40], R15 ;  /* 0x0000400f0e0075a7 */ /* 0x0022a4000804017f */
[----:B--2---:R-:W-:Y:S05]  /*153e0*/  @!P2 NANOSLEEP.SYNCS 0x989680 ;  /* 0x009896800000a95d */ /* 0x004fea0003900000 */
[----:B------:R-:W2:Y:S02]  /*153f0*/  @!P2 SYNCS.PHASECHK.TRANS64 P2, [R14+URZ+0x40], R15 ;  /* 0x0000400f0e00a5a7 */ /* 0x000ea4000804007f */
[----:B--2---:R-:W-:Y:S05]  /*15400*/  @!P2 BRA `(.L_x_112) ;  /* 0xfffffffc00f0a947 */ /* 0x004fea000383ffff */
[----:B------:R-:W-:Y:S05]  /*15410*/  BRA `(.L_x_608) ;  /* 0xfffffef400587947 */ /* 0x000fea000383ffff */
.L_x_169:
[----:B-1----:R1:W2:Y:S02]  /*15420*/  SYNCS.PHASECHK.TRANS64.TRYWAIT P2, [R0+URZ+0x40], R3 ;  /* 0x00004003000075a7 */ /* 0x0022a4000804017f */
[----:B--2---:R-:W-:Y:S05]  /*15430*/  @!P2 NANOSLEEP.SYNCS 0x989680 ;  /* 0x009896800000a95d */ /* 0x004fea0003900000 */
[----:B------:R-:W2:Y:S02]  /*15440*/  @!P2 SYNCS.PHASECHK.TRANS64 P2, [R0+URZ+0x40], R3 ;  /* 0x000040030000a5a7 */ /* 0x000ea4000804007f */
[----:B--2---:R-:W-:Y:S05]  /*15450*/  @!P2 BRA `(.L_x_169) ;  /* 0xfffffffc00f0a947 */ /* 0x004fea000383ffff */
[----:B------:R-:W-:Y:S05]  /*15460*/  BRA `(.L_x_609) ;  /* 0xffffff1000c87947 */ /* 0x000fea000383ffff */
.L_x_226:
[----:B-1----:R1:W2:Y:S02]  /*15470*/  SYNCS.PHASECHK.TRANS64.TRYWAIT P2, [R3+URZ+0x40], R0 ;  /* 0x00004000030075a7 */ /* 0x0022a4000804017f */
[----:B--2---:R-:W-:Y:S05]  /*15480*/  @!P2 NANOSLEEP.SYNCS 0x989680 ;  /* 0x009896800000a95d */ /* 0x004fea0003900000 */
[----:B------:R-:W2:Y:S02]  /*15490*/  @!P2 SYNCS.PHASECHK.TRANS64 P2, [R3+URZ+0x40], R0 ;  /* 0x000040000300a5a7 */ /* 0x000ea4000804007f */
[----:B--2---:R-:W-:Y:S05]  /*154a0*/  @!P2 BRA `(.L_x_226) ;  /* 0xfffffffc00f0a947 */ /* 0x004fea000383ffff */
[----:B------:R-:W-:Y:S05]  /*154b0*/  BRA `(.L_x_610) ;  /* 0xffffff3000407947 */ /* 0x000fea000383ffff */
.L_x_283:
[----:B-1----:R1:W2:Y:S02]  /*154c0*/  SYNCS.PHASECHK.TRANS64.TRYWAIT P2, [R0+URZ+0x40], R3 ;  /* 0x00004003000075a7 */ /* 0x0022a4000804017f */
[----:B--2---:R-:W-:Y:S05]  /*154d0*/  @!P2 NANOSLEEP.SYNCS 0x989680 ;  /* 0x009896800000a95d */ /* 0x004fea0003900000 */
[----:B------:R-:W2:Y:S02]  /*154e0*/  @!P2 SYNCS.PHASECHK.TRANS64 P2, [R0+URZ+0x40], R3 ;  /* 0x000040030000a5a7 */ /* 0x000ea4000804007f */
[----:B--2---:R-:W-:Y:S05]  /*154f0*/  @!P2 BRA `(.L_x_283) ;  /* 0xfffffffc00f0a947 */ /* 0x004fea000383ffff */
[----:B------:R-:W-:Y:S05]  /*15500*/  BRA `(.L_x_611) ;  /* 0xffffff4c00bc7947 */ /* 0x000fea000383ffff */
.L_x_340:
[----:B-1----:R1:W2:Y:S02]  /*15510*/  SYNCS.PHASECHK.TRANS64.TRYWAIT P2, [R0+URZ+0x40], R3 ;  /* 0x00004003000075a7 */ /* 0x0022a4000804017f */
[----:B--2---:R-:W-:Y:S05]  /*15520*/  @!P2 NANOSLEEP.SYNCS 0x989680 ;  /* 0x009896800000a95d */ /* 0x004fea0003900000 */
[----:B------:R-:W2:Y:S02]  /*15530*/  @!P2 SYNCS.PHASECHK.TRANS64 P2, [R0+URZ+0x40], R3 ;  /* 0x000040030000a5a7 */ /* 0x000ea4000804007f */
[----:B--2---:R-:W-:Y:S05]  /*15540*/  @!P2 BRA `(.L_x_340) ;  /* 0xfffffffc00f0a947 */ /* 0x004fea000383ffff */
[----:B------:R-:W-:Y:S05]  /*15550*/  BRA `(.L_x_612) ;  /* 0xffffff6c002c7947 */ /* 0x000fea000383ffff */
.L_x_397:
[----:B--2---:R2:W3:Y:S02]  /*15560*/  SYNCS.PHASECHK.TRANS64.TRYWAIT P2, [R0+URZ+0x40], R3 ;  /* 0x00004003000075a7 */ /* 0x0044e4000804017f */
[----:B---3--:R-:W-:Y:S05]  /*15570*/  @!P2 NANOSLEEP.SYNCS 0x989680 ;  /* 0x009896800000a95d */ /* 0x008fea0003900000 */
[----:B------:R-:W3:Y:S02]  /*15580*/  @!P2 SYNCS.PHASECHK.TRANS64 P2, [R0+URZ+0x40], R3 ;  /* 0x000040030000a5a7 */ /* 0x000ee4000804007f */
[----:B---3--:R-:W-:Y:S05]  /*15590*/  @!P2 BRA `(.L_x_397) ;  /* 0xfffffffc00f0a947 */ /* 0x008fea000383ffff */
[----:B------:R-:W-:Y:S05]  /*155a0*/  BRA `(.L_x_613) ;  /* 0xffffff88009c7947 */ /* 0x000fea000383ffff */
.L_x_454:
[----:B--2---:R2:W3:Y:S02]  /*155b0*/  SYNCS.PHASECHK.TRANS64.TRYWAIT P2, [R3+URZ+0x40], R24 ;  /* 0x00004018030075a7 */ /* 0x0044e4000804017f */
[----:B---3--:R-:W-:Y:S05]  /*155c0*/  @!P2 NANOSLEEP.SYNCS 0x989680 ;  /* 0x009896800000a95d */ /* 0x008fea0003900000 */
[----:B------:R-:W3:Y:S02]  /*155d0*/  @!P2 SYNCS.PHASECHK.TRANS64 P2, [R3+URZ+0x40], R24 ;  /* 0x000040180300a5a7 */ /* 0x000ee4000804007f */
[----:B---3--:R-:W-:Y:S05]  /*155e0*/  @!P2 BRA `(.L_x_454) ;  /* 0xfffffffc00f0a947 */ /* 0x008fea000383ffff */
[----:B------:R-:W-:Y:S05]  /*155f0*/  BRA `(.L_x_614) ;  /* 0xffffffa8000c7947 */ /* 0x000fea000383ffff */
.L_x_521:
[----:B-1----:R-:W-:-:S04]  /*15600*/  MOV R7, UR4 ;  /* 0x0000000400077c02 */ /* 0x002fc80008000f00 */
[----:B------:R1:W2:Y:S03]  /*15610*/  SYNCS.PHASECHK.TRANS64.TRYWAIT P0, [R7+URZ+0x88], R0 ;  /* 0x00008800070075a7 */ /* 0x0002a6000800017f */
[----:B--2---:R-:W-:Y:S05]  /*15620*/  @!P0 NANOSLEEP.SYNCS 0x989680 ;  /* 0x009896800000895d */ /* 0x004fea0003900000 */
[----:B------:R-:W2:Y:S02]  /*15630*/  @!P0 SYNCS.PHASECHK.TRANS64 P0, [R7+URZ+0x88], R0 ;  /* 0x00008800070085a7 */ /* 0x000ea4000800007f */
[----:B--2---:R-:W-:Y:S05]  /*15640*/  @!P0 BRA `(.L_x_521) ;  /* 0xfffffffc00ec8947 */ /* 0x004fea000383ffff */
[----:B------:R-:W-:Y:S05]  /*15650*/  BRA `(.L_x_520) ;  /* 0xffffffd4002c7947 */ /* 0x000fea000383ffff */
.L_x_530:
[----:B-1----:R-:W-:-:S04]  /*15660*/  MOV R4, UR13 ;  /* 0x0000000d00047c02 */ /* 0x002fc80008000f00 */
[----:B------:R1:W2:Y:S03]  /*15670*/  SYNCS.PHASECHK.TRANS64.TRYWAIT P1, [R4+URZ+0x60], R3 ;  /* 0x00006003040075a7 */ /* 0x0002a6000802017f */
[----:B--2---:R-:W-:Y:S05]  /*15680*/  @!P1 NANOSLEEP.SYNCS 0x989680 ;  /* 0x009896800000995d */ /* 0x004fea0003900000 */
[----:B------:R-:W2:Y:S02]  /*15690*/  @!P1 SYNCS.PHASECHK.TRANS64 P1, [R4+URZ+0x60], R3 ;  /* 0x00006003040095a7 */ /* 0x000ea4000802007f */
[----:B--2---:R-:W-:Y:S05]  /*156a0*/  @!P1 BRA `(.L_x_530) ;  /* 0xfffffffc00ec9947 */ /* 0x004fea000383ffff */
[----:B------:R-:W-:Y:S05]  /*156b0*/  BRA `(.L_x_615) ;  /* 0xffffffd800147947 */ /* 0x000fea000383ffff */
.L_x_536:
[----:B-12---:R-:W-:-:S04]  /*156c0*/  MOV R4, UR13 ;  /* 0x0000000d00047c02 */ /* 0x006fc80008000f00 */
[----:B------:R1:W2:Y:S03]  /*156d0*/  SYNCS.PHASECHK.TRANS64.TRYWAIT P1, [R4+URZ+0x68], R3 ;  /* 0x00006803040075a7 */ /* 0x0002a6000802017f */
[----:B--2---:R-:W-:Y:S05]  /*156e0*/  @!P1 NANOSLEEP.SYNCS 0x989680 ;  /* 0x009896800000995d */ /* 0x004fea0003900000 */
[----:B------:R-:W2:Y:S02]  /*156f0*/  @!P1 SYNCS.PHASECHK.TRANS64 P1, [R4+URZ+0x68], R3 ;  /* 0x00006803040095a7 */ /* 0x000ea4000802007f */
[----:B--2---:R-:W-:Y:S05]  /*15700*/  @!P1 BRA `(.L_x_536) ;  /* 0xfffffffc00ec9947 */ /* 0x004fea000383ffff */
[----:B------:R-:W-:Y:S05]  /*15710*/  BRA `(.L_x_616) ;  /* 0xffffffd8005c7947 */ /* 0x000fea000383ffff */
.L_x_542:
[----:B-123--:R-:W-:-:S04]  /*15720*/  MOV R4, UR13 ;  /* 0x0000000d00047c02 */ /* 0x00efc80008000f00 */
[----:B------:R1:W2:Y:S03]  /*15730*/  SYNCS.PHASECHK.TRANS64.TRYWAIT P1, [R4+URZ+0x70], R3 ;  /* 0x00007003040075a7 */ /* 0x0002a6000802017f */
[----:B--2---:R-:W-:Y:S05]  /*15740*/  @!P1 NANOSLEEP.SYNCS 0x989680 ;  /* 0x009896800000995d */ /* 0x004fea0003900000 */
[----:B------:R-:W2:Y:S02]  /*15750*/  @!P1 SYNCS.PHASECHK.TRANS64 P1, [R4+URZ+0x70], R3 ;  /* 0x00007003040095a7 */ /* 0x000ea4000802007f */
[----:B--2---:R-:W-:Y:S05]  /*15760*/  @!P1 BRA `(.L_x_542) ;  /* 0xfffffffc00ec9947 */ /* 0x004fea000383ffff */
[----:B------:R-:W-:Y:S05]  /*15770*/  BRA `(.L_x_617) ;  /* 0xffffffd800ac7947 */ /* 0x000fea000383ffff */
.L_x_548:
[----:B-1234-:R-:W-:-:S04]  /*15780*/  MOV R4, UR13 ;  /* 0x0000000d00047c02 */ /* 0x01efc80008000f00 */
[----:B------:R1:W2:Y:S03]  /*15790*/  SYNCS.PHASECHK.TRANS64.TRYWAIT P1, [R4+URZ+0x78], R3 ;  /* 0x00007803040075a7 */ /* 0x0002a6000802017f */
[----:B--2---:R-:W-:Y:S05]  /*157a0*/  @!P1 NANOSLEEP.SYNCS 0x989680 ;  /* 0x009896800000995d */ /* 0x004fea0003900000 */
[----:B------:R-:W2:Y:S02]  /*157b0*/  @!P1 SYNCS.PHASECHK.TRANS64 P1, [R4+URZ+0x78], R3 ;  /* 0x00007803040095a7 */ /* 0x000ea4000802007f */
[----:B--2---:R-:W-:Y:S05]  /*157c0*/  @!P1 BRA `(.L_x_548) ;  /* 0xfffffffc00ec9947 */ /* 0x004fea000383ffff */
[----:B------:R-:W-:Y:S05]  /*157d0*/  BRA `(.L_x_618) ;  /* 0xffffffd800fc7947 */ /* 0x000fea000383ffff */
.L_x_554:
[----:B-1234-:R-:W-:-:S04]  /*157e0*/  MOV R4, UR13 ;  /* 0x0000000d00047c02 */ /* 0x01efc80008000f00 */
[----:B------:R1:W2:Y:S03]  /*157f0*/  SYNCS.PHASECHK.TRANS64.TRYWAIT P1, [R4+URZ+0x60], R3 ;  /* 0x00006003040075a7 */ /* 0x0002a6000802017f */
[----:B--2---:R-:W-:Y:S05]  /*15800*/  @!P1 NANOSLEEP.SYNCS 0x989680 ;  /* 0x009896800000995d */ /* 0x004fea0003900000 */
[----:B------:R-:W2:Y:S02]  /*15810*/  @!P1 SYNCS.PHASECHK.TRANS64 P1, [R4+URZ+0x60], R3 ;  /* 0x00006003040095a7 */ /* 0x000ea4000802007f */
[----:B--2---:R-:W-:Y:S05]  /*15820*/  @!P1 BRA `(.L_x_554) ;  /* 0xfffffffc00ec9947 */ /* 0x004fea000383ffff */
[----:B------:R-:W-:Y:S05]  /*15830*/  BRA `(.L_x_619) ;  /* 0xffffffdc00507947 */ /* 0x000fea000383ffff */
.L_x_560:
[----:B-1234-:R-:W-:-:S04]  /*15840*/  MOV R4, UR13 ;  /* 0x0000000d00047c02 */ /* 0x01efc80008000f00 */
[----:B------:R1:W2:Y:S03]  /*15850*/  SYNCS.PHASECHK.TRANS64.TRYWAIT P1, [R4+URZ+0x68], R3 ;  /* 0x00006803040075a7 */ /* 0x0002a6000802017f */
[----:B--2---:R-:W-:Y:S05]  /*15860*/  @!P1 NANOSLEEP.SYNCS 0x989680 ;  /* 0x009896800000995d */ /* 0x004fea0003900000 */
[----:B------:R-:W2:Y:S02]  /*15870*/  @!P1 SYNCS.PHASECHK.TRANS64 P1, [R4+URZ+0x68], R3 ;  /* 0x00006803040095a7 */ /* 0x000ea4000802007f */
[----:B--2---:R-:W-:Y:S05]  /*15880*/  @!P1 BRA `(.L_x_560) ;  /* 0xfffffffc00ec9947 */ /* 0x004fea000383ffff */
[----:B------:R-:W-:Y:S05]  /*15890*/  BRA `(.L_x_620) ;  /* 0xffffffdc00947947 */ /* 0x000fea000383ffff */
.L_x_566:
[----:B-1234-:R-:W-:-:S04]  /*158a0*/  MOV R4, UR13 ;  /* 0x0000000d00047c02 */ /* 0x01efc80008000f00 */
[----:B------:R1:W2:Y:S03]  /*158b0*/  SYNCS.PHASECHK.TRANS64.TRYWAIT P1, [R4+URZ+0x70], R3 ;  /* 0x00007003040075a7 */ /* 0x0002a6000802017f */
[----:B--2---:R-:W-:Y:S05]  /*158c0*/  @!P1 NANOSLEEP.SYNCS 0x989680 ;  /* 0x009896800000995d */ /* 0x004fea0003900000 */
[----:B------:R-:W2:Y:S02]  /*158d0*/  @!P1 SYNCS.PHASECHK.TRANS64 P1, [R4+URZ+0x70], R3 ;  /* 0x00007003040095a7 */ /* 0x000ea4000802007f */
[----:B--2---:R-:W-:Y:S05]  /*158e0*/  @!P1 BRA `(.L_x_566) ;  /* 0xfffffffc00ec9947 */ /* 0x004fea000383ffff */
[----:B------:R-:W-:Y:S05]  /*158f0*/  BRA `(.L_x_621) ;  /* 0xffffffdc00d87947 */ /* 0x000fea000383ffff */
.L_x_572:
[----:B-1234-:R-:W-:-:S04]  /*15900*/  MOV R4, UR13 ;  /* 0x0000000d00047c02 */ /* 0x01efc80008000f00 */
[----:B------:R1:W2:Y:S03]  /*15910*/  SYNCS.PHASECHK.TRANS64.TRYWAIT P1, [R4+URZ+0x78], R3 ;  /* 0x00007803040075a7 */ /* 0x0002a6000802017f */
[----:B--2---:R-:W-:Y:S05]  /*15920*/  @!P1 NANOSLEEP.SYNCS 0x989680 ;  /* 0x009896800000995d */ /* 0x004fea0003900000 */
[----:B------:R-:W2:Y:S02]  /*15930*/  @!P1 SYNCS.PHASECHK.TRANS64 P1, [R4+URZ+0x78], R3 ;  /* 0x00007803040095a7 */ /* 0x000ea4000802007f */
[----:B--2---:R-:W-:Y:S05]  /*15940*/  @!P1 BRA `(.L_x_572) ;  /* 0xfffffffc00ec9947 */ /* 0x004fea000383ffff */
[----:B------:R-:W-:Y:S05]  /*15950*/  BRA `(.L_x_622) ;  /* 0xffffffe0001c7947 */ /* 0x000fea000383ffff */
.L_x_582:
[----:B-1----:R1:W4:Y:S02]  /*15960*/  SYNCS.PHASECHK.TRANS64.TRYWAIT P0, [R0+URZ+0x60], R3 ;  /* 0x00006003000075a7 */ /* 0x002324000800017f */
[----:B----4-:R-:W-:Y:S05]  /*15970*/  @!P0 NANOSLEEP.SYNCS 0x989680 ;  /* 0x009896800000895d */ /* 0x010fea0003900000 */
[----:B------:R-:W4:Y:S02]  /*15980*/  @!P0 SYNCS.PHASECHK.TRANS64 P0, [R0+URZ+0x60], R3 ;  /* 0x00006003000085a7 */ /* 0x000f24000800007f */
[----:B----4-:R-:W-:Y:S05]  /*15990*/  @!P0 BRA `(.L_x_582) ;  /* 0xfffffffc00f08947 */ /* 0x010fea000383ffff */
[----:B------:R-:W-:Y:S05]  /*159a0*/  BRA `(.L_x_623) ;  /* 0xffffffe8000c7947 */ /* 0x000fea000383ffff */
.L_x_584:
[----:B----4-:R4:W1:Y:S02]  /*159b0*/  SYNCS.PHASECHK.TRANS64.TRYWAIT P0, [R0+URZ+0x68], R3 ;  /* 0x00006803000075a7 */ /* 0x010864000800017f */
[----:B-1----:R-:W-:Y:S05]  /*159c0*/  @!P0 NANOSLEEP.SYNCS 0x989680 ;  /* 0x009896800000895d */ /* 0x002fea0003900000 */
[----:B------:R-:W1:Y:S02]  /*159d0*/  @!P0 SYNCS.PHASECHK.TRANS64 P0, [R0+URZ+0x68], R3 ;  /* 0x00006803000085a7 */ /* 0x000e64000800007f */
[----:B-1----:R-:W-:Y:S05]  /*159e0*/  @!P0 BRA `(.L_x_584) ;  /* 0xfffffffc00f08947 */ /* 0x002fea000383ffff */
[----:B------:R-:W-:Y:S05]  /*159f0*/  BRA `(.L_x_624) ;  /* 0xffffffe800087947 */ /* 0x000fea000383ffff */
.L_x_586:
[----:B------:R1:W1:Y:S02]  /*15a00*/  SYNCS.PHASECHK.TRANS64.TRYWAIT P0, [R0+URZ+0x70], R3 ;  /* 0x00007003000075a7 */ /* 0x000264000800017f */
[----:B-1----:R-:W-:Y:S05]  /*15a10*/  @!P0 NANOSLEEP.SYNCS 0x989680 ;  /* 0x009896800000895d */ /* 0x002fea0003900000 */
[----:B------:R-:W1:Y:S02]  /*15a20*/  @!P0 SYNCS.PHASECHK.TRANS64 P0, [R0+URZ+0x70], R3 ;  /* 0x00007003000085a7 */ /* 0x000e64000800007f */
[----:B-1----:R-:W-:Y:S05]  /*15a30*/  @!P0 BRA `(.L_x_586) ;  /* 0xfffffffc00f08947 */ /* 0x002fea000383ffff */
[----:B------:R-:W-:Y:S05]  /*15a40*/  BRA `(.L_x_625) ;  /* 0xffffffe800047947 */ /* 0x000fea000383ffff */
.L_x_590:
[----:B------:R-:W-:Y:S01]  /*15a50*/  BSSY B1, `(.L_x_626) ;  /* 0x0000006000017945 */ /* 0x000fe20003800000 */
[----:B------:R-:W-:-:S07]  /*15a60*/  IMAD.MOV.U32 R15, RZ, RZ, -0x1 ;  /* 0xffffffffff0f7424 */ /* 0x000fce00078e00ff */
[----:B------:R-:W-:Y:S05]  /*15a70*/  WARPSYNC.COLLECTIVE R15, `(.L_x_627) ;  /* 0x000000000f0c7348 */ /* 0x000fea0003c00000 */
[----:B------:R-:W-:Y:S02]  /*15a80*/  ELECT P6, UR62, PT ;  /* 0x00000000003e782f */ /* 0x000fe400038c0000 */
[----:B------:R-:W-:Y:S01]  /*15a90*/  MOV R14, UR62 ;  /* 0x0000003e000e7c02 */ /* 0x000fe20008000f00 */
[----:B------:R-:W-:Y:S10]  /*15aa0*/  ENDCOLLECTIVE ;  /* 0x000000000000791b */ /* 0x000ff40003800000 */
.L_x_627:
[----:B------:R-:W-:Y:S05]  /*15ab0*/  BSYNC B1 ;  /* 0x0000000000017941 */ /* 0x000fea0003800000 */
.L_x_626:
[----:B------:R-:W-:Y:S05]  /*15ac0*/  BRA `(.L_x_628) ;  /* 0xffffffe800807947 */ /* 0x000fea000383ffff */
.L_x_593:
[----:B--2---:R2:W3:Y:S02]  /*15ad0*/  SYNCS.PHASECHK.TRANS64.TRYWAIT P0, [R15+URZ+0x20], R6 ;  /* 0x000020060f0075a7 */ /* 0x0044e4000800017f */
[----:B---3--:R-:W-:Y:S05]  /*15ae0*/  @!P0 NANOSLEEP.SYNCS 0x989680 ;  /* 0x009896800000895d */ /* 0x008fea0003900000 */
[----:B------:R-:W3:Y:S02]  /*15af0*/  @!P0 SYNCS.PHASECHK.TRANS64 P0, [R15+URZ+0x20], R6 ;  /* 0x000020060f0085a7 */ /* 0x000ee4000800007f */
[----:B---3--:R-:W-:Y:S05]  /*15b00*/  @!P0 BRA `(.L_x_593) ;  /* 0xfffffffc00f08947 */ /* 0x008fea000383ffff */
[----:B------:R-:W-:Y:S05]  /*15b10*/  BRA `(.L_x_629) ;  /* 0xffffffe800b87947 */ /* 0x000fea000383ffff */
.L_x_601:
[----:B------:R-:W-:Y:S01]  /*15b20*/  BSSY B0, `(.L_x_630) ;  /* 0x0000006000007945 */ /* 0x000fe20003800000 */
[----:B------:R-:W-:-:S07]  /*15b30*/  MOV R15, 0xffffffff ;  /* 0xffffffff000f7802 */ /* 0x000fce0000000f00 */
[----:B-1----:R-:W-:Y:S05]  /*15b40*/  WARPSYNC.COLLECTIVE R15, `(.L_x_631) ;  /* 0x000000000f0c7348 */ /* 0x002fea0003c00000 */
[----:B------:R-:W-:Y:S02]  /*15b50*/  ELECT P6, UR62, PT ;  /* 0x00000000003e782f */ /* 0x000fe400038c0000 */
[----:B------:R-:W-:Y:S01]  /*15b60*/  MOV R14, UR62 ;  /* 0x0000003e000e7c02 */ /* 0x000fe20008000f00 */
[----:B-1----:R-:W-:Y:S10]  /*15b70*/  ENDCOLLECTIVE ;  /* 0x000000000000791b */ /* 0x002ff40003800000 */
.L_x_631:
[----:B------:R-:W-:Y:S05]  /*15b80*/  BSYNC B0 ;  /* 0x0000000000007941 */ /* 0x000fea0003800000 */
.L_x_630:
[----:B------:R-:W-:Y:S05]  /*15b90*/  BRA `(.L_x_632) ;  /* 0xfffffff400187947 */ /* 0x000fea000383ffff */
.L_x_603:
[----:B--2---:R2:W3:Y:S02]  /*15ba0*/  SYNCS.PHASECHK.TRANS64.TRYWAIT P0, [R5+URZ], R2 ;  /* 0x00000002050075a7 */ /* 0x0044e4000800017f */
[----:B---3--:R-:W-:Y:S05]  /*15bb0*/  @!P0 NANOSLEEP.SYNCS 0x989680 ;  /* 0x009896800000895d */ /* 0x008fea0003900000 */
[----:B------:R-:W3:Y:S02]  /*15bc0*/  @!P0 SYNCS.PHASECHK.TRANS64 P0, [R5+URZ], R2 ;  /* 0x00000002050085a7 */ /* 0x000ee4000800007f */
[----:B---3--:R-:W-:Y:S05]  /*15bd0*/  @!P0 BRA `(.L_x_603) ;  /* 0xfffffffc00f08947 */ /* 0x008fea000383ffff */
[----:B------:R-:W-:Y:S05]  /*15be0*/  BRA `(.L_x_633) ;  /* 0xfffffff400547947 */ /* 0x000fea000383ffff */
.L_x_604:
[----:B--2---:R2:W3:Y:S02]  /*15bf0*/  SYNCS.PHASECHK.TRANS64.TRYWAIT P0, [R7+URZ], R4 ;  /* 0x00000004070075a7 */ /* 0x0044e4000800017f */
[----:B---3--:R-:W-:Y:S05]  /*15c00*/  @!P0 NANOSLEEP.SYNCS 0x989680 ;  /* 0x009896800000895d */ /* 0x008fea0003900000 */
[----:B------:R-:W3:Y:S02]  /*15c10*/  @!P0 SYNCS.PHASECHK.TRANS64 P0, [R7+URZ], R4 ;  /* 0x00000004070085a7 */ /* 0x000ee4000800007f */
[----:B---3--:R-:W-:Y:S05]  /*15c20*/  @!P0 BRA `(.L_x_604) ;  /* 0xfffffffc00f08947 */ /* 0x008fea000383ffff */
[----:B------:R-:W-:Y:S05]  /*15c30*/  BRA `(.L_x_634) ;  /* 0xfffffff400647947 */ /* 0x000fea000383ffff */
.L_x_605:
[----:B---3--:R3:W4:Y:S02]  /*15c40*/  SYNCS.PHASECHK.TRANS64.TRYWAIT P0, [R6+URZ], R5 ;  /* 0x00000005060075a7 */ /* 0x008724000800017f */
[----:B----4-:R-:W-:Y:S05]  /*15c50*/  @!P0 NANOSLEEP.SYNCS 0x989680 ;  /* 0x009896800000895d */ /* 0x010fea0003900000 */
[----:B------:R-:W4:Y:S02]  /*15c60*/  @!P0 SYNCS.PHASECHK.TRANS64 P0, [R6+URZ], R5 ;  /* 0x00000005060085a7 */ /* 0x000f24000800007f */
[----:B----4-:R-:W-:Y:S05]  /*15c70*/  @!P0 BRA `(.L_x_605) ;  /* 0xfffffffc00f08947 */ /* 0x010fea000383ffff */
[----:B------:R-:W-:Y:S05]  /*15c80*/  BRA `(.L_x_635) ;  /* 0xfffffff4006c7947 */ /* 0x000fea000383ffff */
        .weak           $__internal_0_$__cuda_sm20_rcp_rn_f32_slowpath
        .type           $__internal_0_$__cuda_sm20_rcp_rn_f32_slowpath,@function
        .size           $__internal_0_$__cuda_sm20_rcp_rn_f32_slowpath,(.L_x_641 - $__internal_0_$__cuda_sm20_rcp_rn_f32_slowpath)
$__internal_0_$__cuda_sm20_rcp_rn_f32_slowpath:
[----:B------:R-:W-:Y:S01]  /*15c90*/  SHF.L.U32 R3, R0, 0x1, RZ ;  /* 0x0000000100037819 */ /* 0x000fe200000006ff */
[----:B------:R-:W-:Y:S03]  /*15ca0*/  BSSY B0, `(.L_x_636) ;  /* 0x0000030000007945 */ /* 0x000fe60003800000 */
[----:B------:R-:W-:-:S04]  /*15cb0*/  SHF.R.U32.HI R3, RZ, 0x18, R3 ;  /* 0x00000018ff037819 */ /* 0x000fc80000011603 */
[----:B------:R-:W-:-:S13]  /*15cc0*/  ISETP.NE.U32.AND P2, PT, R3, RZ, PT ;  /* 0x000000ff0300720c */ /* 0x000fda0003f45070 */
[----:B------:R-:W-:Y:S05]  /*15cd0*/  @P2 BRA `(.L_x_637) ;  /* 0x0000000000282947 */ /* 0x000fea0003800000 */
[----:B------:R-:W-:-:S04]  /*15ce0*/  SHF.L.U32 R3, R0, 0x1, RZ ;  /* 0x0000000100037819 */ /* 0x000fc800000006ff */
[----:B------:R-:W-:-:S13]  /*15cf0*/  ISETP.NE.AND P2, PT, R3, RZ, PT ;  /* 0x000000ff0300720c */ /* 0x000fda0003f45270 */
[----:B------:R-:W-:Y:S01]  /*15d00*/  @P2 FFMA R158, R0, 1.84467440737095516160e+19, RZ ;  /* 0x5f800000009e2823 */ /* 0x000fe200000000ff */
[----:B------:R-:W-:Y:S08]  /*15d10*/  @!P2 MUFU.RCP R15, R0 ;  /* 0x00000000000fa308 */ /* 0x000ff00000001000 */
[----:B------:R-:W1:Y:S02]  /*15d20*/  @P2 MUFU.RCP R3, R158 ;  /* 0x0000009e00032308 */ /* 0x000e640000001000 */
[----:B-1----:R-:W-:-:S04]  /*15d30*/  @P2 FFMA R161, R158, R3, -1 ;  /* 0xbf8000009ea12423 */ /* 0x002fc80000000003 */
[----:B------:R-:W-:-:S04]  /*15d40*/  @P2 FADD.FTZ R162, -R161, -RZ ;  /* 0x800000ffa1a22221 */ /* 0x000fc80000010100 */
[----:B------:R-:W-:-:S04]  /*15d50*/  @P2 FFMA R3, R3, R162, R3 ;  /* 0x000000a203032223 */ /* 0x000fc80000000003 */
[----:B------:R-:W-:Y:S01]  /*15d60*/  @P2 FFMA R15, R3, 1.84467440737095516160e+19, RZ ;  /* 0x5f800000030f2823 */ /* 0x000fe200000000ff */
[----:B------:R-:W-:Y:S06]  /*15d70*/  BRA `(.L_x_638) ;  /* 0x0000000000887947 */ /* 0x000fec0003800000 */
.L_x_637:
[----:B------:R-:W-:-:S04]  /*15d80*/  IADD3 R15, R3, -0xfd, RZ ;  /* 0xffffff03030f7810 */ /* 0x000fc80007ffe0ff */
[----:B------:R-:W-:-:S13]  /*15d90*/  ISETP.GT.U32.AND P2, PT, R15, 0x1, PT ;  /* 0x000000010f00780c */ /* 0x000fda0003f44070 */
[----:B------:R-:W-:Y:S05]  /*15da0*/  @P2 BRA `(.L_x_639) ;  /* 0x0000000000782947 */ /* 0x000fea0003800000 */
[----:B------:R-:W-:Y:S02]  /*15db0*/  LOP3.LUT R166, R0, 0x7fffff, RZ, 0xc0, !PT ;  /* 0x007fffff00a67812 */ /* 0x000fe400078ec0ff */
[----:B------:R-:W-:Y:S02]  /*15dc0*/  MOV R162, 0x3 ;  /* 0x0000000300a27802 */ /* 0x000fe40000000f00 */
[----:B------:R-:W-:Y:S02]  /*15dd0*/  LOP3.LUT R166, R166, 0x3f800000, RZ, 0xfc, !PT ;  /* 0x3f800000a6a67812 */ /* 0x000fe400078efcff */
[----:B------:R-:W-:Y:S02]  /*15de0*/  IADD3 R3, R3, -0xfc, RZ ;  /* 0xffffff0403037810 */ /* 0x000fe40007ffe0ff */
[----:B------:R-:W1:Y:S02]  /*15df0*/  MUFU.RCP R161, R166 ;  /* 0x000000a600a17308 */ /* 0x000e640000001000 */
[----:B-1----:R-:W-:-:S04]  /*15e00*/  FFMA R164, R166, R161, -1 ;  /* 0xbf800000a6a47423 */ /* 0x002fc800000000a1 */
[----:B------:R-:W-:-:S04]  /*15e10*/  FADD.FTZ R164, -R164, -RZ ;  /* 0x800000ffa4a47221 */ /* 0x000fc80000010100 */
[CCC-:B------:R-:W-:Y:S01]  /*15e20*/  FFMA.RM R158, R161.reuse, R164.reuse, R161.reuse ;  /* 0x000000a4a19e7223 */ /* 0x1c0fe200000040a1 */
[----:B------:R-:W-:Y:S01]  /*15e30*/  FFMA.RP R163, R161, R164, R161 ;  /* 0x000000a4a1a37223 */ /* 0x000fe200000080a1 */
[----:B------:R-:W-:-:S03]  /*15e40*/  SHF.L.U32 R161, R162, R15, RZ ;  /* 0x0000000fa2a17219 */ /* 0x000fc600000006ff */
[C---:B------:R-:W-:Y:S02]  /*15e50*/  LOP3.LUT R164, R158.reuse, 0x7fffff, RZ, 0xc0, !PT ;  /* 0x007fffff9ea47812 */ /* 0x040fe400078ec0ff */
[----:B------:R-:W-:Y:S02]  /*15e60*/  FSETP.NEU.FTZ.AND P2, PT, R158, R163, PT ;  /* 0x000000a39e00720b */ /* 0x000fe40003f5d000 */
[----:B------:R-:W-:Y:S02]  /*15e70*/  LOP3.LUT R158, R164, 0x800000, RZ, 0xfc, !PT ;  /* 0x00800000a49e7812 */ /* 0x000fe400078efcff */
[----:B------:R-:W-:Y:S02]  /*15e80*/  SEL R162, RZ, 0xffffffff, !P2 ;  /* 0xffffffffffa27807 */ /* 0x000fe40005000000 */
[----:B------:R-:W-:Y:S02]  /*15e90*/  LOP3.LUT R164, R161, R158, RZ, 0xc0, !PT ;  /* 0x0000009ea1a47212 */ /* 0x000fe400078ec0ff */
[----:B------:R-:W-:-:S02]  /*15ea0*/  IADD3 R162, -R162, RZ, RZ ;  /* 0x000000ffa2a27210 */ /* 0x000fc40007ffe1ff */
[-C--:B------:R-:W-:Y:S02]  /*15eb0*/  SHF.R.U32.HI R164, RZ, R15.reuse, R164 ;  /* 0x0000000fffa47219 */ /* 0x080fe400000116a4 */
[--C-:B------:R-:W-:Y:S02]  /*15ec0*/  LOP3.LUT P3, RZ, R162, R15, R158.reuse, 0xf8, !PT ;  /* 0x0000000fa2ff7212 */ /* 0x100fe4000786f89e */
[C---:B------:R-:W-:Y:S02]  /*15ed0*/  LOP3.LUT P2, RZ, R164.reuse, 0x1, RZ, 0xc0, !PT ;  /* 0x00000001a4ff7812 */ /* 0x040fe4000784c0ff */
[----:B------:R-:W-:Y:S02]  /*15ee0*/  LOP3.LUT P4, RZ, R164, 0x2, RZ, 0xc0, !PT ;  /* 0x00000002a4ff7812 */ /* 0x000fe4000788c0ff */
[----:B------:R-:W-:Y:S02]  /*15ef0*/  SHF.R.U32.HI R3, RZ, R3, R158 ;  /* 0x00000003ff037219 */ /* 0x000fe4000001169e */
[----:B------:R-:W-:-:S02]  /*15f00*/  PLOP3.LUT P2, PT, P2, P3, P4, 0xe0, 0x0 ;  /* 0x000000000000781c */ /* 0x000fc40001747c40 */
[----:B------:R-:W-:Y:S02]  /*15f10*/  LOP3.LUT P3, RZ, R0, 0x7fffff, RZ, 0xc0, !PT ;  /* 0x007fffff00ff7812 */ /* 0x000fe4000786c0ff */
[----:B------:R-:W-:-:S04]  /*15f20*/  SEL R15, RZ, 0x1, !P2 ;  /* 0x00000001ff0f7807 */ /* 0x000fc80005000000 */
[----:B------:R-:W-:-:S04]  /*15f30*/  IADD3 R15, -R15, RZ, RZ ;  /* 0x000000ff0f0f7210 */ /* 0x000fc80007ffe1ff */
[----:B------:R-:W-:-:S13]  /*15f40*/  ISETP.GE.AND P2, PT, R15, RZ, PT ;  /* 0x000000ff0f00720c */ /* 0x000fda0003f46270 */
[----:B------:R-:W-:-:S04]  /*15f50*/  @!P2 IADD3 R3, R3, 0x1, RZ ;  /* 0x000000010303a810 */ /* 0x000fc80007ffe0ff */
[----:B------:R-:W-:-:S04]  /*15f60*/  @!P3 SHF.L.U32 R3, R3, 0x1, RZ ;  /* 0x000000010303b819 */ /* 0x000fc800000006ff */
[----:B------:R-:W-:Y:S01]  /*15f70*/  LOP3.LUT R15, R3, 0x80000000, R0, 0xf8, !PT ;  /* 0x80000000030f7812 */ /* 0x000fe200078ef800 */
[----:B------:R-:W-:Y:S06]  /*15f80*/  BRA `(.L_x_638) ;  /* 0x0000000000047947 */ /* 0x000fec0003800000 */
.L_x_639:
[----:B------:R1:W2:Y:S02]  /*15f90*/  MUFU.RCP R15, R0 ;  /* 0x00000000000f7308 */ /* 0x0002a40000001000 */
.L_x_638:
[----:B------:R-:W-:Y:S05]  /*15fa0*/  BSYNC B0 ;  /* 0x0000000000007941 */ /* 0x000fea0003800000 */
.L_x_636:
[----:B-12---:R-:W-:Y:S02]  /*15fb0*/  MOV R0, R15 ;  /* 0x0000000f00007202 */ /* 0x006fe40000000f00 */
[----:B------:R-:W-:-:S04]  /*15fc0*/  MOV R15, 0x0 ;  /* 0x00000000000f7802 */ /* 0x000fc80000000f00 */
[----:B------:R-:W-:Y:S05]  /*15fd0*/  RET.REL.NODEC R14 `(_ZN7cutlass13device_kernelINS_4gemm6kernel13GemmUniversalIN4cute5tupleIJiiiiEEENS1_10collective13CollectiveMmaINS1_34MainloopSm90TmaGmmaWarpSpecializedILi4ENS5_IJNS4_1CILi2EEENSA_ILi1EEESC_EEENS1_35KernelTmaWarpSpecializedCooperativeEEENS5_IJNSA_ILi128EEENSA_ILi256EEENSA_ILi64EEEEEENS_6half_tENS5_IJlSC_lEEESK_SL_NS4_8TiledMMAINS4_8MMA_AtomIJNS4_4SM904GMMA26MMA_64x256x16_F32F16F16_SSILNSP_5MajorE0ELSR_0ELNSP_7ScaleInE1ELSS_1EEEEEENS4_6LayoutISD_NS5_IJSC_NSA_ILi0EEESW_EEEEENS5_IJNS4_10UnderscoreESZ_SZ_EEEEENS4_13SM90_TMA_LOADENS4_14ComposedLayoutINS4_7SwizzleILi3ELi4ELi3EEENS4_18smem_ptr_flag_bitsILi16EEENSV_INS5_IJNSA_ILi8EEESI_EEENS5_IJSI_SC_EEEEEEEvNS4_8identityENS4_23SM90_TMA_LOAD_MULTICASTES1C_vS1D_EENS_8epilogue10collective18CollectiveEpilogueINS1G_22Sm90TmaWarpSpecializedILi4ELi2ELi16ELb1ELb0EEEJSJ_NS5_IJSG_NSA_ILi32EEEEEESK_SL_SK_SL_NS1G_6fusion15FusionCallbacksIS1K_NS1N_13LinCombEltActINS1G_6thread7SigmoidESK_fSK_fLNS_15FloatRoundStyleE2EEESJ_S1M_JEEES12_NS13_INS14_ILi2ELi4ELi3EEES17_NSV_INS5_IJS18_S1L_EEENS5_IJS1L_SC_EEEEEEENS4_17SM75_U32x4_LDSM_NENS4_14SM90_TMA_STOREES1Z_NS4_17SM90_U32x4_STSM_NENS4_9Copy_AtomIJS22_SK_EEEvEEEvvEEEEvNT_6ParamsE) ;  /* 0xfffffea00e087950 */ /* 0x000fea0003c3ffff */
.L_x_640:
[----:B------:R-:W-:-:S00]  /*15fe0*/  BRA `(.L_x_640) ;  /* 0xfffffffc00fc7947 */ /* 0x000fc0000383ffff */
[----:B------:R-:W-:-:S00]  /*15ff0*/  NOP ;  /* 0x0000000000007918 */ /* 0x000fc00000000000 */
        /* <DEDUP_REMOVED lines=8> */
.L_x_641:


//--------------------- .nv.global.init           --------------------------
	.section	.nv.global.init,"aw",@progbits
.nv.global.init:
	.type		$str$22,@object
	.size		$str$22,($str$26 - $str$22)
$str$22:
        /*0000*/ 	.byte	0x6b, 0x5f, 0x74, 0x69, 0x6c, 0x65, 0x5f, 0x63, 0x6f, 0x75, 0x6e, 0x74, 0x20, 0x3e, 0x3d, 0x20
        /*0010*/ 	.byte	0x31, 0x00
	.type		$str$26,@object
	.size		$str$26,($str$27 - $str$26)
$str$26:
        /*0012*/ 	.byte	0x28, 0x61, 0x64, 0x64, 0x72, 0x65, 0x73, 0x73, 0x20, 0x26, 0x20, 0x6d, 0x61, 0x73, 0x6b, 0x29
        /*0022*/ 	.byte	0x20, 0x3d, 0x3d, 0x20, 0x30, 0x00
	.type		$str$27,@object
	.size		$str$27,($str$23 - $str$27)
$str$27:
        /*0028*/ 	.byte	0x2f, 0x74, 0x6d, 0x70, 0x2f, 0x63, 0x75, 0x74, 0x6c, 0x61, 0x73, 0x73, 0x5f, 0x73, 0x77, 0x65
        /*0038*/ 	.byte	0x65, 0x70, 0x5f, 0x73, 0x72, 0x63, 0x2f, 0x69, 0x6e, 0x63, 0x6c, 0x75, 0x64, 0x65, 0x2f, 0x63
        /*0048*/ 	.byte	0x75, 0x74, 0x65, 0x2f, 0x70, 0x6f, 0x69, 0x6e, 0x74, 0x65, 0x72, 0x5f, 0x66, 0x6c, 0x61, 0x67
        /*0058*/ 	.byte	0x67, 0x65, 0x64, 0x2e, 0x68, 0x70, 0x70, 0x00
	.type		$str$23,@object
	.size		$str$23,(__unnamed_2 - $str$23)
$str$23:
        /*0060*/ 	.byte	0x2f, 0x74, 0x6d, 0x70, 0x2f, 0x63, 0x75, 0x74, 0x6c, 0x61, 0x73, 0x73, 0x5f, 0x73, 0x77, 0x65
        /*0070*/ 	.byte	0x65, 0x70, 0x5f, 0x73, 0x72, 0x63, 0x2f, 0x69, 0x6e, 0x63, 0x6c, 0x75, 0x64, 0x65, 0x2f, 0x63
        /*0080*/ 	.byte	0x75, 0x74, 0x6c, 0x61, 0x73, 0x73, 0x2f, 0x67, 0x65, 0x6d, 0x6d, 0x2f, 0x63, 0x6f, 0x6c, 0x6c
        /*0090*/ 	.byte	0x65, 0x63, 0x74, 0x69, 0x76, 0x65, 0x2f, 0x73, 0x6d, 0x39, 0x30, 0x5f, 0x6d, 0x6d, 0x61, 0x5f
        /*00a0*/ 	.byte	0x74, 0x6d, 0x61, 0x5f, 0x67, 0x6d, 0x6d, 0x61, 0x5f, 0x73, 0x73, 0x5f, 0x77, 0x61, 0x72, 0x70
        /*00b0*/ 	.byte	0x73, 0x70, 0x65, 0x63, 0x69, 0x61, 0x6c, 0x69, 0x7a, 0x65, 0x64, 0x2e, 0x68, 0x70, 0x70, 0x00
	.type		__unnamed_2,@object
	.size		__unnamed_2,(__unnamed_1 - __unnamed_2)
__unnamed_2:
        /*00c0*/ 	.byte	0x61, 0x75, 0x74, 0x6f, 0x20, 0x63, 0x75, 0x74, 0x65, 0x3a, 0x3a, 0x61, 0x73, 0x5f, 0x70, 0x6f
        /* <DEDUP_REMOVED lines=27> */
        /*0280*/ 	.byte	0x36, 0x3e, 0x3e, 0x3e, 0x3e, 0x3e, 0x5d, 0x00
	.type		__unnamed_1,@object
	.size		__unnamed_1,(.L_0 - __unnamed_1)
__unnamed_1:
        /* <DEDUP_REMOVED lines=181> */
        /*0dd8*/ 	.byte	0x74, 0x69, 0x74, 0x79, 0x5d, 0x00
.L_0:


//--------------------- .nv.shared._ZN7cutlass13device_kernelINS_4gemm6kernel13GemmUniversalIN4cute5tupleIJiiiiEEENS1_10collective13CollectiveMmaINS1_34MainloopSm90TmaGmmaWarpSpecializedILi4ENS5_IJNS4_1CILi2EEENSA_ILi1EEESC_EEENS1_35KernelTmaWarpSpecializedCooperativeEEENS5_IJNSA_ILi128EEENSA_ILi256EEENSA_ILi64EEEEEENS_6half_tENS5_IJlSC_lEEESK_SL_NS4_8TiledMMAINS4_8MMA_AtomIJNS4_4SM904GMMA26MMA_64x256x16_F32F16F16_SSILNSP_5MajorE0ELSR_0ELNSP_7ScaleInE1ELSS_1EEEEEENS4_6LayoutISD_NS5_IJSC_NSA_ILi0EEESW_EEEEENS5_IJNS4_10UnderscoreESZ_SZ_EEEEENS4_13SM90_TMA_LOADENS4_14ComposedLayoutINS4_7SwizzleILi3ELi4ELi3EEENS4_18smem_ptr_flag_bitsILi16EEENSV_INS5_IJNSA_ILi8EEESI_EEENS5_IJSI_SC_EEEEEEEvNS4_8identityENS4_23SM90_TMA_LOAD_MULTICASTES1C_vS1D_EENS_8epilogue10collective18CollectiveEpilogueINS1G_22Sm90TmaWarpSpecializedILi4ELi2ELi16ELb1ELb0EEEJSJ_NS5_IJSG_NSA_ILi32EEEEEESK_SL_SK_SL_NS1G_6fusion15FusionCallbacksIS1K_NS1N_13LinCombEltActINS1G_6thread7SigmoidESK_fSK_fLNS_15FloatRoundStyleE2EEESJ_S1M_JEEES12_NS13_INS14_ILi2ELi4ELi3EEES17_NSV_INS5_IJS18_S1L_EEENS5_IJS1L_SC_EEEEEEENS4_17SM75_U32x4_LDSM_NENS4_14SM90_TMA_STOREES1Z_NS4_17SM90_U32x4_STSM_NENS4_9Copy_AtomIJS22_SK_EEEvEEEvvEEEEvNT_6ParamsE --------------------------
	.section	.nv.shared._ZN7cutlass13device_kernelINS_4gemm6kernel13GemmUniversalIN4cute5tupleIJiiiiEEENS1_10collective13CollectiveMmaINS1_34MainloopSm90TmaGmmaWarpSpecializedILi4ENS5_IJNS4_1CILi2EEENSA_ILi1EEESC_EEENS1_35KernelTmaWarpSpecializedCooperativeEEENS5_IJNSA_ILi128EEENSA_ILi256EEENSA_ILi64EEEEEENS_6half_tENS5_IJlSC_lEEESK_SL_NS4_8TiledMMAINS4_8MMA_AtomIJNS4_4SM904GMMA26MMA_64x256x16_F32F16F16_SSILNSP_5MajorE0ELSR_0ELNSP_7ScaleInE1ELSS_1EEEEEENS4_6LayoutISD_NS5_IJSC_NSA_ILi0EEESW_EEEEENS5_IJNS4_10UnderscoreESZ_SZ_EEEEENS4_13SM90_TMA_LOADENS4_14ComposedLayoutINS4_7SwizzleILi3ELi4ELi3EEENS4_18smem_ptr_flag_bitsILi16EEENSV_INS5_IJNSA_ILi8EEESI_EEENS5_IJSI_SC_EEEEEEEvNS4_8identityENS4_23SM90_TMA_LOAD_MULTICASTES1C_vS1D_EENS_8epilogue10collective18CollectiveEpilogueINS1G_22Sm90TmaWarpSpecializedILi4ELi2ELi16ELb1ELb0EEEJSJ_NS5_IJSG_NSA_ILi32EEEEEESK_SL_SK_SL_NS1G_6fusion15FusionCallbacksIS1K_NS1N_13LinCombEltActINS1G_6thread7SigmoidESK_fSK_fLNS_15FloatRoundStyleE2EEESJ_S1M_JEEES12_NS13_INS14_ILi2ELi4ELi3EEES17_NSV_INS5_IJS18_S1L_EEENS5_IJS1L_SC_EEEEEEENS4_17SM75_U32x4_LDSM_NENS4_14SM90_TMA_STOREES1Z_NS4_17SM90_U32x4_STSM_NENS4_9Copy_AtomIJS22_SK_EEEvEEEvvEEEEvNT_6ParamsE,"aw",@nobits
	.sectionflags	@""
	.align	16
	.zero		1024


//--------------------- .nv.shared.reserved.0     --------------------------
	.section	.nv.shared.reserved.0,"aw",@nobits
	.weak		__nv_reservedSMEM_offset_0_alias
	.size		__nv_reservedSMEM_offset_0_alias, 0, 0
	.other		__nv_reservedSMEM_offset_0_alias,@"STO_CUDA_RESERVED_SHARED STV_DEFAULT"
__nv_reservedSMEM_offset_0_alias:
	.zero		0


//--------------------- .nv.global                --------------------------
	.section	.nv.global,"aw",@nobits
.nv.global:
	.type		_ZN39_INTERNAL_2e6cee08_4_k_cu_fabfd889_36734cute1_E,@object
	.size		_ZN39_INTERNAL_2e6cee08_4_k_cu_fabfd889_36734cute1_E,(_ZN39_INTERNAL_2e6cee08_4_k_cu_fabfd889_36734cuda3std3__45__cpo6cbeginE - _ZN39_INTERNAL_2e6cee08_4_k_cu_fabfd889_36734cute1_E)
_ZN39_INTERNAL_2e6cee08_4_k_cu_fabfd889_36734cute1_E:
	.zero		1
	.type		_ZN39_INTERNAL_2e6cee08_4_k_cu_fabfd889_36734cuda3std3__45__cpo6cbeginE,@object
	.size		_ZN39_INTERNAL_2e6cee08_4_k_cu_fabfd889_36734cuda3std3__45__cpo6cbeginE,(_ZN39_INTERNAL_2e6cee08_4_k_cu_fabfd889_36734cuda3std3__48in_placeE - _ZN39_INTERNAL_2e6cee08_4_k_cu_fabfd889_36734cuda3std3__45__cpo6cbeginE)
_ZN39_INTERNAL_2e6cee08_4_k_cu_fabfd889_36734cuda3std3__45__cpo6cbeginE:
	.zero		1
	.type		_ZN39_INTERNAL_2e6cee08_4_k_cu_fabfd889_36734cuda3std3__48in_placeE,@object
	.size		_ZN39_INTERNAL_2e6cee08_4_k_cu_fabfd889_36734cuda3std3__48in_placeE,(_ZN39_INTERNAL_2e6cee08_4_k_cu_fabfd889_36734cuda3std6ranges3__45__cpo9iter_moveE - _ZN39_INTERNAL_2e6cee08_4_k_cu_fabfd889_36734cuda3std3__48in_placeE)
_ZN39_INTERNAL_2e6cee08_4_k_cu_fabfd889_36734cuda3std3__48in_placeE:
	.zero		1
	.type		_ZN39_INTERNAL_2e6cee08_4_k_cu_fabfd889_36734cuda3std6ranges3__45__cpo9iter_moveE,@object
	.size		_ZN39_INTERNAL_2e6cee08_4_k_cu_fabfd889_36734cuda3std6ranges3__45__cpo9iter_moveE,(_ZN39_INTERNAL_2e6cee08_4_k_cu_fabfd889_36734cuda3std3__45__cpo5beginE - _ZN39_INTERNAL_2e6cee08_4_k_cu_fabfd889_36734cuda3std6ranges3__45__cpo9iter_moveE)
_ZN39_INTERNAL_2e6cee08_4_k_cu_fabfd889_36734cuda3std6ranges3__45__cpo9iter_moveE:
	.zero		1
	.type		_ZN39_INTERNAL_2e6cee08_4_k_cu_fabfd889_36734cuda3std3__45__cpo5beginE,@object
	.size		_ZN39_INTERNAL_2e6cee08_4_k_cu_fabfd889_36734cuda3std3__45__cpo5beginE,(_ZN39_INTERNAL_2e6cee08_4_k_cu_fabfd889_36734cuda3std3__441_GLOBAL__N__2e6cee08_4_k_cu_fabfd889_36736ignoreE - _ZN39_INTERNAL_2e6cee08_4_k_cu_fabfd889_36734cuda3std3__45__cpo5beginE)
_ZN39_INTERNAL_2e6cee08_4_k_cu_fabfd889_36734cuda3std3__45__cpo5beginE:
	.zero		1
	.type		_ZN39_INTERNAL_2e6cee08_4_k_cu_fabfd889_36734cuda3std3__441_GLOBAL__N__2e6cee08_4_k_cu_fabfd889_36736ignoreE,@object
	.size		_ZN39_INTERNAL_2e6cee08_4_k_cu_fabfd889_36734cuda3std3__441_GLOBAL__N__2e6cee08_4_k_cu_fabfd889_36736ignoreE,(_ZN39_INTERNAL_2e6cee08_4_k_cu_fabfd889_36734cute7productE - _ZN39_INTERNAL_2e6cee08_4_k_cu_fabfd889_36734cuda3std3__441_GLOBAL__N__2e6cee08_4_k_cu_fabfd889_36736ignoreE)
_ZN39_INTERNAL_2e6cee08_4_k_cu_fabfd889_36734cuda3std3__441_GLOBAL__N__2e6cee08_4_k_cu_fabfd889_36736ignoreE:
	.zero		1
	.type		_ZN39_INTERNAL_2e6cee08_4_k_cu_fabfd889_36734cute7productE,@object
	.size		_ZN39_INTERNAL_2e6cee08_4_k_cu_fabfd889_36734cute7productE,(_ZN39_INTERNAL_2e6cee08_4_k_cu_fabfd889_36734cuda3std3__45__cpo3endE - _ZN39_INTERNAL_2e6cee08_4_k_cu_fabfd889_36734cute7productE)
_ZN39_INTERNAL_2e6cee08_4_k_cu_fabfd889_36734cute7productE:
	.zero		1
	.type		_ZN39_INTERNAL_2e6cee08_4_k_cu_fabfd889_36734cuda3std3__45__cpo3endE,@object
	.size		_ZN39_INTERNAL_2e6cee08_4_k_cu_fabfd889_36734cuda3std3__45__cpo3endE,(_ZN39_INTERNAL_2e6cee08_4_k_cu_fabfd889_36734cuda3std3__419piecewise_constructE - _ZN39_INTERNAL_2e6cee08_4_k_cu_fabfd889_36734cuda3std3__45__cpo3endE)
_ZN39_INTERNAL_2e6cee08_4_k_cu_fabfd889_36734cuda3std3__45__cpo3endE:
	.zero		1
	.type		_ZN39_INTERNAL_2e6cee08_4_k_cu_fabfd889_36734cuda3std3__419piecewise_constructE,@object
	.size		_ZN39_INTERNAL_2e6cee08_4_k_cu_fabfd889_36734cuda3std3__419piecewise_constructE,(_ZN39_INTERNAL_2e6cee08_4_k_cu_fabfd889_36734cuda3std3__45__cpo4cendE - _ZN39_INTERNAL_2e6cee08_4_k_cu_fabfd889_36734cuda3std3__419piecewise_constructE)
_ZN39_INTERNAL_2e6cee08_4_k_cu_fabfd889_36734cuda3std3__419piecewise_constructE:
	.zero		1
	.type		_ZN39_INTERNAL_2e6cee08_4_k_cu_fabfd889_36734cuda3std3__45__cpo4cendE,@object
	.size		_ZN39_INTERNAL_2e6cee08_4_k_cu_fabfd889_36734cuda3std3__45__cpo4cendE,(_ZN39_INTERNAL_2e6cee08_4_k_cu_fabfd889_36734cuda3std6ranges3__45__cpo4swapE - _ZN39_INTERNAL_2e6cee08_4_k_cu_fabfd889_36734cuda3std3__45__cpo4cendE)
_ZN39_INTERNAL_2e6cee08_4_k_cu_fabfd889_36734cuda3std3__45__cpo4cendE:
	.zero		1
	.type		_ZN39_INTERNAL_2e6cee08_4_k_cu_fabfd889_36734cuda3std6ranges3__45__cpo4swapE,@object
	.size		_ZN39_INTERNAL_2e6cee08_4_k_cu_fabfd889_36734cuda3std6ranges3__45__cpo4swapE,(.L_9 - _ZN39_INTERNAL_2e6cee08_4_k_cu_fabfd889_36734cuda3std6ranges3__45__cpo4swapE)
_ZN39_INTERNAL_2e6cee08_4_k_cu_fabfd889_36734cuda3std6ranges3__45__cpo4swapE:
	.zero		1
.L_9:


//--------------------- .nv.constant0._ZN7cutlass13device_kernelINS_4gemm6kernel13GemmUniversalIN4cute5tupleIJiiiiEEENS1_10collective13CollectiveMmaINS1_34MainloopSm90TmaGmmaWarpSpecializedILi4ENS5_IJNS4_1CILi2EEENSA_ILi1EEESC_EEENS1_35KernelTmaWarpSpecializedCooperativeEEENS5_IJNSA_ILi128EEENSA_ILi256EEENSA_ILi64EEEEEENS_6half_tENS5_IJlSC_lEEESK_SL_NS4_8TiledMMAINS4_8MMA_AtomIJNS4_4SM904GMMA26MMA_64x256x16_F32F16F16_SSILNSP_5MajorE0ELSR_0ELNSP_7ScaleInE1ELSS_1EEEEEENS4_6LayoutISD_NS5_IJSC_NSA_ILi0EEESW_EEEEENS5_IJNS4_10UnderscoreESZ_SZ_EEEEENS4_13SM90_TMA_LOADENS4_14ComposedLayoutINS4_7SwizzleILi3ELi4ELi3EEENS4_18smem_ptr_flag_bitsILi16EEENSV_INS5_IJNSA_ILi8EEESI_EEENS5_IJSI_SC_EEEEEEEvNS4_8identityENS4_23SM90_TMA_LOAD_MULTICASTES1C_vS1D_EENS_8epilogue10collective18CollectiveEpilogueINS1G_22Sm90TmaWarpSpecializedILi4ELi2ELi16ELb1ELb0EEEJSJ_NS5_IJSG_NSA_ILi32EEEEEESK_SL_SK_SL_NS1G_6fusion15FusionCallbacksIS1K_NS1N_13LinCombEltActINS1G_6thread7SigmoidESK_fSK_fLNS_15FloatRoundStyleE2EEESJ_S1M_JEEES12_NS13_INS14_ILi2ELi4ELi3EEES17_NSV_INS5_IJS18_S1L_EEENS5_IJS1L_SC_EEEEEEENS4_17SM75_U32x4_LDSM_NENS4_14SM90_TMA_STOREES1Z_NS4_17SM90_U32x4_STSM_NENS4_9Copy_AtomIJS22_SK_EEEvEEEvvEEEEvNT_6ParamsE --------------------------
	.section	.nv.constant0._ZN7cutlass13device_kernelINS_4gemm6kernel13GemmUniversalIN4cute5tupleIJiiiiEEENS1_10collective13CollectiveMmaINS1_34MainloopSm90TmaGmmaWarpSpecializedILi4ENS5_IJNS4_1CILi2EEENSA_ILi1EEESC_EEENS1_35KernelTmaWarpSpecializedCooperativeEEENS5_IJNSA_ILi128EEENSA_ILi256EEENSA_ILi64EEEEEENS_6half_tENS5_IJlSC_lEEESK_SL_NS4_8TiledMMAINS4_8MMA_AtomIJNS4_4SM904GMMA26MMA_64x256x16_F32F16F16_SSILNSP_5MajorE0ELSR_0ELNSP_7ScaleInE1ELSS_1EEEEEENS4_6LayoutISD_NS5_IJSC_NSA_ILi0EEESW_EEEEENS5_IJNS4_10UnderscoreESZ_SZ_EEEEENS4_13SM90_TMA_LOADENS4_14ComposedLayoutINS4_7SwizzleILi3ELi4ELi3EEENS4_18smem_ptr_flag_bitsILi16EEENSV_INS5_IJNSA_ILi8EEESI_EEENS5_IJSI_SC_EEEEEEEvNS4_8identityENS4_23SM90_TMA_LOAD_MULTICASTES1C_vS1D_EENS_8epilogue10collective18CollectiveEpilogueINS1G_22Sm90TmaWarpSpecializedILi4ELi2ELi16ELb1ELb0EEEJSJ_NS5_IJSG_NSA_ILi32EEEEEESK_SL_SK_SL_NS1G_6fusion15FusionCallbacksIS1K_NS1N_13LinCombEltActINS1G_6thread7SigmoidESK_fSK_fLNS_15FloatRoundStyleE2EEESJ_S1M_JEEES12_NS13_INS14_ILi2ELi4ELi3EEES17_NSV_INS5_IJS18_S1L_EEENS5_IJS1L_SC_EEEEEEENS4_17SM75_U32x4_LDSM_NENS4_14SM90_TMA_STOREES1Z_NS4_17SM90_U32x4_STSM_NENS4_9Copy_AtomIJS22_SK_EEEvEEEvvEEEEvNT_6ParamsE,"a",@progbits
	.sectionflags	@""
	.align	4
.nv.constant0._ZN7cutlass13device_kernelINS_4gemm6kernel13GemmUniversalIN4cute5tupleIJiiiiEEENS1_10collective13CollectiveMmaINS1_34MainloopSm90TmaGmmaWarpSpecializedILi4ENS5_IJNS4_1CILi2EEENSA_ILi1EEESC_EEENS1_35KernelTmaWarpSpecializedCooperativeEEENS5_IJNSA_ILi128EEENSA_ILi256EEENSA_ILi64EEEEEENS_6half_tENS5_IJlSC_lEEESK_SL_NS4_8TiledMMAINS4_8MMA_AtomIJNS4_4SM904GMMA26MMA_64x256x16_F32F16F16_SSILNSP_5MajorE0ELSR_0ELNSP_7ScaleInE1ELSS_1EEEEEENS4_6LayoutISD_NS5_IJSC_NSA_ILi0EEESW_EEEEENS5_IJNS4_10UnderscoreESZ_SZ_EEEEENS4_13SM90_TMA_LOADENS4_14ComposedLayoutINS4_7SwizzleILi3ELi4ELi3EEENS4_18smem_ptr_flag_bitsILi16EEENSV_INS5_IJNSA_ILi8EEESI_EEENS5_IJSI_SC_EEEEEEEvNS4_8identityENS4_23SM90_TMA_LOAD_MULTICASTES1C_vS1D_EENS_8epilogue10collective18CollectiveEpilogueINS1G_22Sm90TmaWarpSpecializedILi4ELi2ELi16ELb1ELb0EEEJSJ_NS5_IJSG_NSA_ILi32EEEEEESK_SL_SK_SL_NS1G_6fusion15FusionCallbacksIS1K_NS1N_13LinCombEltActINS1G_6thread7SigmoidESK_fSK_fLNS_15FloatRoundStyleE2EEESJ_S1M_JEEES12_NS13_INS14_ILi2ELi4ELi3EEES17_NSV_INS5_IJS18_S1L_EEENS5_IJS1L_SC_EEEEEEENS4_17SM75_U32x4_LDSM_NENS4_14SM90_TMA_STOREES1Z_NS4_17SM90_U32x4_STSM_NENS4_9Copy_AtomIJS22_SK_EEEvEEEvvEEEEvNT_6ParamsE:
	.zero		2432


//--------------------- SYMBOLS --------------------------

	.type		.nv.reservedSmem.offset0,@object
	.size		.nv.reservedSmem.offset0,0x4
	.type		__assertfail,@function
